	.target	sm_100a

	.elftype	@"ET_EXEC"


//--------------------- .note.nv.tkinfo           --------------------------
	.section	.note.nv.tkinfo,"",@"SHT_NOTE"
	.sectionflags	@"SHF_NOTE_NV_TKINFO"
	.tkinfo
        /*0018*/ 	.word	0x00000002
        /*0030*/ 	.string	""
        /*0030*/ 	.string	"ptxas"
        /*0030*/ 	.string	"Cuda compilation tools, release 13.0, V13.0.88"
        /*0030*/ 	.string	"Build cuda_13.0.r13.0/compiler.36424714_0"
        /*0030*/ 	.string	"-arch sm_100a -m 64 "



//--------------------- .note.nv.cuinfo           --------------------------
	.section	.note.nv.cuinfo,"",@"SHT_NOTE"
	.sectionflags	@"SHF_NOTE_NV_CUINFO"
        /*0018*/ 	.short	0x0002
        /*001a*/ 	.short	0x0064
        /*001c*/ 	.short	0x0082
	.zero		2


//--------------------- .nv.info                  --------------------------
	.section	.nv.info,"",@"SHT_CUDA_INFO"
	.align	4


	//----- nvinfo : EIATTR_REGCOUNT
	.align		4
        /*0000*/ 	.byte	0x04, 0x2f
        /*0002*/ 	.short	(.L_19 - .L_18)
	.align		4
.L_18:
        /*0004*/ 	.word	index@(_ZN7cutlass13device_kernelINS_4conv6kernel13ConvUniversalINS1_16ConvProblemShapeILNS1_8OperatorE2ELi2EEENS1_10collective14CollectiveConvINS1_47MainloopSm100TmaUmmaWarpSpecializedImplicitGemmILS5_2ELi32ELi2ELi1ELi2EN4cute5tupleIJNSA_1CILi2EEENSC_ILi1EEESE_EEEEENSB_IJNSC_ILi256EEENSB_IJNSC_ILi128EEEEEENSB_IJNSC_ILi32EEEEEEEEENS_12float_e4m3_tESN_NSA_8TiledMMAINSA_8MMA_AtomIJNSA_10MMA_TraitsINSA_25SM100_MMA_F8F6F4_2x1SM_SSEJSN_SN_fSH_SI_NSA_17integral_constantINSA_4UMMA5MajorELSU_1EEESV_NSS_INST_7ScaleInELSW_0EEESX_EEEEEENSA_6LayoutINSB_IJSE_SE_SE_EEENSB_IJNSC_ILi0EEES12_S12_EEEEENSB_IJNSA_10UnderscoreES15_S15_EEEEENS7_6detail27Sm100ImplicitGemmTileTraitsINSA_18SM100_TMA_2SM_LOADENSA_14ComposedLayoutINSA_7SwizzleILi3ELi4ELi3EEENSA_18smem_ptr_flag_bitsILi8EEENS10_INSB_IJSI_NSC_ILi8EEEEEENSB_IJSE_SI_EEEEEEEvEENS19_INSA_25SM100_TMA_2SM_LOAD_IM2COLENS1B_INS1C_ILi2ELi4ELi3EEES1F_NS10_INSB_IJNSC_ILi64EEES1G_EEENSB_IJSE_S1O_EEEEEEEvEEEENS_8epilogue10collective18CollectiveEpilogueINS1V_23Sm100TmaWarpSpecializedILi2ELi2ELi64ELb0ELb0EEEJNSB_IJSI_SJ_SL_EEENSB_IJNS10_ISI_SE_EENS10_IS1O_SE_EEEEESN_NSB_IJlNSB_IJSE_llEEES12_EEESN_S25_NS1V_6fusion15FusionCallbacksIS1Z_NS26_17LinearCombinationISN_fSN_fLNS_15FloatRoundStyleE2EEES20_S23_JEEENSA_5SM1004TMEM4LOAD26SM100_TMEM_LOAD_32dp32b64xENSA_13SM90_TMA_LOADENS1B_IS1N_S1F_NS10_INSB_IJS1G_S1O_EEENSB_IJS1O_SE_EEEEEEENSA_39AutoVectorizingCopyWithAssumedAlignmentILi128EEENSA_14SM90_TMA_STOREES2K_S2M_S2M_EEEvvEEEEvNT_6ParamsE)
        /*0008*/ 	.word	0x000000cb


	//----- nvinfo : EIATTR_FRAME_SIZE
	.align		4
.L_19:
        /*000c*/ 	.byte	0x04, 0x11
        /*000e*/ 	.short	(.L_21 - .L_20)
	.align		4
.L_20:
        /*0010*/ 	.word	index@($__internal_2_$__cuda_sm10x_tcgen05_guardrail_trap_unallocated_columns_being_dealloced)
        /*0014*/ 	.word	0x00000008


	//----- nvinfo : EIATTR_FRAME_SIZE
	.align		4
.L_21:
        /*0018*/ 	.byte	0x04, 0x11
        /*001a*/ 	.short	(.L_23 - .L_22)
	.align		4
.L_22:
        /*001c*/ 	.word	index@($__internal_1_$__cuda_sm10x_tcgen05_guardrail_trap_phase_invalid_during_alloc)
        /*0020*/ 	.word	0x00000008


	//----- nvinfo : EIATTR_FRAME_SIZE
	.align		4
.L_23:
        /*0024*/ 	.byte	0x04, 0x11
        /*0026*/ 	.short	(.L_25 - .L_24)
	.align		4
.L_24:
        /*0028*/ 	.word	index@($__internal_0_$__cuda_sm10x_tcgen05_guardrail_trap_col_being_dealloced_not_returned_by_alloc)
        /*002c*/ 	.word	0x00000008


	//----- nvinfo : EIATTR_FRAME_SIZE
	.align		4
.L_25:
        /*0030*/ 	.byte	0x04, 0x11
        /*0032*/ 	.short	(.L_27 - .L_26)
	.align		4
.L_26:
        /*0034*/ 	.word	index@(_ZN7cutlass13device_kernelINS_4conv6kernel13ConvUniversalINS1_16ConvProblemShapeILNS1_8OperatorE2ELi2EEENS1_10collective14CollectiveConvINS1_47MainloopSm100TmaUmmaWarpSpecializedImplicitGemmILS5_2ELi32ELi2ELi1ELi2EN4cute5tupleIJNSA_1CILi2EEENSC_ILi1EEESE_EEEEENSB_IJNSC_ILi256EEENSB_IJNSC_ILi128EEEEEENSB_IJNSC_ILi32EEEEEEEEENS_12float_e4m3_tESN_NSA_8TiledMMAINSA_8MMA_AtomIJNSA_10MMA_TraitsINSA_25SM100_MMA_F8F6F4_2x1SM_SSEJSN_SN_fSH_SI_NSA_17integral_constantINSA_4UMMA5MajorELSU_1EEESV_NSS_INST_7ScaleInELSW_0EEESX_EEEEEENSA_6LayoutINSB_IJSE_SE_SE_EEENSB_IJNSC_ILi0EEES12_S12_EEEEENSB_IJNSA_10UnderscoreES15_S15_EEEEENS7_6detail27Sm100ImplicitGemmTileTraitsINSA_18SM100_TMA_2SM_LOADENSA_14ComposedLayoutINSA_7SwizzleILi3ELi4ELi3EEENSA_18smem_ptr_flag_bitsILi8EEENS10_INSB_IJSI_NSC_ILi8EEEEEENSB_IJSE_SI_EEEEEEEvEENS19_INSA_25SM100_TMA_2SM_LOAD_IM2COLENS1B_INS1C_ILi2ELi4ELi3EEES1F_NS10_INSB_IJNSC_ILi64EEES1G_EEENSB_IJSE_S1O_EEEEEEEvEEEENS_8epilogue10collective18CollectiveEpilogueINS1V_23Sm100TmaWarpSpecializedILi2ELi2ELi64ELb0ELb0EEEJNSB_IJSI_SJ_SL_EEENSB_IJNS10_ISI_SE_EENS10_IS1O_SE_EEEEESN_NSB_IJlNSB_IJSE_llEEES12_EEESN_S25_NS1V_6fusion15FusionCallbacksIS1Z_NS26_17LinearCombinationISN_fSN_fLNS_15FloatRoundStyleE2EEES20_S23_JEEENSA_5SM1004TMEM4LOAD26SM100_TMEM_LOAD_32dp32b64xENSA_13SM90_TMA_LOADENS1B_IS1N_S1F_NS10_INSB_IJS1G_S1O_EEENSB_IJS1O_SE_EEEEEEENSA_39AutoVectorizingCopyWithAssumedAlignmentILi128EEENSA_14SM90_TMA_STOREES2K_S2M_S2M_EEEvvEEEEvNT_6ParamsE)
        /*0038*/ 	.word	0x00000008


	//----- nvinfo : EIATTR_MIN_STACK_SIZE
	.align		4
.L_27:
        /*003c*/ 	.byte	0x04, 0x12
        /*003e*/ 	.short	(.L_29 - .L_28)
	.align		4
.L_28:
        /*0040*/ 	.word	index@(_ZN7cutlass13device_kernelINS_4conv6kernel13ConvUniversalINS1_16ConvProblemShapeILNS1_8OperatorE2ELi2EEENS1_10collective14CollectiveConvINS1_47MainloopSm100TmaUmmaWarpSpecializedImplicitGemmILS5_2ELi32ELi2ELi1ELi2EN4cute5tupleIJNSA_1CILi2EEENSC_ILi1EEESE_EEEEENSB_IJNSC_ILi256EEENSB_IJNSC_ILi128EEEEEENSB_IJNSC_ILi32EEEEEEEEENS_12float_e4m3_tESN_NSA_8TiledMMAINSA_8MMA_AtomIJNSA_10MMA_TraitsINSA_25SM100_MMA_F8F6F4_2x1SM_SSEJSN_SN_fSH_SI_NSA_17integral_constantINSA_4UMMA5MajorELSU_1EEESV_NSS_INST_7ScaleInELSW_0EEESX_EEEEEENSA_6LayoutINSB_IJSE_SE_SE_EEENSB_IJNSC_ILi0EEES12_S12_EEEEENSB_IJNSA_10UnderscoreES15_S15_EEEEENS7_6detail27Sm100ImplicitGemmTileTraitsINSA_18SM100_TMA_2SM_LOADENSA_14ComposedLayoutINSA_7SwizzleILi3ELi4ELi3EEENSA_18smem_ptr_flag_bitsILi8EEENS10_INSB_IJSI_NSC_ILi8EEEEEENSB_IJSE_SI_EEEEEEEvEENS19_INSA_25SM100_TMA_2SM_LOAD_IM2COLENS1B_INS1C_ILi2ELi4ELi3EEES1F_NS10_INSB_IJNSC_ILi64EEES1G_EEENSB_IJSE_S1O_EEEEEEEvEEEENS_8epilogue10collective18CollectiveEpilogueINS1V_23Sm100TmaWarpSpecializedILi2ELi2ELi64ELb0ELb0EEEJNSB_IJSI_SJ_SL_EEENSB_IJNS10_ISI_SE_EENS10_IS1O_SE_EEEEESN_NSB_IJlNSB_IJSE_llEEES12_EEESN_S25_NS1V_6fusion15FusionCallbacksIS1Z_NS26_17LinearCombinationISN_fSN_fLNS_15FloatRoundStyleE2EEES20_S23_JEEENSA_5SM1004TMEM4LOAD26SM100_TMEM_LOAD_32dp32b64xENSA_13SM90_TMA_LOADENS1B_IS1N_S1F_NS10_INSB_IJS1G_S1O_EEENSB_IJS1O_SE_EEEEEEENSA_39AutoVectorizingCopyWithAssumedAlignmentILi128EEENSA_14SM90_TMA_STOREES2K_S2M_S2M_EEEvvEEEEvNT_6ParamsE)
        /*0044*/ 	.word	0x00000008
.L_29:


//--------------------- .nv.compat                --------------------------
	.section	.nv.compat,"",@"SHT_CUDA_COMPAT_INFO"
	.align	4
        /*0000*/ 	.byte	0x02, 0x09, 0x01, 0x00, 0x02, 0x02, 0x02, 0x00, 0x02, 0x05, 0x05, 0x00, 0x03, 0x07, 0x01, 0x01
        /*0010*/ 	.byte	0x02, 0x03, 0x01, 0x00, 0x02, 0x06, 0x01, 0x00, 0x04, 0x0b, 0x08, 0x00, 0x09, 0x00, 0x00, 0x00
        /*0020*/ 	.byte	0x00, 0x00, 0x00, 0x00


//--------------------- .nv.info._ZN7cutlass13device_kernelINS_4conv6kernel13ConvUniversalINS1_16ConvProblemShapeILNS1_8OperatorE2ELi2EEENS1_10collective14CollectiveConvINS1_47MainloopSm100TmaUmmaWarpSpecializedImplicitGemmILS5_2ELi32ELi2ELi1ELi2EN4cute5tupleIJNSA_1CILi2EEENSC_ILi1EEESE_EEEEENSB_IJNSC_ILi256EEENSB_IJNSC_ILi128EEEEEENSB_IJNSC_ILi32EEEEEEEEENS_12float_e4m3_tESN_NSA_8TiledMMAINSA_8MMA_AtomIJNSA_10MMA_TraitsINSA_25SM100_MMA_F8F6F4_2x1SM_SSEJSN_SN_fSH_SI_NSA_17integral_constantINSA_4UMMA5MajorELSU_1EEESV_NSS_INST_7ScaleInELSW_0EEESX_EEEEEENSA_6LayoutINSB_IJSE_SE_SE_EEENSB_IJNSC_ILi0EEES12_S12_EEEEENSB_IJNSA_10UnderscoreES15_S15_EEEEENS7_6detail27Sm100ImplicitGemmTileTraitsINSA_18SM100_TMA_2SM_LOADENSA_14ComposedLayoutINSA_7SwizzleILi3ELi4ELi3EEENSA_18smem_ptr_flag_bitsILi8EEENS10_INSB_IJSI_NSC_ILi8EEEEEENSB_IJSE_SI_EEEEEEEvEENS19_INSA_25SM100_TMA_2SM_LOAD_IM2COLENS1B_INS1C_ILi2ELi4ELi3EEES1F_NS10_INSB_IJNSC_ILi64EEES1G_EEENSB_IJSE_S1O_EEEEEEEvEEEENS_8epilogue10collective18CollectiveEpilogueINS1V_23Sm100TmaWarpSpecializedILi2ELi2ELi64ELb0ELb0EEEJNSB_IJSI_SJ_SL_EEENSB_IJNS10_ISI_SE_EENS10_IS1O_SE_EEEEESN_NSB_IJlNSB_IJSE_llEEES12_EEESN_S25_NS1V_6fusion15FusionCallbacksIS1Z_NS26_17LinearCombinationISN_fSN_fLNS_15FloatRoundStyleE2EEES20_S23_JEEENSA_5SM1004TMEM4LOAD26SM100_TMEM_LOAD_32dp32b64xENSA_13SM90_TMA_LOADENS1B_IS1N_S1F_NS10_INSB_IJS1G_S1O_EEENSB_IJS1O_SE_EEEEEEENSA_39AutoVectorizingCopyWithAssumedAlignmentILi128EEENSA_14SM90_TMA_STOREES2K_S2M_S2M_EEEvvEEEEvNT_6ParamsE --------------------------
	.section	.nv.info._ZN7cutlass13device_kernelINS_4conv6kernel13ConvUniversalINS1_16ConvProblemShapeILNS1_8OperatorE2ELi2EEENS1_10collective14CollectiveConvINS1_47MainloopSm100TmaUmmaWarpSpecializedImplicitGemmILS5_2ELi32ELi2ELi1ELi2EN4cute5tupleIJNSA_1CILi2EEENSC_ILi1EEESE_EEEEENSB_IJNSC_ILi256EEENSB_IJNSC_ILi128EEEEEENSB_IJNSC_ILi32EEEEEEEEENS_12float_e4m3_tESN_NSA_8TiledMMAINSA_8MMA_AtomIJNSA_10MMA_TraitsINSA_25SM100_MMA_F8F6F4_2x1SM_SSEJSN_SN_fSH_SI_NSA_17integral_constantINSA_4UMMA5MajorELSU_1EEESV_NSS_INST_7ScaleInELSW_0EEESX_EEEEEENSA_6LayoutINSB_IJSE_SE_SE_EEENSB_IJNSC_ILi0EEES12_S12_EEEEENSB_IJNSA_10UnderscoreES15_S15_EEEEENS7_6detail27Sm100ImplicitGemmTileTraitsINSA_18SM100_TMA_2SM_LOADENSA_14ComposedLayoutINSA_7SwizzleILi3ELi4ELi3EEENSA_18smem_ptr_flag_bitsILi8EEENS10_INSB_IJSI_NSC_ILi8EEEEEENSB_IJSE_SI_EEEEEEEvEENS19_INSA_25SM100_TMA_2SM_LOAD_IM2COLENS1B_INS1C_ILi2ELi4ELi3EEES1F_NS10_INSB_IJNSC_ILi64EEES1G_EEENSB_IJSE_S1O_EEEEEEEvEEEENS_8epilogue10collective18CollectiveEpilogueINS1V_23Sm100TmaWarpSpecializedILi2ELi2ELi64ELb0ELb0EEEJNSB_IJSI_SJ_SL_EEENSB_IJNS10_ISI_SE_EENS10_IS1O_SE_EEEEESN_NSB_IJlNSB_IJSE_llEEES12_EEESN_S25_NS1V_6fusion15FusionCallbacksIS1Z_NS26_17LinearCombinationISN_fSN_fLNS_15FloatRoundStyleE2EEES20_S23_JEEENSA_5SM1004TMEM4LOAD26SM100_TMEM_LOAD_32dp32b64xENSA_13SM90_TMA_LOADENS1B_IS1N_S1F_NS10_INSB_IJS1G_S1O_EEENSB_IJS1O_SE_EEEEEEENSA_39AutoVectorizingCopyWithAssumedAlignmentILi128EEENSA_14SM90_TMA_STOREES2K_S2M_S2M_EEEvvEEEEvNT_6ParamsE,"",@"SHT_CUDA_INFO"
	.sectionflags	@""
	.align	4


	//----- nvinfo : EIATTR_CUDA_API_VERSION
	.align		4
        /*0000*/ 	.byte	0x04, 0x37
        /*0002*/ 	.short	(.L_31 - .L_30)
.L_30:
        /*0004*/ 	.word	0x00000082


	//----- nvinfo : EIATTR_KPARAM_INFO
	.align		4
.L_31:
        /*0008*/ 	.byte	0x04, 0x17
        /*000a*/ 	.short	(.L_33 - .L_32)
.L_32:
        /*000c*/ 	.word	0x00000000
        /*0010*/ 	.short	0x0000
        /*0012*/ 	.short	0x0000
        /*0014*/ 	.byte	0x00, 0xf0, 0x01, 0x20


	//----- nvinfo : EIATTR_AT_ENTRY_FRAGMENTS
	.align		4
.L_33:
        /*0018*/ 	.byte	0x04, 0x4f
        /*001a*/ 	.short	(.L_35 - .L_34)


	//   ....[0]....
.L_34:
        /*001c*/ 	.word	0x00000007


	//----- nvinfo : EIATTR_RESERVED_SMEM_USED
	.align		4
.L_35:
        /*0020*/ 	.byte	0x01, 0x41
	.zero		2


	//----- nvinfo : EIATTR_SPARSE_MMA_MASK
	.align		4
        /*0024*/ 	.byte	0x03, 0x50
        /*0026*/ 	.short	0x0000


	//----- nvinfo : EIATTR_TCGEN05_2CTA_USED
	.align		4
        /*0028*/ 	.byte	0x01, 0x52
	.zero		2


	//----- nvinfo : EIATTR_MAXREG_COUNT
	.align		4
        /*002c*/ 	.byte	0x03, 0x1b
        /*002e*/ 	.short	0x00ff


	//----- nvinfo : EIATTR_NUM_BARRIERS
	.align		4
        /*0030*/ 	.byte	0x02, 0x4c
        /*0032*/ 	.byte	0x07
	.zero		1


	//----- nvinfo : EIATTR_EXTERNS
	.align		4
        /*0034*/ 	.byte	0x04, 0x0f
        /*0036*/ 	.short	(.L_37 - .L_36)


	//   ....[0]....
	.align		4
.L_36:
        /*0038*/ 	.word	index@(__assertfail)


	//----- nvinfo : EIATTR_MERCURY_ISA_VERSION
	.align		4
.L_37:
        /*003c*/ 	.byte	0x03, 0x5f
        /*003e*/ 	.short	0x0101


	//----- nvinfo : EIATTR_INT_WARP_WIDE_INSTR_OFFSETS
	.align		4
        /*0040*/ 	.byte	0x04, 0x31
        /*0042*/ 	.short	(.L_39 - .L_38)


	//   ....[0]....
.L_38:
        /*0044*/ 	.word	0x00000f60


	//   ....[1]....
        /*0048*/ 	.word	0x00001000


	//   ....[2]....
        /*004c*/ 	.word	0x000056d0


	//   ....[3]....
        /*0050*/ 	.word	0x000056f0


	//   ....[4]....
        /*0054*/ 	.word	0x00005720


	//   ....[5]....
        /*0058*/ 	.word	0x00006700


	//   ....[6]....
        /*005c*/ 	.word	0x00006770


	//   ....[7]....
        /*0060*/ 	.word	0x00006860


	//   ....[8]....
        /*0064*/ 	.word	0x00006910


	//----- nvinfo : EIATTR_COOP_GROUP_MASK_REGIDS
	.align		4
.L_39:
        /*0068*/ 	.byte	0x04, 0x29
        /*006a*/ 	.short	(.L_41 - .L_40)


	//   ....[0]....
.L_40:
        /*006c*/ 	.word	0xffffffff


	//   ....[1]....
        /*0070*/ 	.word	0xffffffff


	//   ....[2]....
        /*0074*/ 	.word	0xffffffff


	//   ....[3]....
        /*0078*/ 	.word	0xffffffff


	//   ....[4]....
        /*007c*/ 	.word	0xffffffff


	//   ....[5]....
        /*0080*/ 	.word	0xffffffff


	//   ....[6]....
        /*0084*/ 	.word	0xffffffff


	//   ....[7]....
        /*0088*/ 	.word	0xffffffff


	//   ....[8]....
        /*008c*/ 	.word	0xffffffff


	//   ....[9]....
        /*0090*/ 	.word	0xffffffff


	//   ....[10]....
        /*0094*/ 	.word	0xffffffff


	//   ....[11]....
        /*0098*/ 	.word	0xffffffff


	//   ....[12]....
        /*009c*/ 	.word	0xffffffff


	//----- nvinfo : EIATTR_COOP_GROUP_INSTR_OFFSETS
	.align		4
.L_41:
        /*00a0*/ 	.byte	0x04, 0x28
        /*00a2*/ 	.short	(.L_43 - .L_42)


	//   ....[0]....
.L_42:
        /*00a4*/ 	.word	0x000000d0


	//   ....[1]....
        /*00a8*/ 	.word	0x00000540


	//   ....[2]....
        /*00ac*/ 	.word	0x00000a80


	//   ....[3]....
        /*00b0*/ 	.word	0x00000bd0


	//   ....[4]....
        /*00b4*/ 	.word	0x00000cc0


	//   ....[5]....
        /*00b8*/ 	.word	0x00000e00


	//   ....[6]....
        /*00bc*/ 	.word	0x00001080


	//   ....[7]....
        /*00c0*/ 	.word	0x000029c0


	//   ....[8]....
        /*00c4*/ 	.word	0x00004750


	//   ....[9]....
        /*00c8*/ 	.word	0x00004c20


	//   ....[10]....
        /*00cc*/ 	.word	0x00004c50


	//   ....[11]....
        /*00d0*/ 	.word	0x000055f0


	//   ....[12]....
        /*00d4*/ 	.word	0x000057f0


	//----- nvinfo : EIATTR_VRC_CTA_INIT_COUNT
	.align		4
.L_43:
        /*00d8*/ 	.byte	0x02, 0x4a
        /*00da*/ 	.byte	0x80
	.zero		1


	//----- nvinfo : EIATTR_SYSCALL_OFFSETS
	.align		4
        /*00dc*/ 	.byte	0x04, 0x46
        /*00de*/ 	.short	(.L_45 - .L_44)


	//   ....[0]....
.L_44:
        /*00e0*/ 	.word	0x00007950


	//   ....[1]....
        /*00e4*/ 	.word	0x00007a90


	//   ....[2]....
        /*00e8*/ 	.word	0x00008350


	//   ....[3]....
        /*00ec*/ 	.word	0x00009960


	//----- nvinfo : EIATTR_MBARRIER_INSTR_OFFSETS
	.align		4
.L_45:
        /*00f0*/ 	.byte	0x04, 0x39
        /*00f2*/ 	.short	(.L_47 - .L_46)


	//   ....[0]....
.L_46:
        /*00f4*/ 	.word	0x00000660
        /*00f8*/ 	.word	0x000000ff
        /*00fc*/ 	.word	0x00000000
        /*0100*/ 	.short	0x0100
        /*0102*/ 	.byte	0x04
	.zero		1


	//   ....[1]....
        /*0104*/ 	.word	0x00000670
        /*0108*/ 	.word	0x000000ff
        /*010c*/ 	.word	0x00000100
        /*0110*/ 	.short	0x0100
        /*0112*/ 	.byte	0x04
	.zero		1


	//   ....[2]....
        /*0114*/ 	.word	0x00000680
        /*0118*/ 	.word	0x000000ff
        /*011c*/ 	.word	0x00000008
        /*0120*/ 	.short	0x0100
        /*0122*/ 	.byte	0x04
	.zero		1


	//   ....[3]....
        /*0124*/ 	.word	0x00000690
        /*0128*/ 	.word	0x000000ff
        /*012c*/ 	.word	0x00000108
        /*0130*/ 	.short	0x0100
        /*0132*/ 	.byte	0x04
	.zero		1


	//   ....[4]....
        /*0134*/ 	.word	0x000006a0
        /*0138*/ 	.word	0x000000ff
        /*013c*/ 	.word	0x00000010
        /*0140*/ 	.short	0x0100
        /*0142*/ 	.byte	0x04
	.zero		1


	//   ....[5]....
        /*0144*/ 	.word	0x000006b0
        /*0148*/ 	.word	0x000000ff
        /*014c*/ 	.word	0x00000110
        /*0150*/ 	.short	0x0100
        /*0152*/ 	.byte	0x04
	.zero		1


	//   ....[6]....
        /*0154*/ 	.word	0x000006c0
        /*0158*/ 	.word	0x000000ff
        /*015c*/ 	.word	0x00000018
        /*0160*/ 	.short	0x0100
        /*0162*/ 	.byte	0x04
	.zero		1


	//   ....[7]....
        /*0164*/ 	.word	0x000006d0
        /*0168*/ 	.word	0x000000ff
        /*016c*/ 	.word	0x00000118
        /*0170*/ 	.short	0x0100
        /*0172*/ 	.byte	0x04
	.zero		1


	//   ....[8]....
        /*0174*/ 	.word	0x000006e0
        /*0178*/ 	.word	0x000000ff
        /*017c*/ 	.word	0x00000020
        /*0180*/ 	.short	0x0100
        /*0182*/ 	.byte	0x04
	.zero		1


	//   ....[9]....
        /*0184*/ 	.word	0x000006f0
        /*0188*/ 	.word	0x000000ff
        /*018c*/ 	.word	0x00000120
        /*0190*/ 	.short	0x0100
        /*0192*/ 	.byte	0x04
	.zero		1


	//   ....[10]....
        /*0194*/ 	.word	0x00000700
        /*0198*/ 	.word	0x000000ff
        /*019c*/ 	.word	0x00000028
        /*01a0*/ 	.short	0x0100
        /*01a2*/ 	.byte	0x04
	.zero		1


	//   ....[11]....
        /*01a4*/ 	.word	0x00000710
        /*01a8*/ 	.word	0x000000ff
        /*01ac*/ 	.word	0x00000128
        /*01b0*/ 	.short	0x0100
        /*01b2*/ 	.byte	0x04
	.zero		1


	//   ....[12]....
        /*01b4*/ 	.word	0x00000720
        /*01b8*/ 	.word	0x000000ff
        /*01bc*/ 	.word	0x00000030
        /*01c0*/ 	.short	0x0100
        /*01c2*/ 	.byte	0x04
	.zero		1


	//   ....[13]....
        /*01c4*/ 	.word	0x00000730
        /*01c8*/ 	.word	0x000000ff
        /*01cc*/ 	.word	0x00000130
        /*01d0*/ 	.short	0x0100
        /*01d2*/ 	.byte	0x04
	.zero		1


	//   ....[14]....
        /*01d4*/ 	.word	0x00000740
        /*01d8*/ 	.word	0x000000ff
        /*01dc*/ 	.word	0x00000038
        /*01e0*/ 	.short	0x0100
        /*01e2*/ 	.byte	0x04
	.zero		1


	//   ....[15]....
        /*01e4*/ 	.word	0x00000750
        /*01e8*/ 	.word	0x000000ff
        /*01ec*/ 	.word	0x00000138
        /*01f0*/ 	.short	0x0100
        /*01f2*/ 	.byte	0x04
	.zero		1


	//   ....[16]....
        /*01f4*/ 	.word	0x00000760
        /*01f8*/ 	.word	0x000000ff
        /*01fc*/ 	.word	0x00000040
        /*0200*/ 	.short	0x0100
        /*0202*/ 	.byte	0x04
	.zero		1


	//   ....[17]....
        /*0204*/ 	.word	0x00000770
        /*0208*/ 	.word	0x000000ff
        /*020c*/ 	.word	0x00000140
        /*0210*/ 	.short	0x0100
        /*0212*/ 	.byte	0x04
	.zero		1


	//   ....[18]....
        /*0214*/ 	.word	0x00000780
        /*0218*/ 	.word	0x000000ff
        /*021c*/ 	.word	0x00000048
        /*0220*/ 	.short	0x0100
        /*0222*/ 	.byte	0x04
	.zero		1


	//   ....[19]....
        /*0224*/ 	.word	0x00000790
        /*0228*/ 	.word	0x000000ff
        /*022c*/ 	.word	0x00000148
        /*0230*/ 	.short	0x0100
        /*0232*/ 	.byte	0x04
	.zero		1


	//   ....[20]....
        /*0234*/ 	.word	0x000007a0
        /*0238*/ 	.word	0x000000ff
        /*023c*/ 	.word	0x00000050
        /*0240*/ 	.short	0x0100
        /*0242*/ 	.byte	0x04
	.zero		1


	//   ....[21]....
        /*0244*/ 	.word	0x000007b0
        /*0248*/ 	.word	0x000000ff
        /*024c*/ 	.word	0x00000150
        /*0250*/ 	.short	0x0100
        /*0252*/ 	.byte	0x04
	.zero		1


	//   ....[22]....
        /*0254*/ 	.word	0x000007c0
        /*0258*/ 	.word	0x000000ff
        /*025c*/ 	.word	0x00000058
        /*0260*/ 	.short	0x0100
        /*0262*/ 	.byte	0x04
	.zero		1


	//   ....[23]....
        /*0264*/ 	.word	0x000007d0
        /*0268*/ 	.word	0x000000ff
        /*026c*/ 	.word	0x00000158
        /*0270*/ 	.short	0x0100
        /*0272*/ 	.byte	0x04
	.zero		1


	//   ....[24]....
        /*0274*/ 	.word	0x000007e0
        /*0278*/ 	.word	0x000000ff
        /*027c*/ 	.word	0x00000060
        /*0280*/ 	.short	0x0100
        /*0282*/ 	.byte	0x04
	.zero		1


	//   ....[25]....
        /*0284*/ 	.word	0x000007f0
        /*0288*/ 	.word	0x000000ff
        /*028c*/ 	.word	0x00000160
        /*0290*/ 	.short	0x0100
        /*0292*/ 	.byte	0x04
	.zero		1


	//   ....[26]....
        /*0294*/ 	.word	0x00000800
        /*0298*/ 	.word	0x000000ff
        /*029c*/ 	.word	0x00000068
        /*02a0*/ 	.short	0x0100
        /*02a2*/ 	.byte	0x04
	.zero		1


	//   ....[27]....
        /*02a4*/ 	.word	0x00000810
        /*02a8*/ 	.word	0x000000ff
        /*02ac*/ 	.word	0x00000168
        /*02b0*/ 	.short	0x0100
        /*02b2*/ 	.byte	0x04
	.zero		1


	//   ....[28]....
        /*02b4*/ 	.word	0x00000820
        /*02b8*/ 	.word	0x000000ff
        /*02bc*/ 	.word	0x00000070
        /*02c0*/ 	.short	0x0100
        /*02c2*/ 	.byte	0x04
	.zero		1


	//   ....[29]....
        /*02c4*/ 	.word	0x00000830
        /*02c8*/ 	.word	0x000000ff
        /*02cc*/ 	.word	0x00000170
        /*02d0*/ 	.short	0x0100
        /*02d2*/ 	.byte	0x04
	.zero		1


	//   ....[30]....
        /*02d4*/ 	.word	0x00000840
        /*02d8*/ 	.word	0x000000ff
        /*02dc*/ 	.word	0x00000078
        /*02e0*/ 	.short	0x0100
        /*02e2*/ 	.byte	0x04
	.zero		1


	//   ....[31]....
        /*02e4*/ 	.word	0x00000850
        /*02e8*/ 	.word	0x000000ff
        /*02ec*/ 	.word	0x00000178
        /*02f0*/ 	.short	0x0100
        /*02f2*/ 	.byte	0x04
	.zero		1


	//   ....[32]....
        /*02f4*/ 	.word	0x00000860
        /*02f8*/ 	.word	0x000000ff
        /*02fc*/ 	.word	0x00000080
        /*0300*/ 	.short	0x0100
        /*0302*/ 	.byte	0x04
	.zero		1


	//   ....[33]....
        /*0304*/ 	.word	0x00000870
        /*0308*/ 	.word	0x000000ff
        /*030c*/ 	.word	0x00000180
        /*0310*/ 	.short	0x0100
        /*0312*/ 	.byte	0x04
	.zero		1


	//   ....[34]....
        /*0314*/ 	.word	0x00000880
        /*0318*/ 	.word	0x000000ff
        /*031c*/ 	.word	0x00000088
        /*0320*/ 	.short	0x0100
        /*0322*/ 	.byte	0x04
	.zero		1


	//   ....[35]....
        /*0324*/ 	.word	0x00000890
        /*0328*/ 	.word	0x000000ff
        /*032c*/ 	.word	0x00000188
        /*0330*/ 	.short	0x0100
        /*0332*/ 	.byte	0x04
	.zero		1


	//   ....[36]....
        /*0334*/ 	.word	0x000008a0
        /*0338*/ 	.word	0x000000ff
        /*033c*/ 	.word	0x00000090
        /*0340*/ 	.short	0x0100
        /*0342*/ 	.byte	0x04
	.zero		1


	//   ....[37]....
        /*0344*/ 	.word	0x000008b0
        /*0348*/ 	.word	0x000000ff
        /*034c*/ 	.word	0x00000190
        /*0350*/ 	.short	0x0100
        /*0352*/ 	.byte	0x04
	.zero		1


	//   ....[38]....
        /*0354*/ 	.word	0x000008c0
        /*0358*/ 	.word	0x000000ff
        /*035c*/ 	.word	0x00000098
        /*0360*/ 	.short	0x0100
        /*0362*/ 	.byte	0x04
	.zero		1


	//   ....[39]....
        /*0364*/ 	.word	0x000008d0
        /*0368*/ 	.word	0x000000ff
        /*036c*/ 	.word	0x00000198
        /*0370*/ 	.short	0x0100
        /*0372*/ 	.byte	0x04
	.zero		1


	//   ....[40]....
        /*0374*/ 	.word	0x000008e0
        /*0378*/ 	.word	0x000000ff
        /*037c*/ 	.word	0x000000a0
        /*0380*/ 	.short	0x0100
        /*0382*/ 	.byte	0x04
	.zero		1


	//   ....[41]....
        /*0384*/ 	.word	0x000008f0
        /*0388*/ 	.word	0x000000ff
        /*038c*/ 	.word	0x000001a0
        /*0390*/ 	.short	0x0100
        /*0392*/ 	.byte	0x04
	.zero		1


	//   ....[42]....
        /*0394*/ 	.word	0x00000900
        /*0398*/ 	.word	0x000000ff
        /*039c*/ 	.word	0x000000a8
        /*03a0*/ 	.short	0x0100
        /*03a2*/ 	.byte	0x04
	.zero		1


	//   ....[43]....
        /*03a4*/ 	.word	0x00000910
        /*03a8*/ 	.word	0x000000ff
        /*03ac*/ 	.word	0x000001a8
        /*03b0*/ 	.short	0x0100
        /*03b2*/ 	.byte	0x04
	.zero		1


	//   ....[44]....
        /*03b4*/ 	.word	0x00000920
        /*03b8*/ 	.word	0x000000ff
        /*03bc*/ 	.word	0x000000b0
        /*03c0*/ 	.short	0x0100
        /*03c2*/ 	.byte	0x04
	.zero		1


	//   ....[45]....
        /*03c4*/ 	.word	0x00000930
        /*03c8*/ 	.word	0x000000ff
        /*03cc*/ 	.word	0x000001b0
        /*03d0*/ 	.short	0x0100
        /*03d2*/ 	.byte	0x04
	.zero		1


	//   ....[46]....
        /*03d4*/ 	.word	0x00000940
        /*03d8*/ 	.word	0x000000ff
        /*03dc*/ 	.word	0x000000b8
        /*03e0*/ 	.short	0x0100
        /*03e2*/ 	.byte	0x04
	.zero		1


	//   ....[47]....
        /*03e4*/ 	.word	0x00000950
        /*03e8*/ 	.word	0x000000ff
        /*03ec*/ 	.word	0x000001b8
        /*03f0*/ 	.short	0x0100
        /*03f2*/ 	.byte	0x04
	.zero		1


	//   ....[48]....
        /*03f4*/ 	.word	0x00000960
        /*03f8*/ 	.word	0x000000ff
        /*03fc*/ 	.word	0x000000c0
        /*0400*/ 	.short	0x0100
        /*0402*/ 	.byte	0x04
	.zero		1


	//   ....[49]....
        /*0404*/ 	.word	0x00000970
        /*0408*/ 	.word	0x000000ff
        /*040c*/ 	.word	0x000001c0
        /*0410*/ 	.short	0x0100
        /*0412*/ 	.byte	0x04
	.zero		1


	//   ....[50]....
        /*0414*/ 	.word	0x00000980
        /*0418*/ 	.word	0x000000ff
        /*041c*/ 	.word	0x000000c8
        /*0420*/ 	.short	0x0100
        /*0422*/ 	.byte	0x04
	.zero		1


	//   ....[51]....
        /*0424*/ 	.word	0x00000990
        /*0428*/ 	.word	0x000000ff
        /*042c*/ 	.word	0x000001c8
        /*0430*/ 	.short	0x0100
        /*0432*/ 	.byte	0x04
	.zero		1


	//   ....[52]....
        /*0434*/ 	.word	0x000009a0
        /*0438*/ 	.word	0x000000ff
        /*043c*/ 	.word	0x000000d0
        /*0440*/ 	.short	0x0100
        /*0442*/ 	.byte	0x04
	.zero		1


	//   ....[53]....
        /*0444*/ 	.word	0x000009b0
        /*0448*/ 	.word	0x000000ff
        /*044c*/ 	.word	0x000001d0
        /*0450*/ 	.short	0x0100
        /*0452*/ 	.byte	0x04
	.zero		1


	//   ....[54]....
        /*0454*/ 	.word	0x000009c0
        /*0458*/ 	.word	0x000000ff
        /*045c*/ 	.word	0x000000d8
        /*0460*/ 	.short	0x0100
        /*0462*/ 	.byte	0x04
	.zero		1


	//   ....[55]....
        /*0464*/ 	.word	0x000009d0
        /*0468*/ 	.word	0x000000ff
        /*046c*/ 	.word	0x000001d8
        /*0470*/ 	.short	0x0100
        /*0472*/ 	.byte	0x04
	.zero		1


	//   ....[56]....
        /*0474*/ 	.word	0x000009e0
        /*0478*/ 	.word	0x000000ff
        /*047c*/ 	.word	0x000000e0
        /*0480*/ 	.short	0x0100
        /*0482*/ 	.byte	0x04
	.zero		1


	//   ....[57]....
        /*0484*/ 	.word	0x000009f0
        /*0488*/ 	.word	0x000000ff
        /*048c*/ 	.word	0x000001e0
        /*0490*/ 	.short	0x0100
        /*0492*/ 	.byte	0x04
	.zero		1


	//   ....[58]....
        /*0494*/ 	.word	0x00000a00
        /*0498*/ 	.word	0x000000ff
        /*049c*/ 	.word	0x000000e8
        /*04a0*/ 	.short	0x0100
        /*04a2*/ 	.byte	0x04
	.zero		1


	//   ....[59]....
        /*04a4*/ 	.word	0x00000a10
        /*04a8*/ 	.word	0x000000ff
        /*04ac*/ 	.word	0x000001e8
        /*04b0*/ 	.short	0x0100
        /*04b2*/ 	.byte	0x04
	.zero		1


	//   ....[60]....
        /*04b4*/ 	.word	0x00000a20
        /*04b8*/ 	.word	0x000000ff
        /*04bc*/ 	.word	0x000000f0
        /*04c0*/ 	.short	0x0100
        /*04c2*/ 	.byte	0x04
	.zero		1


	//   ....[61]....
        /*04c4*/ 	.word	0x00000a30
        /*04c8*/ 	.word	0x000000ff
        /*04cc*/ 	.word	0x000001f0
        /*04d0*/ 	.short	0x0100
        /*04d2*/ 	.byte	0x04
	.zero		1


	//   ....[62]....
        /*04d4*/ 	.word	0x00000a40
        /*04d8*/ 	.word	0x000000ff
        /*04dc*/ 	.word	0x000000f8
        /*04e0*/ 	.short	0x0100
        /*04e2*/ 	.byte	0x04
	.zero		1


	//   ....[63]....
        /*04e4*/ 	.word	0x00000a50
        /*04e8*/ 	.word	0x000000ff
        /*04ec*/ 	.word	0x000001f8
        /*04f0*/ 	.short	0x0100
        /*04f2*/ 	.byte	0x04
	.zero		1


	//   ....[64]....
        /*04f4*/ 	.word	0x00000b80
        /*04f8*/ 	.word	0x000000ff
        /*04fc*/ 	.word	0x00000200
        /*0500*/ 	.short	0x0100
        /*0502*/ 	.byte	0x04
	.zero		1


	//   ....[65]....
        /*0504*/ 	.word	0x00000b90
        /*0508*/ 	.word	0x000000ff
        /*050c*/ 	.word	0x00000210
        /*0510*/ 	.short	0x0100
        /*0512*/ 	.byte	0x04
	.zero		1


	//   ....[66]....
        /*0514*/ 	.word	0x00000ba0
        /*0518*/ 	.word	0x000000ff
        /*051c*/ 	.word	0x00000208
        /*0520*/ 	.short	0x0100
        /*0522*/ 	.byte	0x04
	.zero		1


	//   ....[67]....
        /*0524*/ 	.word	0x00000bb0
        /*0528*/ 	.word	0x000000ff
        /*052c*/ 	.word	0x00000218
        /*0530*/ 	.short	0x0100
        /*0532*/ 	.byte	0x04
	.zero		1


	//   ....[68]....
        /*0534*/ 	.word	0x00000c90
        /*0538*/ 	.word	0x000000ff
        /*053c*/ 	.word	0x00000220
        /*0540*/ 	.short	0x0100
        /*0542*/ 	.byte	0x04
	.zero		1


	//   ....[69]....
        /*0544*/ 	.word	0x00000ca0
        /*0548*/ 	.word	0x000000ff
        /*054c*/ 	.word	0x00000228
        /*0550*/ 	.short	0x0100
        /*0552*/ 	.byte	0x04
	.zero		1


	//   ....[70]....
        /*0554*/ 	.word	0x00000dd0
        /*0558*/ 	.word	0x000000ff
        /*055c*/ 	.word	0x00000230
        /*0560*/ 	.short	0x0100
        /*0562*/ 	.byte	0x06
	.zero		1


	//   ....[71]....
        /*0564*/ 	.word	0x00000de0
        /*0568*/ 	.word	0x000000ff
        /*056c*/ 	.word	0x00000238
        /*0570*/ 	.short	0x0100
        /*0572*/ 	.byte	0x06
	.zero		1


	//   ....[72]....
        /*0574*/ 	.word	0x00000f10
        /*0578*/ 	.word	0x000000ff
        /*057c*/ 	.word	0x00000240
        /*0580*/ 	.short	0x0100
        /*0582*/ 	.byte	0x04
	.zero		1


	//   ....[73]....
        /*0584*/ 	.word	0x00000f20
        /*0588*/ 	.word	0x000000ff
        /*058c*/ 	.word	0x00000250
        /*0590*/ 	.short	0x0100
        /*0592*/ 	.byte	0x04
	.zero		1


	//   ....[74]....
        /*0594*/ 	.word	0x00000f30
        /*0598*/ 	.word	0x000000ff
        /*059c*/ 	.word	0x00000248
        /*05a0*/ 	.short	0x0100
        /*05a2*/ 	.byte	0x04
	.zero		1


	//   ....[75]....
        /*05a4*/ 	.word	0x00000f40
        /*05a8*/ 	.word	0x000000ff
        /*05ac*/ 	.word	0x00000258
        /*05b0*/ 	.short	0x0100
        /*05b2*/ 	.byte	0x04
	.zero		1


	//   ....[76]....
        /*05b4*/ 	.word	0x00001040
        /*05b8*/ 	.word	0x000000ff
        /*05bc*/ 	.word	0x00000260
        /*05c0*/ 	.short	0x0100
        /*05c2*/ 	.byte	0x06
	.zero		1


	//   ....[77]....
        /*05c4*/ 	.word	0x00001e30
        /*05c8*/ 	.word	0x000000ff
        /*05cc*/ 	.word	0x00000100
        /*05d0*/ 	.short	0x010a
        /*05d2*/ 	.byte	0x06
	.zero		1


	//   ....[78]....
        /*05d4*/ 	.word	0x00002130
        /*05d8*/ 	.word	0x000000ff
        /*05dc*/ 	.word	0x00000100
        /*05e0*/ 	.short	0x010a
        /*05e2*/ 	.byte	0x0b
	.zero		1


	//   ....[79]....
        /*05e4*/ 	.word	0x000022e0
        /*05e8*/ 	.word	0x000000ff
        /*05ec*/ 	.word	0x00000100
        /*05f0*/ 	.short	0x010a
        /*05f2*/ 	.byte	0x08
	.zero		1


	//   ....[80]....
        /*05f4*/ 	.word	0x000024d0
        /*05f8*/ 	.word	0x000000ff
        /*05fc*/ 	.word	0x00000228
        /*0600*/ 	.short	0x0101
        /*0602*/ 	.byte	0x18
	.zero		1


	//   ....[81]....
        /*0604*/ 	.word	0x00002500
        /*0608*/ 	.word	0x000000ff
        /*060c*/ 	.word	0x00000100
        /*0610*/ 	.short	0x010a
        /*0612*/ 	.byte	0x04
	.zero		1


	//   ....[82]....
        /*0614*/ 	.word	0x00002640
        /*0618*/ 	.word	0x000000ff
        /*061c*/ 	.word	0x00000100
        /*0620*/ 	.short	0x010a
        /*0622*/ 	.byte	0x15
	.zero		1


	//   ....[83]....
        /*0624*/ 	.word	0x000027f0
        /*0628*/ 	.word	0x000000ff
        /*062c*/ 	.word	0x00000100
        /*0630*/ 	.short	0x010a
        /*0632*/ 	.byte	0x08
	.zero		1


	//   ....[84]....
        /*0634*/ 	.word	0x000029d0
        /*0638*/ 	.word	0x000000ff
        /*063c*/ 	.word	0x00000230
        /*0640*/ 	.short	0x010a
        /*0642*/ 	.byte	0x18
	.zero		1


	//   ....[85]....
        /*0644*/ 	.word	0x00002a90
        /*0648*/ 	.word	0x000000ff
        /*064c*/ 	.word	0x00000000
        /*0650*/ 	.short	0x0101
        /*0652*/ 	.byte	0x04
	.zero		1


	//   ....[86]....
        /*0654*/ 	.word	0x00003080
        /*0658*/ 	.word	0x000000ff
        /*065c*/ 	.word	0x00000000
        /*0660*/ 	.short	0x010a
        /*0662*/ 	.byte	0x04
	.zero		1


	//   ....[87]....
        /*0664*/ 	.word	0x00003120
        /*0668*/ 	.word	0x000000ff
        /*066c*/ 	.word	0x00000000
        /*0670*/ 	.short	0x010a
        /*0672*/ 	.byte	0x05
	.zero		1


	//   ....[88]....
        /*0674*/ 	.word	0x000031c0
        /*0678*/ 	.word	0x000000ff
        /*067c*/ 	.word	0x00000000
        /*0680*/ 	.short	0x010a
        /*0682*/ 	.byte	0x05
	.zero		1


	//   ....[89]....
        /*0684*/ 	.word	0x00003260
        /*0688*/ 	.word	0x000000ff
        /*068c*/ 	.word	0x00000000
        /*0690*/ 	.short	0x010a
        /*0692*/ 	.byte	0x05
	.zero		1


	//   ....[90]....
        /*0694*/ 	.word	0x00003300
        /*0698*/ 	.word	0x000000ff
        /*069c*/ 	.word	0x00000000
        /*06a0*/ 	.short	0x010a
        /*06a2*/ 	.byte	0x05
	.zero		1


	//   ....[91]....
        /*06a4*/ 	.word	0x000033a0
        /*06a8*/ 	.word	0x000000ff
        /*06ac*/ 	.word	0x00000000
        /*06b0*/ 	.short	0x010a
        /*06b2*/ 	.byte	0x05
	.zero		1


	//   ....[92]....
        /*06b4*/ 	.word	0x00003440
        /*06b8*/ 	.word	0x000000ff
        /*06bc*/ 	.word	0x00000000
        /*06c0*/ 	.short	0x010a
        /*06c2*/ 	.byte	0x05
	.zero		1


	//   ....[93]....
        /*06c4*/ 	.word	0x000034e0
        /*06c8*/ 	.word	0x000000ff
        /*06cc*/ 	.word	0x00000000
        /*06d0*/ 	.short	0x010a
        /*06d2*/ 	.byte	0x05
	.zero		1


	//   ....[94]....
        /*06d4*/ 	.word	0x00003580
        /*06d8*/ 	.word	0x000000ff
        /*06dc*/ 	.word	0x00000000
        /*06e0*/ 	.short	0x010a
        /*06e2*/ 	.byte	0x05
	.zero		1


	//   ....[95]....
        /*06e4*/ 	.word	0x00003620
        /*06e8*/ 	.word	0x000000ff
        /*06ec*/ 	.word	0x00000000
        /*06f0*/ 	.short	0x010a
        /*06f2*/ 	.byte	0x05
	.zero		1


	//   ....[96]....
        /*06f4*/ 	.word	0x000036c0
        /*06f8*/ 	.word	0x000000ff
        /*06fc*/ 	.word	0x00000000
        /*0700*/ 	.short	0x010a
        /*0702*/ 	.byte	0x05
	.zero		1


	//   ....[97]....
        /*0704*/ 	.word	0x00003760
        /*0708*/ 	.word	0x000000ff
        /*070c*/ 	.word	0x00000000
        /*0710*/ 	.short	0x010a
        /*0712*/ 	.byte	0x05
	.zero		1


	//   ....[98]....
        /*0714*/ 	.word	0x00003800
        /*0718*/ 	.word	0x000000ff
        /*071c*/ 	.word	0x00000000
        /*0720*/ 	.short	0x010a
        /*0722*/ 	.byte	0x05
	.zero		1


	//   ....[99]....
        /*0724*/ 	.word	0x000038a0
        /*0728*/ 	.word	0x000000ff
        /*072c*/ 	.word	0x00000000
        /*0730*/ 	.short	0x010a
        /*0732*/ 	.byte	0x05
	.zero		1


	//   ....[100]....
        /*0734*/ 	.word	0x00003940
        /*0738*/ 	.word	0x000000ff
        /*073c*/ 	.word	0x00000000
        /*0740*/ 	.short	0x010a
        /*0742*/ 	.byte	0x05
	.zero		1


	//   ....[101]....
        /*0744*/ 	.word	0x000039e0
        /*0748*/ 	.word	0x000000ff
        /*074c*/ 	.word	0x00000000
        /*0750*/ 	.short	0x010a
        /*0752*/ 	.byte	0x05
	.zero		1


	//   ....[102]....
        /*0754*/ 	.word	0x00003a80
        /*0758*/ 	.word	0x000000ff
        /*075c*/ 	.word	0x00000000
        /*0760*/ 	.short	0x010a
        /*0762*/ 	.byte	0x05
	.zero		1


	//   ....[103]....
        /*0764*/ 	.word	0x00003b20
        /*0768*/ 	.word	0x000000ff
        /*076c*/ 	.word	0x00000000
        /*0770*/ 	.short	0x010a
        /*0772*/ 	.byte	0x05
	.zero		1


	//   ....[104]....
        /*0774*/ 	.word	0x00003bc0
        /*0778*/ 	.word	0x000000ff
        /*077c*/ 	.word	0x00000000
        /*0780*/ 	.short	0x010a
        /*0782*/ 	.byte	0x05
	.zero		1


	//   ....[105]....
        /*0784*/ 	.word	0x00003c60
        /*0788*/ 	.word	0x000000ff
        /*078c*/ 	.word	0x00000000
        /*0790*/ 	.short	0x010a
        /*0792*/ 	.byte	0x05
	.zero		1


	//   ....[106]....
        /*0794*/ 	.word	0x00003d00
        /*0798*/ 	.word	0x000000ff
        /*079c*/ 	.word	0x00000000
        /*07a0*/ 	.short	0x010a
        /*07a2*/ 	.byte	0x05
	.zero		1


	//   ....[107]....
        /*07a4*/ 	.word	0x00003da0
        /*07a8*/ 	.word	0x000000ff
        /*07ac*/ 	.word	0x00000000
        /*07b0*/ 	.short	0x010a
        /*07b2*/ 	.byte	0x05
	.zero		1


	//   ....[108]....
        /*07b4*/ 	.word	0x00003e40
        /*07b8*/ 	.word	0x000000ff
        /*07bc*/ 	.word	0x00000000
        /*07c0*/ 	.short	0x010a
        /*07c2*/ 	.byte	0x05
	.zero		1


	//   ....[109]....
        /*07c4*/ 	.word	0x00003ee0
        /*07c8*/ 	.word	0x000000ff
        /*07cc*/ 	.word	0x00000000
        /*07d0*/ 	.short	0x010a
        /*07d2*/ 	.byte	0x05
	.zero		1


	//   ....[110]....
        /*07d4*/ 	.word	0x00003f80
        /*07d8*/ 	.word	0x000000ff
        /*07dc*/ 	.word	0x00000000
        /*07e0*/ 	.short	0x010a
        /*07e2*/ 	.byte	0x05
	.zero		1


	//   ....[111]....
        /*07e4*/ 	.word	0x00004020
        /*07e8*/ 	.word	0x000000ff
        /*07ec*/ 	.word	0x00000000
        /*07f0*/ 	.short	0x010a
        /*07f2*/ 	.byte	0x05
	.zero		1


	//   ....[112]....
        /*07f4*/ 	.word	0x000040c0
        /*07f8*/ 	.word	0x000000ff
        /*07fc*/ 	.word	0x00000000
        /*0800*/ 	.short	0x010a
        /*0802*/ 	.byte	0x05
	.zero		1


	//   ....[113]....
        /*0804*/ 	.word	0x00004160
        /*0808*/ 	.word	0x000000ff
        /*080c*/ 	.word	0x00000000
        /*0810*/ 	.short	0x010a
        /*0812*/ 	.byte	0x05
	.zero		1


	//   ....[114]....
        /*0814*/ 	.word	0x00004200
        /*0818*/ 	.word	0x000000ff
        /*081c*/ 	.word	0x00000000
        /*0820*/ 	.short	0x010a
        /*0822*/ 	.byte	0x05
	.zero		1


	//   ....[115]....
        /*0824*/ 	.word	0x000042a0
        /*0828*/ 	.word	0x000000ff
        /*082c*/ 	.word	0x00000000
        /*0830*/ 	.short	0x010a
        /*0832*/ 	.byte	0x05
	.zero		1


	//   ....[116]....
        /*0834*/ 	.word	0x00004340
        /*0838*/ 	.word	0x000000ff
        /*083c*/ 	.word	0x00000000
        /*0840*/ 	.short	0x010a
        /*0842*/ 	.byte	0x05
	.zero		1


	//   ....[117]....
        /*0844*/ 	.word	0x000043f0
        /*0848*/ 	.word	0x00000000
        /*084c*/ 	.word	0x00000000
        /*0850*/ 	.short	0x010a
        /*0852*/ 	.byte	0xff
	.zero		1


	//   ....[118]....
        /*0854*/ 	.word	0x00004520
        /*0858*/ 	.word	0x000000ff
        /*085c*/ 	.word	0x00000238
        /*0860*/ 	.short	0x010a
        /*0862*/ 	.byte	0x04
	.zero		1


	//   ....[119]....
        /*0864*/ 	.word	0x000045c0
        /*0868*/ 	.word	0x000000ff
        /*086c*/ 	.word	0x00000230
        /*0870*/ 	.short	0x010a
        /*0872*/ 	.byte	0x04
	.zero		1


	//   ....[120]....
        /*0874*/ 	.word	0x00004660
        /*0878*/ 	.word	0x000000ff
        /*087c*/ 	.word	0x00000000
        /*0880*/ 	.short	0x0101
        /*0882*/ 	.byte	0x05
	.zero		1


	//   ....[121]....
        /*0884*/ 	.word	0x000046a0
        /*0888*/ 	.word	0x000000ff
        /*088c*/ 	.word	0x00000238
        /*0890*/ 	.short	0x0106
        /*0892*/ 	.byte	0x04
	.zero		1


	//   ....[122]....
        /*0894*/ 	.word	0x000046e0
        /*0898*/ 	.word	0x00000000
        /*089c*/ 	.word	0x00000238
        /*08a0*/ 	.short	0x010a
        /*08a2*/ 	.byte	0xff
	.zero		1


	//   ....[123]....
        /*08a4*/ 	.word	0x00004920
        /*08a8*/ 	.word	0x000000ff
        /*08ac*/ 	.word	0x00000008
        /*08b0*/ 	.short	0x010a
        /*08b2*/ 	.byte	0x05
	.zero		1


	//   ....[124]....
        /*08b4*/ 	.word	0x00004940
        /*08b8*/ 	.word	0x000000ff
        /*08bc*/ 	.word	0x00000008
        /*08c0*/ 	.short	0x010a
        /*08c2*/ 	.byte	0x05
	.zero		1


	//   ....[125]....
        /*08c4*/ 	.word	0x00004ad0
        /*08c8*/ 	.word	0x000000ff
        /*08cc*/ 	.word	0x00000008
        /*08d0*/ 	.short	0x010a
        /*08d2*/ 	.byte	0x05
	.zero		1


	//   ....[126]....
        /*08d4*/ 	.word	0x00004af0
        /*08d8*/ 	.word	0x000000ff
        /*08dc*/ 	.word	0x00000008
        /*08e0*/ 	.short	0x010a
        /*08e2*/ 	.byte	0x05
	.zero		1


	//   ....[127]....
        /*08e4*/ 	.word	0x00004bb0
        /*08e8*/ 	.word	0x000000ff
        /*08ec*/ 	.word	0x00000000
        /*08f0*/ 	.short	0x0101
        /*08f2*/ 	.byte	0x04
	.zero		1


	//   ....[128]....
        /*08f4*/ 	.word	0x00004ea0
        /*08f8*/ 	.word	0x000000ff
        /*08fc*/ 	.word	0x00000230
        /*0900*/ 	.short	0x010a
        /*0902*/ 	.byte	0x0f
	.zero		1


	//   ....[129]....
        /*0904*/ 	.word	0x00004f40
        /*0908*/ 	.word	0x000000ff
        /*090c*/ 	.word	0x00000000
        /*0910*/ 	.short	0x0101
        /*0912*/ 	.byte	0x18
	.zero		1


	//   ....[130]....
        /*0914*/ 	.word	0x00004f80
        /*0918*/ 	.word	0x000000ff
        /*091c*/ 	.word	0x00000250
        /*0920*/ 	.short	0x010a
        /*0922*/ 	.byte	0x14
	.zero		1


	//   ....[131]....
        /*0924*/ 	.word	0x00005050
        /*0928*/ 	.word	0x000000ff
        /*092c*/ 	.word	0x00000000
        /*0930*/ 	.short	0x010a
        /*0932*/ 	.byte	0x04
	.zero		1


	//   ....[132]....
        /*0934*/ 	.word	0x000050c0
        /*0938*/ 	.word	0x000000ff
        /*093c*/ 	.word	0x00000000
        /*0940*/ 	.short	0x010a
        /*0942*/ 	.byte	0x0a
	.zero		1


	//   ....[133]....
        /*0944*/ 	.word	0x000051e0
        /*0948*/ 	.word	0x000000ff
        /*094c*/ 	.word	0x00000000
        /*0950*/ 	.short	0x010a
        /*0952*/ 	.byte	0x05
	.zero		1


	//   ....[134]....
        /*0954*/ 	.word	0x000053e0
        /*0958*/ 	.word	0x000000ff
        /*095c*/ 	.word	0x00000000
        /*0960*/ 	.short	0x010a
        /*0962*/ 	.byte	0x04
	.zero		1


	//   ....[135]....
        /*0964*/ 	.word	0x00005480
        /*0968*/ 	.word	0x00000000
        /*096c*/ 	.word	0x00000000
        /*0970*/ 	.short	0x010a
        /*0972*/ 	.byte	0xff
	.zero		1


	//   ....[136]....
        /*0974*/ 	.word	0x000054c0
        /*0978*/ 	.word	0x00000000
        /*097c*/ 	.word	0x00000000
        /*0980*/ 	.short	0x010a
        /*0982*/ 	.byte	0xff
	.zero		1


	//   ....[137]....
        /*0984*/ 	.word	0x00005530
        /*0988*/ 	.word	0x000000ff
        /*098c*/ 	.word	0x00000000
        /*0990*/ 	.short	0x0101
        /*0992*/ 	.byte	0x04
	.zero		1


	//   ....[138]....
        /*0994*/ 	.word	0x00005570
        /*0998*/ 	.word	0x000000ff
        /*099c*/ 	.word	0x00000260
        /*09a0*/ 	.short	0x010a
        /*09a2*/ 	.byte	0x0f
	.zero		1


	//   ....[139]....
        /*09a4*/ 	.word	0x000055e0
        /*09a8*/ 	.word	0x000000ff
        /*09ac*/ 	.word	0x00000000
        /*09b0*/ 	.short	0x0101
        /*09b2*/ 	.byte	0x04
	.zero		1


	//   ....[140]....
        /*09b4*/ 	.word	0x00005c10
        /*09b8*/ 	.word	0x000000ff
        /*09bc*/ 	.word	0x00000230
        /*09c0*/ 	.short	0x010a
        /*09c2*/ 	.byte	0x19
	.zero		1


	//   ....[141]....
        /*09c4*/ 	.word	0x00005cb0
        /*09c8*/ 	.word	0x000000ff
        /*09cc*/ 	.word	0x00000000
        /*09d0*/ 	.short	0x0101
        /*09d2*/ 	.byte	0x2b
	.zero		1


	//   ....[142]....
        /*09d4*/ 	.word	0x000061e0
        /*09d8*/ 	.word	0x000000ff
        /*09dc*/ 	.word	0x00000228
        /*09e0*/ 	.short	0x010a
        /*09e2*/ 	.byte	0x19
	.zero		1


	//   ....[143]....
        /*09e4*/ 	.word	0x000066a0
        /*09e8*/ 	.word	0x000000ff
        /*09ec*/ 	.word	0x00000210
        /*09f0*/ 	.short	0x010a
        /*09f2*/ 	.byte	0x19
	.zero		1


	//   ....[144]....
        /*09f4*/ 	.word	0x00006810
        /*09f8*/ 	.word	0x000000ff
        /*09fc*/ 	.word	0x00000200
        /*0a00*/ 	.short	0x010b
        /*0a02*/ 	.byte	0x19
	.zero		1


	//   ....[145]....
        /*0a04*/ 	.word	0x00006820
        /*0a08*/ 	.word	0x000000ff
        /*0a0c*/ 	.word	0x00000000
        /*0a10*/ 	.short	0x0101
        /*0a12*/ 	.byte	0x2e
	.zero		1


	//   ....[146]....
        /*0a14*/ 	.word	0x00006830
        /*0a18*/ 	.word	0x000000ff
        /*0a1c*/ 	.word	0x00000218
        /*0a20*/ 	.short	0x010a
        /*0a22*/ 	.byte	0x19
	.zero		1


	//   ....[147]....
        /*0a24*/ 	.word	0x00006a00
        /*0a28*/ 	.word	0x000000ff
        /*0a2c*/ 	.word	0x00000208
        /*0a30*/ 	.short	0x010b
        /*0a32*/ 	.byte	0x19
	.zero		1


	//   ....[148]....
        /*0a34*/ 	.word	0x00006a10
        /*0a38*/ 	.word	0x000000ff
        /*0a3c*/ 	.word	0x00000000
        /*0a40*/ 	.short	0x0101
        /*0a42*/ 	.byte	0x2d
	.zero		1


	//   ....[149]....
        /*0a44*/ 	.word	0x00006a40
        /*0a48*/ 	.word	0x000000ff
        /*0a4c*/ 	.word	0x00000210
        /*0a50*/ 	.short	0x010a
        /*0a52*/ 	.byte	0x19
	.zero		1


	//   ....[150]....
        /*0a54*/ 	.word	0x00006a80
        /*0a58*/ 	.word	0x00000000
        /*0a5c*/ 	.word	0x00000218
        /*0a60*/ 	.short	0x010a
        /*0a62*/ 	.byte	0xff
	.zero		1


	//   ....[151]....
        /*0a64*/ 	.word	0x00006e00
        /*0a68*/ 	.word	0x000000ff
        /*0a6c*/ 	.word	0x00000230
        /*0a70*/ 	.short	0x010a
        /*0a72*/ 	.byte	0x31
	.zero		1


	//   ....[152]....
        /*0a74*/ 	.word	0x00006ed0
        /*0a78*/ 	.word	0x000000ff
        /*0a7c*/ 	.word	0x00000000
        /*0a80*/ 	.short	0x0101
        /*0a82*/ 	.byte	0x04
	.zero		1


	//   ....[153]....
        /*0a84*/ 	.word	0x00007ef0
        /*0a88*/ 	.word	0x00000000
        /*0a8c*/ 	.word	0x00000200
        /*0a90*/ 	.short	0x010a
        /*0a92*/ 	.byte	0xff
	.zero		1


	//   ....[154]....
        /*0a94*/ 	.word	0x00007f30
        /*0a98*/ 	.word	0x000000b4
        /*0a9c*/ 	.word	0x00000240
        /*0aa0*/ 	.short	0x010a
        /*0aa2*/ 	.byte	0xff
	.zero		1


	//   ....[155]....
        /*0aa4*/ 	.word	0x00008070
        /*0aa8*/ 	.word	0x00000000
        /*0aac*/ 	.word	0x00000200
        /*0ab0*/ 	.short	0x010a
        /*0ab2*/ 	.byte	0xff
	.zero		1


	//   ....[156]....
        /*0ab4*/ 	.word	0x000081c0
        /*0ab8*/ 	.word	0x00000002
        /*0abc*/ 	.word	0x00000000
        /*0ac0*/ 	.short	0x0101
        /*0ac2*/ 	.byte	0xff
	.zero		1


	//   ....[157]....
        /*0ac4*/ 	.word	0x00008220
        /*0ac8*/ 	.word	0x000000b4
        /*0acc*/ 	.word	0x00000240
        /*0ad0*/ 	.short	0x010a
        /*0ad2*/ 	.byte	0xff
	.zero		1


	//   ....[158]....
        /*0ad4*/ 	.word	0x000095d0
        /*0ad8*/ 	.word	0x000000bb
        /*0adc*/ 	.word	0x00000200
        /*0ae0*/ 	.short	0x010a
        /*0ae2*/ 	.byte	0xff
	.zero		1


	//   ....[159]....
        /*0ae4*/ 	.word	0x000096b0
        /*0ae8*/ 	.word	0x000000bb
        /*0aec*/ 	.word	0x00000200
        /*0af0*/ 	.short	0x010a
        /*0af2*/ 	.byte	0xff
	.zero		1


	//   ....[160]....
        /*0af4*/ 	.word	0x000097e0
        /*0af8*/ 	.word	0x00000000
        /*0afc*/ 	.word	0x00000000
        /*0b00*/ 	.short	0x0101
        /*0b02*/ 	.byte	0xff
	.zero		1


	//   ....[161]....
        /*0b04*/ 	.word	0x00009c10
        /*0b08*/ 	.word	0x000000b4
        /*0b0c*/ 	.word	0x00000000
        /*0b10*/ 	.short	0x0101
        /*0b12*/ 	.byte	0xff
	.zero		1


	//   ....[162]....
        /*0b14*/ 	.word	0x0000ac50
        /*0b18*/ 	.word	0x00000000
        /*0b1c*/ 	.word	0x00000100
        /*0b20*/ 	.short	0x010a
        /*0b22*/ 	.byte	0xff
	.zero		1


	//   ....[163]....
        /*0b24*/ 	.word	0x0000acb0
        /*0b28*/ 	.word	0x00000000
        /*0b2c*/ 	.word	0x00000100
        /*0b30*/ 	.short	0x010a
        /*0b32*/ 	.byte	0xff
	.zero		1


	//   ....[164]....
        /*0b34*/ 	.word	0x0000ad10
        /*0b38*/ 	.word	0x00000000
        /*0b3c*/ 	.word	0x00000230
        /*0b40*/ 	.short	0x010a
        /*0b42*/ 	.byte	0xff
	.zero		1


	//   ....[165]....
        /*0b44*/ 	.word	0x0000ad70
        /*0b48*/ 	.word	0x00000000
        /*0b4c*/ 	.word	0x00000000
        /*0b50*/ 	.short	0x010a
        /*0b52*/ 	.byte	0xff
	.zero		1


	//   ....[166]....
        /*0b54*/ 	.word	0x0000add0
        /*0b58*/ 	.word	0x00000000
        /*0b5c*/ 	.word	0x00000000
        /*0b60*/ 	.short	0x010a
        /*0b62*/ 	.byte	0xff
	.zero		1


	//   ....[167]....
        /*0b64*/ 	.word	0x0000ae30
        /*0b68*/ 	.word	0x00000000
        /*0b6c*/ 	.word	0x00000000
        /*0b70*/ 	.short	0x010a
        /*0b72*/ 	.byte	0xff
	.zero		1


	//   ....[168]....
        /*0b74*/ 	.word	0x0000ae90
        /*0b78*/ 	.word	0x00000000
        /*0b7c*/ 	.word	0x00000000
        /*0b80*/ 	.short	0x010a
        /*0b82*/ 	.byte	0xff
	.zero		1


	//   ....[169]....
        /*0b84*/ 	.word	0x0000aef0
        /*0b88*/ 	.word	0x00000000
        /*0b8c*/ 	.word	0x00000000
        /*0b90*/ 	.short	0x010a
        /*0b92*/ 	.byte	0xff
	.zero		1


	//   ....[170]....
        /*0b94*/ 	.word	0x0000af50
        /*0b98*/ 	.word	0x00000000
        /*0b9c*/ 	.word	0x00000000
        /*0ba0*/ 	.short	0x010a
        /*0ba2*/ 	.byte	0xff
	.zero		1


	//   ....[171]....
        /*0ba4*/ 	.word	0x0000afb0
        /*0ba8*/ 	.word	0x00000000
        /*0bac*/ 	.word	0x00000000
        /*0bb0*/ 	.short	0x010a
        /*0bb2*/ 	.byte	0xff
	.zero		1


	//   ....[172]....
        /*0bb4*/ 	.word	0x0000b010
        /*0bb8*/ 	.word	0x00000000
        /*0bbc*/ 	.word	0x00000000
        /*0bc0*/ 	.short	0x010a
        /*0bc2*/ 	.byte	0xff
	.zero		1


	//   ....[173]....
        /*0bc4*/ 	.word	0x0000b070
        /*0bc8*/ 	.word	0x00000000
        /*0bcc*/ 	.word	0x00000000
        /*0bd0*/ 	.short	0x010a
        /*0bd2*/ 	.byte	0xff
	.zero		1


	//   ....[174]....
        /*0bd4*/ 	.word	0x0000b0d0
        /*0bd8*/ 	.word	0x00000000
        /*0bdc*/ 	.word	0x00000000
        /*0be0*/ 	.short	0x010a
        /*0be2*/ 	.byte	0xff
	.zero		1


	//   ....[175]....
        /*0be4*/ 	.word	0x0000b130
        /*0be8*/ 	.word	0x00000000
        /*0bec*/ 	.word	0x00000000
        /*0bf0*/ 	.short	0x010a
        /*0bf2*/ 	.byte	0xff
	.zero		1


	//   ....[176]....
        /*0bf4*/ 	.word	0x0000b190
        /*0bf8*/ 	.word	0x00000000
        /*0bfc*/ 	.word	0x00000000
        /*0c00*/ 	.short	0x010a
        /*0c02*/ 	.byte	0xff
	.zero		1


	//   ....[177]....
        /*0c04*/ 	.word	0x0000b1f0
        /*0c08*/ 	.word	0x00000000
        /*0c0c*/ 	.word	0x00000000
        /*0c10*/ 	.short	0x010a
        /*0c12*/ 	.byte	0xff
	.zero		1


	//   ....[178]....
        /*0c14*/ 	.word	0x0000b250
        /*0c18*/ 	.word	0x00000000
        /*0c1c*/ 	.word	0x00000000
        /*0c20*/ 	.short	0x010a
        /*0c22*/ 	.byte	0xff
	.zero		1


	//   ....[179]....
        /*0c24*/ 	.word	0x0000b2b0
        /*0c28*/ 	.word	0x00000000
        /*0c2c*/ 	.word	0x00000000
        /*0c30*/ 	.short	0x010a
        /*0c32*/ 	.byte	0xff
	.zero		1


	//   ....[180]....
        /*0c34*/ 	.word	0x0000b310
        /*0c38*/ 	.word	0x00000000
        /*0c3c*/ 	.word	0x00000000
        /*0c40*/ 	.short	0x010a
        /*0c42*/ 	.byte	0xff
	.zero		1


	//   ....[181]....
        /*0c44*/ 	.word	0x0000b370
        /*0c48*/ 	.word	0x00000000
        /*0c4c*/ 	.word	0x00000000
        /*0c50*/ 	.short	0x010a
        /*0c52*/ 	.byte	0xff
	.zero		1


	//   ....[182]....
        /*0c54*/ 	.word	0x0000b3d0
        /*0c58*/ 	.word	0x00000000
        /*0c5c*/ 	.word	0x00000000
        /*0c60*/ 	.short	0x010a
        /*0c62*/ 	.byte	0xff
	.zero		1


	//   ....[183]....
        /*0c64*/ 	.word	0x0000b430
        /*0c68*/ 	.word	0x00000000
        /*0c6c*/ 	.word	0x00000000
        /*0c70*/ 	.short	0x010a
        /*0c72*/ 	.byte	0xff
	.zero		1


	//   ....[184]....
        /*0c74*/ 	.word	0x0000b490
        /*0c78*/ 	.word	0x00000000
        /*0c7c*/ 	.word	0x00000000
        /*0c80*/ 	.short	0x010a
        /*0c82*/ 	.byte	0xff
	.zero		1


	//   ....[185]....
        /*0c84*/ 	.word	0x0000b4f0
        /*0c88*/ 	.word	0x00000000
        /*0c8c*/ 	.word	0x00000000
        /*0c90*/ 	.short	0x010a
        /*0c92*/ 	.byte	0xff
	.zero		1


	//   ....[186]....
        /*0c94*/ 	.word	0x0000b550
        /*0c98*/ 	.word	0x00000000
        /*0c9c*/ 	.word	0x00000000
        /*0ca0*/ 	.short	0x010a
        /*0ca2*/ 	.byte	0xff
	.zero		1


	//   ....[187]....
        /*0ca4*/ 	.word	0x0000b5b0
        /*0ca8*/ 	.word	0x00000000
        /*0cac*/ 	.word	0x00000000
        /*0cb0*/ 	.short	0x010a
        /*0cb2*/ 	.byte	0xff
	.zero		1


	//   ....[188]....
        /*0cb4*/ 	.word	0x0000b610
        /*0cb8*/ 	.word	0x00000000
        /*0cbc*/ 	.word	0x00000000
        /*0cc0*/ 	.short	0x010a
        /*0cc2*/ 	.byte	0xff
	.zero		1


	//   ....[189]....
        /*0cc4*/ 	.word	0x0000b670
        /*0cc8*/ 	.word	0x00000000
        /*0ccc*/ 	.word	0x00000000
        /*0cd0*/ 	.short	0x010a
        /*0cd2*/ 	.byte	0xff
	.zero		1


	//   ....[190]....
        /*0cd4*/ 	.word	0x0000b6d0
        /*0cd8*/ 	.word	0x00000000
        /*0cdc*/ 	.word	0x00000000
        /*0ce0*/ 	.short	0x010a
        /*0ce2*/ 	.byte	0xff
	.zero		1


	//   ....[191]....
        /*0ce4*/ 	.word	0x0000b730
        /*0ce8*/ 	.word	0x00000000
        /*0cec*/ 	.word	0x00000000
        /*0cf0*/ 	.short	0x010a
        /*0cf2*/ 	.byte	0xff
	.zero		1


	//   ....[192]....
        /*0cf4*/ 	.word	0x0000b790
        /*0cf8*/ 	.word	0x00000000
        /*0cfc*/ 	.word	0x00000000
        /*0d00*/ 	.short	0x010a
        /*0d02*/ 	.byte	0xff
	.zero		1


	//   ....[193]....
        /*0d04*/ 	.word	0x0000b7f0
        /*0d08*/ 	.word	0x00000000
        /*0d0c*/ 	.word	0x00000000
        /*0d10*/ 	.short	0x010a
        /*0d12*/ 	.byte	0xff
	.zero		1


	//   ....[194]....
        /*0d14*/ 	.word	0x0000b850
        /*0d18*/ 	.word	0x00000000
        /*0d1c*/ 	.word	0x00000000
        /*0d20*/ 	.short	0x010a
        /*0d22*/ 	.byte	0xff
	.zero		1


	//   ....[195]....
        /*0d24*/ 	.word	0x0000b8b0
        /*0d28*/ 	.word	0x00000000
        /*0d2c*/ 	.word	0x00000000
        /*0d30*/ 	.short	0x010a
        /*0d32*/ 	.byte	0xff
	.zero		1


	//   ....[196]....
        /*0d34*/ 	.word	0x0000b910
        /*0d38*/ 	.word	0x00000004
        /*0d3c*/ 	.word	0x00000238
        /*0d40*/ 	.short	0x010a
        /*0d42*/ 	.byte	0xff
	.zero		1


	//   ....[197]....
        /*0d44*/ 	.word	0x0000b970
        /*0d48*/ 	.word	0x00000004
        /*0d4c*/ 	.word	0x00000230
        /*0d50*/ 	.short	0x010a
        /*0d52*/ 	.byte	0xff
	.zero		1


	//   ....[198]....
        /*0d54*/ 	.word	0x0000b9d0
        /*0d58*/ 	.word	0x00000005
        /*0d5c*/ 	.word	0x00000008
        /*0d60*/ 	.short	0x010a
        /*0d62*/ 	.byte	0xff
	.zero		1


	//   ....[199]....
        /*0d64*/ 	.word	0x0000bac0
        /*0d68*/ 	.word	0x00000003
        /*0d6c*/ 	.word	0x00000008
        /*0d70*/ 	.short	0x010a
        /*0d72*/ 	.byte	0xff
	.zero		1


	//   ....[200]....
        /*0d74*/ 	.word	0x0000bb20
        /*0d78*/ 	.word	0x00000004
        /*0d7c*/ 	.word	0x00000230
        /*0d80*/ 	.short	0x010a
        /*0d82*/ 	.byte	0xff
	.zero		1


	//   ....[201]....
        /*0d84*/ 	.word	0x0000bb80
        /*0d88*/ 	.word	0x00000004
        /*0d8c*/ 	.word	0x00000250
        /*0d90*/ 	.short	0x010a
        /*0d92*/ 	.byte	0xff
	.zero		1


	//   ....[202]....
        /*0d94*/ 	.word	0x0000bbe0
        /*0d98*/ 	.word	0x00000004
        /*0d9c*/ 	.word	0x00000000
        /*0da0*/ 	.short	0x010a
        /*0da2*/ 	.byte	0xff
	.zero		1


	//   ....[203]....
        /*0da4*/ 	.word	0x0000bc40
        /*0da8*/ 	.word	0x00000000
        /*0dac*/ 	.word	0x00000000
        /*0db0*/ 	.short	0x010a
        /*0db2*/ 	.byte	0xff
	.zero		1


	//   ....[204]....
        /*0db4*/ 	.word	0x0000bca0
        /*0db8*/ 	.word	0x00000000
        /*0dbc*/ 	.word	0x00000260
        /*0dc0*/ 	.short	0x010a
        /*0dc2*/ 	.byte	0xff
	.zero		1


	//   ....[205]....
        /*0dc4*/ 	.word	0x0000bd00
        /*0dc8*/ 	.word	0x00000000
        /*0dcc*/ 	.word	0x00000230
        /*0dd0*/ 	.short	0x010a
        /*0dd2*/ 	.byte	0xff
	.zero		1


	//   ....[206]....
        /*0dd4*/ 	.word	0x0000bd60
        /*0dd8*/ 	.word	0x00000003
        /*0ddc*/ 	.word	0x00000228
        /*0de0*/ 	.short	0x010a
        /*0de2*/ 	.byte	0xff
	.zero		1


	//   ....[207]....
        /*0de4*/ 	.word	0x0000bdc0
        /*0de8*/ 	.word	0x00000000
        /*0dec*/ 	.word	0x00000210
        /*0df0*/ 	.short	0x010a
        /*0df2*/ 	.byte	0xff
	.zero		1


	//   ....[208]....
        /*0df4*/ 	.word	0x0000be20
        /*0df8*/ 	.word	0x00000000
        /*0dfc*/ 	.word	0x00000218
        /*0e00*/ 	.short	0x010a
        /*0e02*/ 	.byte	0xff
	.zero		1


	//   ....[209]....
        /*0e04*/ 	.word	0x0000be80
        /*0e08*/ 	.word	0x00000000
        /*0e0c*/ 	.word	0x00000210
        /*0e10*/ 	.short	0x010a
        /*0e12*/ 	.byte	0xff
	.zero		1


	//   ....[210]....
        /*0e14*/ 	.word	0x0000bee0
        /*0e18*/ 	.word	0x00000000
        /*0e1c*/ 	.word	0x00000230
        /*0e20*/ 	.short	0x010a
        /*0e22*/ 	.byte	0xff
	.zero		1


	//   ....[211]....
        /*0e24*/ 	.word	0x0000bf30
        /*0e28*/ 	.word	0x00000000
        /*0e2c*/ 	.word	0x00000200
        /*0e30*/ 	.short	0x010a
        /*0e32*/ 	.byte	0xff
	.zero		1


	//   ....[212]....
        /*0e34*/ 	.word	0x0000bf80
        /*0e38*/ 	.word	0x000000b4
        /*0e3c*/ 	.word	0x00000240
        /*0e40*/ 	.short	0x010a
        /*0e42*/ 	.byte	0xff
	.zero		1


	//   ....[213]....
        /*0e44*/ 	.word	0x0000bfd0
        /*0e48*/ 	.word	0x000000bb
        /*0e4c*/ 	.word	0x00000200
        /*0e50*/ 	.short	0x010a
        /*0e52*/ 	.byte	0xff
	.zero		1


	//----- nvinfo : EIATTR_NUM_MBARRIERS
	.align		4
.L_47:
        /*0e54*/ 	.byte	0x03, 0x38
        /*0e56*/ 	.short	0x004d


	//----- nvinfo : EIATTR_EXIT_INSTR_OFFSETS
	.align		4
        /*0e58*/ 	.byte	0x04, 0x1c
        /*0e5a*/ 	.short	(.L_49 - .L_48)


	//   ....[0]....
.L_48:
        /*0e5c*/ 	.word	0x00004420


	//   ....[1]....
        /*0e60*/ 	.word	0x000046b0


	//   ....[2]....
        /*0e64*/ 	.word	0x00004710


	//   ....[3]....
        /*0e68*/ 	.word	0x00005800


	//   ....[4]....
        /*0e6c*/ 	.word	0x00006ab0


	//   ....[5]....
        /*0e70*/ 	.word	0x00006af0


	//   ....[6]....
        /*0e74*/ 	.word	0x0000ac30


	//----- nvinfo : EIATTR_MAX_THREADS
	.align		4
.L_49:
        /*0e78*/ 	.byte	0x04, 0x05
        /*0e7a*/ 	.short	(.L_51 - .L_50)
.L_50:
        /*0e7c*/ 	.word	0x00000100
        /*0e80*/ 	.word	0x00000001
        /*0e84*/ 	.word	0x00000001


	//----- nvinfo : EIATTR_CRS_STACK_SIZE
	.align		4
.L_51:
        /*0e88*/ 	.byte	0x04, 0x1e
        /*0e8a*/ 	.short	(.L_53 - .L_52)
.L_52:
        /*0e8c*/ 	.word	0x00000000


	//----- nvinfo : EIATTR_CBANK_PARAM_SIZE
	.align		4
.L_53:
        /*0e90*/ 	.byte	0x03, 0x19
        /*0e92*/ 	.short	0x0800


	//----- nvinfo : EIATTR_PARAM_CBANK
	.align		4
        /*0e94*/ 	.byte	0x04, 0x0a
        /*0e96*/ 	.short	(.L_55 - .L_54)
	.align		4
.L_54:
        /*0e98*/ 	.word	index@(.nv.constant0._ZN7cutlass13device_kernelINS_4conv6kernel13ConvUniversalINS1_16ConvProblemShapeILNS1_8OperatorE2ELi2EEENS1_10collective14CollectiveConvINS1_47MainloopSm100TmaUmmaWarpSpecializedImplicitGemmILS5_2ELi32ELi2ELi1ELi2EN4cute5tupleIJNSA_1CILi2EEENSC_ILi1EEESE_EEEEENSB_IJNSC_ILi256EEENSB_IJNSC_ILi128EEEEEENSB_IJNSC_ILi32EEEEEEEEENS_12float_e4m3_tESN_NSA_8TiledMMAINSA_8MMA_AtomIJNSA_10MMA_TraitsINSA_25SM100_MMA_F8F6F4_2x1SM_SSEJSN_SN_fSH_SI_NSA_17integral_constantINSA_4UMMA5MajorELSU_1EEESV_NSS_INST_7ScaleInELSW_0EEESX_EEEEEENSA_6LayoutINSB_IJSE_SE_SE_EEENSB_IJNSC_ILi0EEES12_S12_EEEEENSB_IJNSA_10UnderscoreES15_S15_EEEEENS7_6detail27Sm100ImplicitGemmTileTraitsINSA_18SM100_TMA_2SM_LOADENSA_14ComposedLayoutINSA_7SwizzleILi3ELi4ELi3EEENSA_18smem_ptr_flag_bitsILi8EEENS10_INSB_IJSI_NSC_ILi8EEEEEENSB_IJSE_SI_EEEEEEEvEENS19_INSA_25SM100_TMA_2SM_LOAD_IM2COLENS1B_INS1C_ILi2ELi4ELi3EEES1F_NS10_INSB_IJNSC_ILi64EEES1G_EEENSB_IJSE_S1O_EEEEEEEvEEEENS_8epilogue10collective18CollectiveEpilogueINS1V_23Sm100TmaWarpSpecializedILi2ELi2ELi64ELb0ELb0EEEJNSB_IJSI_SJ_SL_EEENSB_IJNS10_ISI_SE_EENS10_IS1O_SE_EEEEESN_NSB_IJlNSB_IJSE_llEEES12_EEESN_S25_NS1V_6fusion15FusionCallbacksIS1Z_NS26_17LinearCombinationISN_fSN_fLNS_15FloatRoundStyleE2EEES20_S23_JEEENSA_5SM1004TMEM4LOAD26SM100_TMEM_LOAD_32dp32b64xENSA_13SM90_TMA_LOADENS1B_IS1N_S1F_NS10_INSB_IJS1G_S1O_EEENSB_IJS1O_SE_EEEEEEENSA_39AutoVectorizingCopyWithAssumedAlignmentILi128EEENSA_14SM90_TMA_STOREES2K_S2M_S2M_EEEvvEEEEvNT_6ParamsE)
        /*0e9c*/ 	.short	0x0380
        /*0e9e*/ 	.short	0x0800


	//----- nvinfo : EIATTR_SW_WAR
	.align		4
.L_55:
        /*0ea0*/ 	.byte	0x04, 0x36
        /*0ea2*/ 	.short	(.L_57 - .L_56)
.L_56:
        /*0ea4*/ 	.word	0x00000008
.L_57:


//--------------------- .nv.callgraph             --------------------------
	.section	.nv.callgraph,"",@"SHT_CUDA_CALLGRAPH"
	.align	4
	.sectionentsize	8
	.align		4
        /*0000*/ 	.word	0x00000000
	.align		4
        /*0004*/ 	.word	0xffffffff
	.align		4
        /*0008*/ 	.word	index@(_ZN7cutlass13device_kernelINS_4conv6kernel13ConvUniversalINS1_16ConvProblemShapeILNS1_8OperatorE2ELi2EEENS1_10collective14CollectiveConvINS1_47MainloopSm100TmaUmmaWarpSpecializedImplicitGemmILS5_2ELi32ELi2ELi1ELi2EN4cute5tupleIJNSA_1CILi2EEENSC_ILi1EEESE_EEEEENSB_IJNSC_ILi256EEENSB_IJNSC_ILi128EEEEEENSB_IJNSC_ILi32EEEEEEEEENS_12float_e4m3_tESN_NSA_8TiledMMAINSA_8MMA_AtomIJNSA_10MMA_TraitsINSA_25SM100_MMA_F8F6F4_2x1SM_SSEJSN_SN_fSH_SI_NSA_17integral_constantINSA_4UMMA5MajorELSU_1EEESV_NSS_INST_7ScaleInELSW_0EEESX_EEEEEENSA_6LayoutINSB_IJSE_SE_SE_EEENSB_IJNSC_ILi0EEES12_S12_EEEEENSB_IJNSA_10UnderscoreES15_S15_EEEEENS7_6detail27Sm100ImplicitGemmTileTraitsINSA_18SM100_TMA_2SM_LOADENSA_14ComposedLayoutINSA_7SwizzleILi3ELi4ELi3EEENSA_18smem_ptr_flag_bitsILi8EEENS10_INSB_IJSI_NSC_ILi8EEEEEENSB_IJSE_SI_EEEEEEEvEENS19_INSA_25SM100_TMA_2SM_LOAD_IM2COLENS1B_INS1C_ILi2ELi4ELi3EEES1F_NS10_INSB_IJNSC_ILi64EEES1G_EEENSB_IJSE_S1O_EEEEEEEvEEEENS_8epilogue10collective18CollectiveEpilogueINS1V_23Sm100TmaWarpSpecializedILi2ELi2ELi64ELb0ELb0EEEJNSB_IJSI_SJ_SL_EEENSB_IJNS10_ISI_SE_EENS10_IS1O_SE_EEEEESN_NSB_IJlNSB_IJSE_llEEES12_EEESN_S25_NS1V_6fusion15FusionCallbacksIS1Z_NS26_17LinearCombinationISN_fSN_fLNS_15FloatRoundStyleE2EEES20_S23_JEEENSA_5SM1004TMEM4LOAD26SM100_TMEM_LOAD_32dp32b64xENSA_13SM90_TMA_LOADENS1B_IS1N_S1F_NS10_INSB_IJS1G_S1O_EEENSB_IJS1O_SE_EEEEEEENSA_39AutoVectorizingCopyWithAssumedAlignmentILi128EEENSA_14SM90_TMA_STOREES2K_S2M_S2M_EEEvvEEEEvNT_6ParamsE)
	.align		4
        /*000c*/ 	.word	index@(__assertfail)
	.align		4
        /*0010*/ 	.word	0x00000000
	.align		4
        /*0014*/ 	.word	0xfffffffe
	.align		4
        /*0018*/ 	.word	0x00000000
	.align		4
        /*001c*/ 	.word	0xfffffffd
	.align		4
        /*0020*/ 	.word	0x00000000
	.align		4
        /*0024*/ 	.word	0xfffffffc


//--------------------- .nv.constant4             --------------------------
	.section	.nv.constant4,"a",@progbits
	.align	8
	.align		8
.nv.constant4:
        /*0000*/ 	.dword	__assertfail
	.align		8
        /*0008*/ 	.dword	__unnamed_1
	.align		8
        /*0010*/ 	.dword	__unnamed_2
	.align		8
        /*0018*/ 	.dword	_ZN39_INTERNAL_61bcb645_4_k_cu_3421e54a_35364cuda3std3__45__cpo5beginE
	.align		8
        /*0020*/ 	.dword	_ZN39_INTERNAL_61bcb645_4_k_cu_3421e54a_35364cuda3std3__45__cpo3endE
	.align		8
        /*0028*/ 	.dword	_ZN39_INTERNAL_61bcb645_4_k_cu_3421e54a_35364cuda3std3__45__cpo6cbeginE
	.align		8
        /*0030*/ 	.dword	_ZN39_INTERNAL_61bcb645_4_k_cu_3421e54a_35364cuda3std3__45__cpo4cendE
	.align		8
        /*0038*/ 	.dword	_ZN39_INTERNAL_61bcb645_4_k_cu_3421e54a_35364cuda3std3__441_GLOBAL__N__61bcb645_4_k_cu_3421e54a_35366ignoreE
	.align		8
        /*0040*/ 	.dword	_ZN39_INTERNAL_61bcb645_4_k_cu_3421e54a_35364cuda3std3__419piecewise_constructE
	.align		8
        /*0048*/ 	.dword	_ZN39_INTERNAL_61bcb645_4_k_cu_3421e54a_35364cuda3std3__48in_placeE
	.align		8
        /*0050*/ 	.dword	_ZN39_INTERNAL_61bcb645_4_k_cu_3421e54a_35364cuda3std6ranges3__45__cpo4swapE
	.align		8
        /*0058*/ 	.dword	_ZN39_INTERNAL_61bcb645_4_k_cu_3421e54a_35364cuda3std6ranges3__45__cpo9iter_moveE
	.align		8
        /*0060*/ 	.dword	_ZN39_INTERNAL_61bcb645_4_k_cu_3421e54a_35364cute7productE
	.align		8
        /*0068*/ 	.dword	_ZN39_INTERNAL_61bcb645_4_k_cu_3421e54a_35364cute1_E
	.align		8
        /*0070*/ 	.dword	$str$27
	.align		8
        /*0078*/ 	.dword	$str$28
	.align		8
        /*0080*/ 	.dword	$str$29
	.align		8
        /*0088*/ 	.dword	$str$30


//--------------------- .text._ZN7cutlass13device_kernelINS_4conv6kernel13ConvUniversalINS1_16ConvProblemShapeILNS1_8OperatorE2ELi2EEENS1_10collective14CollectiveConvINS1_47MainloopSm100TmaUmmaWarpSpecializedImplicitGemmILS5_2ELi32ELi2ELi1ELi2EN4cute5tupleIJNSA_1CILi2EEENSC_ILi1EEESE_EEEEENSB_IJNSC_ILi256EEENSB_IJNSC_ILi128EEEEEENSB_IJNSC_ILi32EEEEEEEEENS_12float_e4m3_tESN_NSA_8TiledMMAINSA_8MMA_AtomIJNSA_10MMA_TraitsINSA_25SM100_MMA_F8F6F4_2x1SM_SSEJSN_SN_fSH_SI_NSA_17integral_constantINSA_4UMMA5MajorELSU_1EEESV_NSS_INST_7ScaleInELSW_0EEESX_EEEEEENSA_6LayoutINSB_IJSE_SE_SE_EEENSB_IJNSC_ILi0EEES12_S12_EEEEENSB_IJNSA_10UnderscoreES15_S15_EEEEENS7_6detail27Sm100ImplicitGemmTileTraitsINSA_18SM100_TMA_2SM_LOADENSA_14ComposedLayoutINSA_7SwizzleILi3ELi4ELi3EEENSA_18smem_ptr_flag_bitsILi8EEENS10_INSB_IJSI_NSC_ILi8EEEEEENSB_IJSE_SI_EEEEEEEvEENS19_INSA_25SM100_TMA_2SM_LOAD_IM2COLENS1B_INS1C_ILi2ELi4ELi3EEES1F_NS10_INSB_IJNSC_ILi64EEES1G_EEENSB_IJSE_S1O_EEEEEEEvEEEENS_8epilogue10collective18CollectiveEpilogueINS1V_23Sm100TmaWarpSpecializedILi2ELi2ELi64ELb0ELb0EEEJNSB_IJSI_SJ_SL_EEENSB_IJNS10_ISI_SE_EENS10_IS1O_SE_EEEEESN_NSB_IJlNSB_IJSE_llEEES12_EEESN_S25_NS1V_6fusion15FusionCallbacksIS1Z_NS26_17LinearCombinationISN_fSN_fLNS_15FloatRoundStyleE2EEES20_S23_JEEENSA_5SM1004TMEM4LOAD26SM100_TMEM_LOAD_32dp32b64xENSA_13SM90_TMA_LOADENS1B_IS1N_S1F_NS10_INSB_IJS1G_S1O_EEENSB_IJS1O_SE_EEEEEEENSA_39AutoVectorizingCopyWithAssumedAlignmentILi128EEENSA_14SM90_TMA_STOREES2K_S2M_S2M_EEEvvEEEEvNT_6ParamsE --------------------------
	.section	.text._ZN7cutlass13device_kernelINS_4conv6kernel13ConvUniversalINS1_16ConvProblemShapeILNS1_8OperatorE2ELi2EEENS1_10collective14CollectiveConvINS1_47MainloopSm100TmaUmmaWarpSpecializedImplicitGemmILS5_2ELi32ELi2ELi1ELi2EN4cute5tupleIJNSA_1CILi2EEENSC_ILi1EEESE_EEEEENSB_IJNSC_ILi256EEENSB_IJNSC_ILi128EEEEEENSB_IJNSC_ILi32EEEEEEEEENS_12float_e4m3_tESN_NSA_8TiledMMAINSA_8MMA_AtomIJNSA_10MMA_TraitsINSA_25SM100_MMA_F8F6F4_2x1SM_SSEJSN_SN_fSH_SI_NSA_17integral_constantINSA_4UMMA5MajorELSU_1EEESV_NSS_INST_7ScaleInELSW_0EEESX_EEEEEENSA_6LayoutINSB_IJSE_SE_SE_EEENSB_IJNSC_ILi0EEES12_S12_EEEEENSB_IJNSA_10UnderscoreES15_S15_EEEEENS7_6detail27Sm100ImplicitGemmTileTraitsINSA_18SM100_TMA_2SM_LOADENSA_14ComposedLayoutINSA_7SwizzleILi3ELi4ELi3EEENSA_18smem_ptr_flag_bitsILi8EEENS10_INSB_IJSI_NSC_ILi8EEEEEENSB_IJSE_SI_EEEEEEEvEENS19_INSA_25SM100_TMA_2SM_LOAD_IM2COLENS1B_INS1C_ILi2ELi4ELi3EEES1F_NS10_INSB_IJNSC_ILi64EEES1G_EEENSB_IJSE_S1O_EEEEEEEvEEEENS_8epilogue10collective18CollectiveEpilogueINS1V_23Sm100TmaWarpSpecializedILi2ELi2ELi64ELb0ELb0EEEJNSB_IJSI_SJ_SL_EEENSB_IJNS10_ISI_SE_EENS10_IS1O_SE_EEEEESN_NSB_IJlNSB_IJSE_llEEES12_EEESN_S25_NS1V_6fusion15FusionCallbacksIS1Z_NS26_17LinearCombinationISN_fSN_fLNS_15FloatRoundStyleE2EEES20_S23_JEEENSA_5SM1004TMEM4LOAD26SM100_TMEM_LOAD_32dp32b64xENSA_13SM90_TMA_LOADENS1B_IS1N_S1F_NS10_INSB_IJS1G_S1O_EEENSB_IJS1O_SE_EEEEEEENSA_39AutoVectorizingCopyWithAssumedAlignmentILi128EEENSA_14SM90_TMA_STOREES2K_S2M_S2M_EEEvvEEEEvNT_6ParamsE,"ax",@progbits
	.align	128
.text._ZN7cutlass13device_kernelINS_4conv6kernel13ConvUniversalINS1_16ConvProblemShapeILNS1_8OperatorE2ELi2EEENS1_10collective14CollectiveConvINS1_47MainloopSm100TmaUmmaWarpSpecializedImplicitGemmILS5_2ELi32ELi2ELi1ELi2EN4cute5tupleIJNSA_1CILi2EEENSC_ILi1EEESE_EEEEENSB_IJNSC_ILi256EEENSB_IJNSC_ILi128EEEEEENSB_IJNSC_ILi32EEEEEEEEENS_12float_e4m3_tESN_NSA_8TiledMMAINSA_8MMA_AtomIJNSA_10MMA_TraitsINSA_25SM100_MMA_F8F6F4_2x1SM_SSEJSN_SN_fSH_SI_NSA_17integral_constantINSA_4UMMA5MajorELSU_1EEESV_NSS_INST_7ScaleInELSW_0EEESX_EEEEEENSA_6LayoutINSB_IJSE_SE_SE_EEENSB_IJNSC_ILi0EEES12_S12_EEEEENSB_IJNSA_10UnderscoreES15_S15_EEEEENS7_6detail27Sm100ImplicitGemmTileTraitsINSA_18SM100_TMA_2SM_LOADENSA_14ComposedLayoutINSA_7SwizzleILi3ELi4ELi3EEENSA_18smem_ptr_flag_bitsILi8EEENS10_INSB_IJSI_NSC_ILi8EEEEEENSB_IJSE_SI_EEEEEEEvEENS19_INSA_25SM100_TMA_2SM_LOAD_IM2COLENS1B_INS1C_ILi2ELi4ELi3EEES1F_NS10_INSB_IJNSC_ILi64EEES1G_EEENSB_IJSE_S1O_EEEEEEEvEEEENS_8epilogue10collective18CollectiveEpilogueINS1V_23Sm100TmaWarpSpecializedILi2ELi2ELi64ELb0ELb0EEEJNSB_IJSI_SJ_SL_EEENSB_IJNS10_ISI_SE_EENS10_IS1O_SE_EEEEESN_NSB_IJlNSB_IJSE_llEEES12_EEESN_S25_NS1V_6fusion15FusionCallbacksIS1Z_NS26_17LinearCombinationISN_fSN_fLNS_15FloatRoundStyleE2EEES20_S23_JEEENSA_5SM1004TMEM4LOAD26SM100_TMEM_LOAD_32dp32b64xENSA_13SM90_TMA_LOADENS1B_IS1N_S1F_NS10_INSB_IJS1G_S1O_EEENSB_IJS1O_SE_EEEEEEENSA_39AutoVectorizingCopyWithAssumedAlignmentILi128EEENSA_14SM90_TMA_STOREES2K_S2M_S2M_EEEvvEEEEvNT_6ParamsE:
        .type           _ZN7cutlass13device_kernelINS_4conv6kernel13ConvUniversalINS1_16ConvProblemShapeILNS1_8OperatorE2ELi2EEENS1_10collective14CollectiveConvINS1_47MainloopSm100TmaUmmaWarpSpecializedImplicitGemmILS5_2ELi32ELi2ELi1ELi2EN4cute5tupleIJNSA_1CILi2EEENSC_ILi1EEESE_EEEEENSB_IJNSC_ILi256EEENSB_IJNSC_ILi128EEEEEENSB_IJNSC_ILi32EEEEEEEEENS_12float_e4m3_tESN_NSA_8TiledMMAINSA_8MMA_AtomIJNSA_10MMA_TraitsINSA_25SM100_MMA_F8F6F4_2x1SM_SSEJSN_SN_fSH_SI_NSA_17integral_constantINSA_4UMMA5MajorELSU_1EEESV_NSS_INST_7ScaleInELSW_0EEESX_EEEEEENSA_6LayoutINSB_IJSE_SE_SE_EEENSB_IJNSC_ILi0EEES12_S12_EEEEENSB_IJNSA_10UnderscoreES15_S15_EEEEENS7_6detail27Sm100ImplicitGemmTileTraitsINSA_18SM100_TMA_2SM_LOADENSA_14ComposedLayoutINSA_7SwizzleILi3ELi4ELi3EEENSA_18smem_ptr_flag_bitsILi8EEENS10_INSB_IJSI_NSC_ILi8EEEEEENSB_IJSE_SI_EEEEEEEvEENS19_INSA_25SM100_TMA_2SM_LOAD_IM2COLENS1B_INS1C_ILi2ELi4ELi3EEES1F_NS10_INSB_IJNSC_ILi64EEES1G_EEENSB_IJSE_S1O_EEEEEEEvEEEENS_8epilogue10collective18CollectiveEpilogueINS1V_23Sm100TmaWarpSpecializedILi2ELi2ELi64ELb0ELb0EEEJNSB_IJSI_SJ_SL_EEENSB_IJNS10_ISI_SE_EENS10_IS1O_SE_EEEEESN_NSB_IJlNSB_IJSE_llEEES12_EEESN_S25_NS1V_6fusion15FusionCallbacksIS1Z_NS26_17LinearCombinationISN_fSN_fLNS_15FloatRoundStyleE2EEES20_S23_JEEENSA_5SM1004TMEM4LOAD26SM100_TMEM_LOAD_32dp32b64xENSA_13SM90_TMA_LOADENS1B_IS1N_S1F_NS10_INSB_IJS1G_S1O_EEENSB_IJS1O_SE_EEEEEEENSA_39AutoVectorizingCopyWithAssumedAlignmentILi128EEENSA_14SM90_TMA_STOREES2K_S2M_S2M_EEEvvEEEEvNT_6ParamsE,@function
        .size           _ZN7cutlass13device_kernelINS_4conv6kernel13ConvUniversalINS1_16ConvProblemShapeILNS1_8OperatorE2ELi2EEENS1_10collective14CollectiveConvINS1_47MainloopSm100TmaUmmaWarpSpecializedImplicitGemmILS5_2ELi32ELi2ELi1ELi2EN4cute5tupleIJNSA_1CILi2EEENSC_ILi1EEESE_EEEEENSB_IJNSC_ILi256EEENSB_IJNSC_ILi128EEEEEENSB_IJNSC_ILi32EEEEEEEEENS_12float_e4m3_tESN_NSA_8TiledMMAINSA_8MMA_AtomIJNSA_10MMA_TraitsINSA_25SM100_MMA_F8F6F4_2x1SM_SSEJSN_SN_fSH_SI_NSA_17integral_constantINSA_4UMMA5MajorELSU_1EEESV_NSS_INST_7ScaleInELSW_0EEESX_EEEEEENSA_6LayoutINSB_IJSE_SE_SE_EEENSB_IJNSC_ILi0EEES12_S12_EEEEENSB_IJNSA_10UnderscoreES15_S15_EEEEENS7_6detail27Sm100ImplicitGemmTileTraitsINSA_18SM100_TMA_2SM_LOADENSA_14ComposedLayoutINSA_7SwizzleILi3ELi4ELi3EEENSA_18smem_ptr_flag_bitsILi8EEENS10_INSB_IJSI_NSC_ILi8EEEEEENSB_IJSE_SI_EEEEEEEvEENS19_INSA_25SM100_TMA_2SM_LOAD_IM2COLENS1B_INS1C_ILi2ELi4ELi3EEES1F_NS10_INSB_IJNSC_ILi64EEES1G_EEENSB_IJSE_S1O_EEEEEEEvEEEENS_8epilogue10collective18CollectiveEpilogueINS1V_23Sm100TmaWarpSpecializedILi2ELi2ELi64ELb0ELb0EEEJNSB_IJSI_SJ_SL_EEENSB_IJNS10_ISI_SE_EENS10_IS1O_SE_EEEEESN_NSB_IJlNSB_IJSE_llEEES12_EEESN_S25_NS1V_6fusion15FusionCallbacksIS1Z_NS26_17LinearCombinationISN_fSN_fLNS_15FloatRoundStyleE2EEES20_S23_JEEENSA_5SM1004TMEM4LOAD26SM100_TMEM_LOAD_32dp32b64xENSA_13SM90_TMA_LOADENS1B_IS1N_S1F_NS10_INSB_IJS1G_S1O_EEENSB_IJS1O_SE_EEEEEEENSA_39AutoVectorizingCopyWithAssumedAlignmentILi128EEENSA_14SM90_TMA_STOREES2K_S2M_S2M_EEEvvEEEEvNT_6ParamsE,(.L_x_239 - _ZN7cutlass13device_kernelINS_4conv6kernel13ConvUniversalINS1_16ConvProblemShapeILNS1_8OperatorE2ELi2EEENS1_10collective14CollectiveConvINS1_47MainloopSm100TmaUmmaWarpSpecializedImplicitGemmILS5_2ELi32ELi2ELi1ELi2EN4cute5tupleIJNSA_1CILi2EEENSC_ILi1EEESE_EEEEENSB_IJNSC_ILi256EEENSB_IJNSC_ILi128EEEEEENSB_IJNSC_ILi32EEEEEEEEENS_12float_e4m3_tESN_NSA_8TiledMMAINSA_8MMA_AtomIJNSA_10MMA_TraitsINSA_25SM100_MMA_F8F6F4_2x1SM_SSEJSN_SN_fSH_SI_NSA_17integral_constantINSA_4UMMA5MajorELSU_1EEESV_NSS_INST_7ScaleInELSW_0EEESX_EEEEEENSA_6LayoutINSB_IJSE_SE_SE_EEENSB_IJNSC_ILi0EEES12_S12_EEEEENSB_IJNSA_10UnderscoreES15_S15_EEEEENS7_6detail27Sm100ImplicitGemmTileTraitsINSA_18SM100_TMA_2SM_LOADENSA_14ComposedLayoutINSA_7SwizzleILi3ELi4ELi3EEENSA_18smem_ptr_flag_bitsILi8EEENS10_INSB_IJSI_NSC_ILi8EEEEEENSB_IJSE_SI_EEEEEEEvEENS19_INSA_25SM100_TMA_2SM_LOAD_IM2COLENS1B_INS1C_ILi2ELi4ELi3EEES1F_NS10_INSB_IJNSC_ILi64EEES1G_EEENSB_IJSE_S1O_EEEEEEEvEEEENS_8epilogue10collective18CollectiveEpilogueINS1V_23Sm100TmaWarpSpecializedILi2ELi2ELi64ELb0ELb0EEEJNSB_IJSI_SJ_SL_EEENSB_IJNS10_ISI_SE_EENS10_IS1O_SE_EEEEESN_NSB_IJlNSB_IJSE_llEEES12_EEESN_S25_NS1V_6fusion15FusionCallbacksIS1Z_NS26_17LinearCombinationISN_fSN_fLNS_15FloatRoundStyleE2EEES20_S23_JEEENSA_5SM1004TMEM4LOAD26SM100_TMEM_LOAD_32dp32b64xENSA_13SM90_TMA_LOADENS1B_IS1N_S1F_NS10_INSB_IJS1G_S1O_EEENSB_IJS1O_SE_EEEEEEENSA_39AutoVectorizingCopyWithAssumedAlignmentILi128EEENSA_14SM90_TMA_STOREES2K_S2M_S2M_EEEvvEEEEvNT_6ParamsE)
        .other          _ZN7cutlass13device_kernelINS_4conv6kernel13ConvUniversalINS1_16ConvProblemShapeILNS1_8OperatorE2ELi2EEENS1_10collective14CollectiveConvINS1_47MainloopSm100TmaUmmaWarpSpecializedImplicitGemmILS5_2ELi32ELi2ELi1ELi2EN4cute5tupleIJNSA_1CILi2EEENSC_ILi1EEESE_EEEEENSB_IJNSC_ILi256EEENSB_IJNSC_ILi128EEEEEENSB_IJNSC_ILi32EEEEEEEEENS_12float_e4m3_tESN_NSA_8TiledMMAINSA_8MMA_AtomIJNSA_10MMA_TraitsINSA_25SM100_MMA_F8F6F4_2x1SM_SSEJSN_SN_fSH_SI_NSA_17integral_constantINSA_4UMMA5MajorELSU_1EEESV_NSS_INST_7ScaleInELSW_0EEESX_EEEEEENSA_6LayoutINSB_IJSE_SE_SE_EEENSB_IJNSC_ILi0EEES12_S12_EEEEENSB_IJNSA_10UnderscoreES15_S15_EEEEENS7_6detail27Sm100ImplicitGemmTileTraitsINSA_18SM100_TMA_2SM_LOADENSA_14ComposedLayoutINSA_7SwizzleILi3ELi4ELi3EEENSA_18smem_ptr_flag_bitsILi8EEENS10_INSB_IJSI_NSC_ILi8EEEEEENSB_IJSE_SI_EEEEEEEvEENS19_INSA_25SM100_TMA_2SM_LOAD_IM2COLENS1B_INS1C_ILi2ELi4ELi3EEES1F_NS10_INSB_IJNSC_ILi64EEES1G_EEENSB_IJSE_S1O_EEEEEEEvEEEENS_8epilogue10collective18CollectiveEpilogueINS1V_23Sm100TmaWarpSpecializedILi2ELi2ELi64ELb0ELb0EEEJNSB_IJSI_SJ_SL_EEENSB_IJNS10_ISI_SE_EENS10_IS1O_SE_EEEEESN_NSB_IJlNSB_IJSE_llEEES12_EEESN_S25_NS1V_6fusion15FusionCallbacksIS1Z_NS26_17LinearCombinationISN_fSN_fLNS_15FloatRoundStyleE2EEES20_S23_JEEENSA_5SM1004TMEM4LOAD26SM100_TMEM_LOAD_32dp32b64xENSA_13SM90_TMA_LOADENS1B_IS1N_S1F_NS10_INSB_IJS1G_S1O_EEENSB_IJS1O_SE_EEEEEEENSA_39AutoVectorizingCopyWithAssumedAlignmentILi128EEENSA_14SM90_TMA_STOREES2K_S2M_S2M_EEEvvEEEEvNT_6ParamsE,@"STO_CUDA_ENTRY STV_DEFAULT"
_ZN7cutlass13device_kernelINS_4conv6kernel13ConvUniversalINS1_16ConvProblemShapeILNS1_8OperatorE2ELi2EEENS1_10collective14CollectiveConvINS1_47MainloopSm100TmaUmmaWarpSpecializedImplicitGemmILS5_2ELi32ELi2ELi1ELi2EN4cute5tupleIJNSA_1CILi2EEENSC_ILi1EEESE_EEEEENSB_IJNSC_ILi256EEENSB_IJNSC_ILi128EEEEEENSB_IJNSC_ILi32EEEEEEEEENS_12float_e4m3_tESN_NSA_8TiledMMAINSA_8MMA_AtomIJNSA_10MMA_TraitsINSA_25SM100_MMA_F8F6F4_2x1SM_SSEJSN_SN_fSH_SI_NSA_17integral_constantINSA_4UMMA5MajorELSU_1EEESV_NSS_INST_7ScaleInELSW_0EEESX_EEEEEENSA_6LayoutINSB_IJSE_SE_SE_EEENSB_IJNSC_ILi0EEES12_S12_EEEEENSB_IJNSA_10UnderscoreES15_S15_EEEEENS7_6detail27Sm100ImplicitGemmTileTraitsINSA_18SM100_TMA_2SM_LOADENSA_14ComposedLayoutINSA_7SwizzleILi3ELi4ELi3EEENSA_18smem_ptr_flag_bitsILi8EEENS10_INSB_IJSI_NSC_ILi8EEEEEENSB_IJSE_SI_EEEEEEEvEENS19_INSA_25SM100_TMA_2SM_LOAD_IM2COLENS1B_INS1C_ILi2ELi4ELi3EEES1F_NS10_INSB_IJNSC_ILi64EEES1G_EEENSB_IJSE_S1O_EEEEEEEvEEEENS_8epilogue10collective18CollectiveEpilogueINS1V_23Sm100TmaWarpSpecializedILi2ELi2ELi64ELb0ELb0EEEJNSB_IJSI_SJ_SL_EEENSB_IJNS10_ISI_SE_EENS10_IS1O_SE_EEEEESN_NSB_IJlNSB_IJSE_llEEES12_EEESN_S25_NS1V_6fusion15FusionCallbacksIS1Z_NS26_17LinearCombinationISN_fSN_fLNS_15FloatRoundStyleE2EEES20_S23_JEEENSA_5SM1004TMEM4LOAD26SM100_TMEM_LOAD_32dp32b64xENSA_13SM90_TMA_LOADENS1B_IS1N_S1F_NS10_INSB_IJS1G_S1O_EEENSB_IJS1O_SE_EEEEEEENSA_39AutoVectorizingCopyWithAssumedAlignmentILi128EEENSA_14SM90_TMA_STOREES2K_S2M_S2M_EEEvvEEEEvNT_6ParamsE:
[----:B------:R-:W1:Y:S01]  /*0000*/  LDC R1, c[0x0][0x37c] ;  /* 0x0000df00ff017b82 */ /* 0x000e620000000800 */
[----:B------:R-:W2:Y:S01]  /*0010*/  S2R R164, SR_TID.X ;  /* 0x0000000000a47919 */ /* 0x000ea20000002100 */
[----:B------:R-:W3:Y:S06]  /*0020*/  LDCU.64 UR8, c[0x0][0x890] ;  /* 0x00011200ff0877ac */ /* 0x000eec0008000a00 */
[----:B------:R-:W4:Y:S01]  /*0030*/  S2UR UR40, SR_CgaCtaId ;  /* 0x00000000002879c3 */ /* 0x000f220000008800 */
[----:B-1----:R-:W-:Y:S01]  /*0040*/  VIADD R1, R1, 0xfffffff8 ;  /* 0xfffffff801017836 */ /* 0x002fe20000000000 */
[----:B------:R-:W-:-:S02]  /*0050*/  PRMT R167, RZ, 0x7610, R167 ;  /* 0x00007610ffa77816 */ /* 0x000fc400000000a7 */
[----:B------:R-:W-:Y:S02]  /*0060*/  ELECT P1, URZ, PT ;  /* 0x0000000000ff782f */ /* 0x000fe40003820000 */
[----:B------:R-:W-:Y:S01]  /*0070*/  R2UR UR48, R1 ;  /* 0x00000000013072ca */ /* 0x000fe200000e0000 */
[----:B---3--:R-:W-:-:S04]  /*0080*/  UISETP.NE.U32.AND UP0, UPT, UR8, URZ, UPT ;  /* 0x000000ff0800728c */ /* 0x008fc8000bf05070 */
[----:B------:R-:W-:Y:S02]  /*0090*/  UISETP.NE.AND.EX UP0, UPT, UR9, URZ, UPT, UP0 ;  /* 0x000000ff0900728c */ /* 0x000fe4000bf05300 */
[----:B----4-:R-:W-:Y:S02]  /*00a0*/  ULOP3.LUT UR28, UR40, 0x1, URZ, 0xc0, !UPT ;  /* 0x00000001281c7892 */ /* 0x010fe4000f8ec0ff */
[----:B------:R-:W-:Y:S01]  /*00b0*/  ULOP3.LUT UR27, UR40, 0x1, URZ, 0x3c, !UPT ;  /* 0x00000001281b7892 */ /* 0x000fe2000f8e3cff */
[----:B--2---:R-:W-:-:S05]  /*00c0*/  SHF.R.U32.HI R168, RZ, 0x5, R164 ;  /* 0x00000005ffa87819 */ /* 0x004fca00000116a4 */
[----:B------:R-:W1:Y:S02]  /*00d0*/  SHFL.IDX PT, R0, R168, RZ, 0x1f ;  /* 0x00001fffa8007589 */ /* 0x000e6400000e0000 */
[----:B-1----:R-:W-:Y:S01]  /*00e0*/  R2UR UR18, R0 ;  /* 0x00000000001272ca */ /* 0x002fe200000e0000 */
[----:B------:R-:W-:-:S14]  /*00f0*/  BRA.U UP0, `(.L_x_0) ;  /* 0x0000000100307547 */ /* 0x000fdc000b800000 */
[----:B------:R-:W1:Y:S02]  /*0100*/  LDCU.64 UR4, c[0x0][0x888] ;  /* 0x00011100ff0477ac */ /* 0x000e640008000a00 */
[----:B-1----:R-:W-:-:S04]  /*0110*/  UISETP.NE.U32.AND UP0, UPT, UR4, URZ, UPT ;  /* 0x000000ff0400728c */ /* 0x002fc8000bf05070 */
[----:B------:R-:W-:-:S09]  /*0120*/  UISETP.NE.AND.EX UP0, UPT, UR5, URZ, UPT, UP0 ;  /* 0x000000ff0500728c */ /* 0x000fd2000bf05300 */
[----:B------:R-:W-:Y:S05]  /*0130*/  BRA.U !UP0, `(.L_x_1) ;  /* 0x0000000108147547 */ /* 0x000fea000b800000 */
[----:B------:R-:W1:Y:S01]  /*0140*/  LDC.64 R2, c[0x0][0x888] ;  /* 0x00022200ff027b82 */ /* 0x000e620000000a00 */
[----:B------:R-:W1:Y:S02]  /*0150*/  LDCU.64 UR4, c[0x0][0x358] ;  /* 0x00006b00ff0477ac */ /* 0x000e640008000a00 */
[----:B-1----:R1:W5:Y:S01]  /*0160*/  LDG.E R73, desc[UR4][R2.64] ;  /* 0x0000000402497981 */ /* 0x002362000c1e1900 */
[----:B------:R-:W-:Y:S01]  /*0170*/  HFMA2 R167, -RZ, RZ, 0, 5.9604644775390625e-08 ;  /* 0x00000001ffa77431 */ /* 0x000fe200000001ff */
[----:B------:R-:W-:Y:S05]  /*0180*/  BRA `(.L_x_0) ;  /* 0x00000000000c7947 */ /* 0x000fea0003800000 */
.L_x_1:
[----:B------:R-:W1:Y:S01]  /*0190*/  LDCU UR4, c[0x0][0x880] ;  /* 0x00011000ff0477ac */ /* 0x000e620008000800 */
[----:B------:R-:W-:Y:S01]  /*01a0*/  HFMA2 R167, -RZ, RZ, 0, 5.9604644775390625e-08 ;  /* 0x00000001ffa77431 */ /* 0x000fe200000001ff */
[----:B-1----:R-:W-:-:S07]  /*01b0*/  MOV R73, UR4 ;  /* 0x0000000400497c02 */ /* 0x002fce0008000f00 */
.L_x_0:
[----:B------:R-:W2:Y:S02]  /*01c0*/  LDCU.64 UR4, c[0x0][0x8b0] ;  /* 0x00011600ff0477ac */ /* 0x000ea40008000a00 */
[----:B--2---:R-:W-:-:S04]  /*01d0*/  UISETP.NE.U32.AND UP0, UPT, UR4, URZ, UPT ;  /* 0x000000ff0400728c */ /* 0x004fc8000bf05070 */
[----:B------:R-:W-:-:S09]  /*01e0*/  UISETP.NE.AND.EX UP0, UPT, UR5, URZ, UPT, UP0 ;  /* 0x000000ff0500728c */ /* 0x000fd2000bf05300 */
[----:B------:R-:W-:Y:S05]  /*01f0*/  BRA.U UP0, `(.L_x_2) ;  /* 0x0000000100287547 */ /* 0x000fea000b800000 */
[----:B------:R-:W2:Y:S02]  /*0200*/  LDCU.64 UR4, c[0x0][0x8a8] ;  /* 0x00011500ff0477ac */ /* 0x000ea40008000a00 */
[----:B--2---:R-:W-:-:S04]  /*0210*/  UISETP.NE.U32.AND UP0, UPT, UR4, URZ, UPT ;  /* 0x000000ff0400728c */ /* 0x004fc8000bf05070 */
[----:B------:R-:W-:-:S09]  /*0220*/  UISETP.NE.AND.EX UP0, UPT, UR5, URZ, UPT, UP0 ;  /* 0x000000ff0500728c */ /* 0x000fd2000bf05300 */
[----:B------:R-:W-:Y:S05]  /*0230*/  BRA.U !UP0, `(.L_x_3) ;  /* 0x0000000108107547 */ /* 0x000fea000b800000 */
[----:B------:R-:W2:Y:S01]  /*0240*/  LDC.64 R70, c[0x0][0x8a8] ;  /* 0x00022a00ff467b82 */ /* 0x000ea20000000a00 */
[----:B------:R-:W2:Y:S02]  /*0250*/  LDCU.64 UR4, c[0x0][0x358] ;  /* 0x00006b00ff0477ac */ /* 0x000ea40008000a00 */
[----:B--2---:R2:W5:Y:S01]  /*0260*/  LDG.E R70, desc[UR4][R70.64] ;  /* 0x0000000446467981 */ /* 0x004562000c1e1900 */
[----:B------:R-:W-:Y:S05]  /*0270*/  BRA `(.L_x_2) ;  /* 0x0000000000087947 */ /* 0x000fea0003800000 */
.L_x_3:
[----:B------:R-:W2:Y:S02]  /*0280*/  LDCU UR4, c[0x0][0x8a0] ;  /* 0x00011400ff0477ac */ /* 0x000ea40008000800 */
[----:B--2---:R-:W-:Y:S02]  /*0290*/  MOV R70, UR4 ;  /* 0x0000000400467c02 */ /* 0x004fe40008000f00 */
.L_x_2:
[----:B------:R-:W-:Y:S01]  /*02a0*/  IMAD.U32 R0, RZ, RZ, UR18 ;  /* 0x00000012ff007e24 */ /* 0x000fe2000f8e00ff */
[----:B------:R-:W-:Y:S04]  /*02b0*/  BSSY.RECONVERGENT B0, `(.L_x_4) ;  /* 0x000000c000007945 */ /* 0x000fe80003800200 */
[C---:B------:R-:W-:Y:S02]  /*02c0*/  ISETP.NE.OR P2, PT, R0.reuse, 0x1, !P1 ;  /* 0x000000010000780c */ /* 0x040fe40004f45670 */
[----:B------:R-:W-:-:S11]  /*02d0*/  ISETP.NE.OR P0, PT, R0, 0x3, !P1 ;  /* 0x000000030000780c */ /* 0x000fd60004f05670 */
[----:B------:R-:W-:Y:S05]  /*02e0*/  @P2 BRA `(.L_x_5) ;  /* 0x0000000000202947 */ /* 0x000fea0003800000 */
[----:B------:R-:W3:Y:S02]  /*02f0*/  LDCU.64 UR4, c[0x0][0x348] ;  /* 0x00006900ff0477ac */ /* 0x000ee40008000a00 */
[----:B---3--:R-:W-:Y:S02]  /*0300*/  UIADD3 UR6, UP1, UPT, UR4, 0x80, URZ ;  /* 0x0000008004067890 */ /* 0x008fe4000ff3e0ff */
[----:B------:R-:W-:Y:S02]  /*0310*/  UIADD3 UR4, UP0, UPT, UR4, 0x180, URZ ;  /* 0x0000018004047890 */ /* 0x000fe4000ff1e0ff */
[----:B------:R-:W-:Y:S02]  /*0320*/  UIADD3.X UR7, UPT, UPT, URZ, UR5, URZ, UP1, !UPT ;  /* 0x00000005ff077290 */ /* 0x000fe40008ffe4ff */
[----:B------:R-:W-:-:S07]  /*0330*/  UIADD3.X UR5, UPT, UPT, URZ, UR5, URZ, UP0, !UPT ;  /* 0x00000005ff057290 */ /* 0x000fce00087fe4ff */
[----:B------:R3:W-:Y:S02]  /*0340*/  UTMACCTL.PF [UR6] ;  /* 0x00000000060079b9 */ /* 0x0007e40008040000 */
[----:B------:R3:W-:Y:S02]  /*0350*/  UTMACCTL.PF [UR4] ;  /* 0x00000000040079b9 */ /* 0x0007e40008040000 */
[----:B---3--:R-:W-:Y:S01]  /*0360*/  NOP ;  /* 0x0000000000007918 */ /* 0x008fe20000000000 */
.L_x_5:
[----:B------:R-:W-:Y:S05]  /*0370*/  BSYNC.RECONVERGENT B0 ;  /* 0x0000000000007941 */ /* 0x000fea0003800200 */
.L_x_4:
[----:B------:R-:W-:Y:S04]  /*0380*/  BSSY.RECONVERGENT B0, `(.L_x_6) ;  /* 0x000000a000007945 */ /* 0x000fe80003800200 */
        /* <DEDUP_REMOVED lines=9> */
.L_x_7:
[----:B------:R-:W-:Y:S05]  /*0420*/  BSYNC.RECONVERGENT B0 ;  /* 0x0000000000007941 */ /* 0x000fea0003800200 */
.L_x_6:
[----:B------:R-:W3:Y:S01]  /*0430*/  LDCU.64 UR4, c[0x0][0x888] ;  /* 0x00011100ff0477ac */ /* 0x000ee20008000a00 */
[----:B------:R-:W-:Y:S02]  /*0440*/  UISETP.EQ.U32.AND UP2, UPT, UR8, URZ, UPT ;  /* 0x000000ff0800728c */ /* 0x000fe4000bf42070 */
[----:B------:R-:W-:Y:S02]  /*0450*/  UPLOP3.LUT UP3, UPT, UPT, UPT, UPT, 0x80, 0x8 ;  /* 0x000000000008789c */ /* 0x000fe40003f6f070 */
[----:B---3--:R-:W-:-:S04]  /*0460*/  UISETP.NE.U32.AND UP0, UPT, UR4, URZ, UPT ;  /* 0x000000ff0400728c */ /* 0x008fc8000bf05070 */
[----:B------:R-:W-:-:S04]  /*0470*/  UISETP.NE.AND.EX UP1, UPT, UR5, URZ, UPT, UP0 ;  /* 0x000000ff0500728c */ /* 0x000fc8000bf25300 */
[----:B------:R-:W-:-:S04]  /*0480*/  UISETP.EQ.OR.EX UP4, UPT, UR9, URZ, !UP1, UP2 ;  /* 0x000000ff0900728c */ /* 0x000fc8000cf82720 */
[----:B------:R-:W-:-:S06]  /*0490*/  UP2UR UR4, UPR, URZ, 0x10 ;  /* 0x00000010ff047883 */ /* 0x000fcc0008000000 */
[----:B------:R-:W-:Y:S01]  /*04a0*/  MOV R173, UR4 ;  /* 0x0000000400ad7c02 */ /* 0x000fe20008000f00 */
[----:B------:R-:W-:Y:S06]  /*04b0*/  BRA.U !UP4, `(.L_x_8) ;  /* 0x000000010c207547 */ /* 0x000fec000b800000 */
[----:B------:R-:W-:Y:S01]  /*04c0*/  UISETP.NE.U32.AND UP2, UPT, UR8, URZ, UPT ;  /* 0x000000ff0800728c */ /* 0x000fe2000bf45070 */
[----:B-----5:R-:W-:Y:S01]  /*04d0*/  FSETP.NEU.AND P0, PT, R73, RZ, PT ;  /* 0x000000ff4900720b */ /* 0x020fe20003f0d000 */
[----:B------:R-:W-:Y:S02]  /*04e0*/  USEL UR4, URZ, 0xffffffff, UP1 ;  /* 0xffffffffff047887 */ /* 0x000fe40008800000 */
[----:B------:R-:W-:-:S10]  /*04f0*/  UISETP.NE.AND.EX UP2, UPT, UR9, URZ, UPT, UP2 ;  /* 0x000000ff0900728c */ /* 0x000fd4000bf45320 */
[----:B------:R-:W-:Y:S01]  /*0500*/  VOTEU.ANY UP0, P0 ;  /* 0x0000000000ff7886 */ /* 0x000fe20000000100 */
[----:B------:R-:W-:-:S04]  /*0510*/  @!UP2 USEL UR4, URZ, 0xffffffff, UP0 ;  /* 0xffffffffff04a887 */ /* 0x000fc80008000000 */
[----:B------:R-:W-:-:S04]  /*0520*/  ULOP3.LUT UR4, UR4, 0x1, URZ, 0xc0, !UPT ;  /* 0x0000000104047892 */ /* 0x000fc8000f8ec0ff */
[----:B------:R-:W-:-:S11]  /*0530*/  UISETP.NE.U32.AND UP3, UPT, UR4, 0x1, UPT ;  /* 0x000000010400788c */ /* 0x000fd6000bf65070 */
.L_x_8:
[----:B------:R-:W3:Y:S01]  /*0540*/  SHFL.IDX PT, R0, R168, RZ, 0x1f ;  /* 0x00001fffa8007589 */ /* 0x000ee200000e0000 */
[----:B------:R-:W-:Y:S02]  /*0550*/  UISETP.NE.AND UP5, UPT, UR18, 0x2, UPT ;  /* 0x000000021200788c */ /* 0x000fe4000bfa5270 */
[----:B------:R-:W-:Y:S02]  /*0560*/  UISETP.NE.AND UP0, UPT, UR18, 0x2, UPT ;  /* 0x000000021200788c */ /* 0x000fe4000bf05270 */
[----:B------:R-:W-:Y:S02]  /*0570*/  UISETP.NE.OR UP2, UPT, UR28, URZ, UP5 ;  /* 0x000000ff1c00728c */ /* 0x000fe4000af45670 */
[----:B------:R-:W-:-:S04]  /*0580*/  USEL UR47, URZ, 0x1, UP0 ;  /* 0x00000001ff2f7887 */ /* 0x000fc80008000000 */
[----:B------:R-:W-:Y:S02]  /*0590*/  PLOP3.LUT P3, PT, P1, PT, UP2, 0xae, 0xea ;  /* 0x0000000000ea781c */ /* 0x000fe40000f6f52e */
[----:B---3--:R-:W-:-:S13]  /*05a0*/  ISETP.NE.AND P0, PT, R0, RZ, PT ;  /* 0x000000ff0000720c */ /* 0x008fda0003f05270 */
[----:B------:R-:W-:Y:S05]  /*05b0*/  @P0 BRA `(.L_x_9) ;  /* 0x0000000400300947 */ /* 0x000fea0003800000 */
[----:B------:R-:W-:Y:S01]  /*05c0*/  ELECT P0, URZ, PT ;  /* 0x0000000000ff782f */ /* 0x000fe20003800000 */
[----:B------:R-:W-:-:S12]  /*05d0*/  BSSY.RECONVERGENT B0, `(.L_x_9) ;  /* 0x000004a000007945 */ /* 0x000fd80003800200 */
[----:B------:R-:W-:Y:S05]  /*05e0*/  @!P0 BRA `(.L_x_10) ;  /* 0x0000000400208947 */ /* 0x000fea0003800000 */
[----:B------:R-:W-:Y:S01]  /*05f0*/  UMOV UR4, 0x400 ;  /* 0x0000040000047882 */ /* 0x000fe20000000000 */
[----:B------:R-:W-:Y:S01]  /*0600*/  UMOV UR6, 0x1 ;  /* 0x0000000100067882 */ /* 0x000fe20000000000 */
[----:B------:R-:W-:Y:S02]  /*0610*/  ULEA UR4, UR40, UR4, 0x18 ;  /* 0x0000000428047291 */ /* 0x000fe4000f8ec0ff */
[----:B------:R-:W-:-:S04]  /*0620*/  UIADD3 UR6, UPT, UPT, -UR6, 0x100000, URZ ;  /* 0x0010000006067890 */ /* 0x000fc8000fffe1ff */
[----:B------:R-:W-:Y:S02]  /*0630*/  USHF.L.U32 UR7, UR6, 0xb, URZ ;  /* 0x0000000b06077899 */ /* 0x000fe400080006ff */
[----:B------:R-:W-:Y:S01]  /*0640*/  USHF.L.U32 UR6, UR6, 0x1, URZ ;  /* 0x0000000106067899 */ /* 0x000fe200080006ff */
[----:B------:R-:W3:Y:S11]  /*0650*/  FENCE.VIEW.ASYNC.S ;  /* 0x00000000000073c6 */ /* 0x000ef60000000000 */
[----:B---3--:R3:W4:Y:S01]  /*0660*/  SYNCS.EXCH.64 URZ, [UR4], UR6 ;  /* 0x0000000604ff75b2 */ /* 0x0087220008000100 */
[----:B------:R3:W1:Y:S01]  /*0670*/  SYNCS.EXCH.64 URZ, [UR4+0x100], UR6 ;  /* 0x0001000604ff75b2 */ /* 0x0006620008000100 */
        /* <DEDUP_REMOVED lines=61> */
[----:B------:R3:W1:Y:S02]  /*0a50*/  SYNCS.EXCH.64 URZ, [UR4+0x1f8], UR6 ;  /* 0x0001f80604ff75b2 */ /* 0x0006640008000100 */
[----:B---34-:R-:W-:Y:S01]  /*0a60*/  NOP ;  /* 0x0000000000007918 */ /* 0x018fe20000000000 */
.L_x_10:
[----:B------:R-:W-:Y:S05]  /*0a70*/  BSYNC.RECONVERGENT B0 ;  /* 0x0000000000007941 */ /* 0x000fea0003800200 */
.L_x_9:
[----:B------:R-:W3:Y:S01]  /*0a80*/  SHFL.IDX PT, R0, R168, RZ, 0x1f ;  /* 0x00001fffa8007589 */ /* 0x000ee200000e0000 */
[----:B------:R-:W-:Y:S01]  /*0a90*/  NOP ;  /* 0x0000000000007918 */ /* 0x000fe20000000000 */
[----:B---3--:R-:W-:-:S13]  /*0aa0*/  ISETP.NE.AND P0, PT, R0, 0x1, PT ;  /* 0x000000010000780c */ /* 0x008fda0003f05270 */
[----:B------:R-:W-:Y:S05]  /*0ab0*/  @P0 BRA `(.L_x_11) ;  /* 0x0000000000440947 */ /* 0x000fea0003800000 */
[----:B------:R-:W-:Y:S01]  /*0ac0*/  UMOV UR4, 0x400 ;  /* 0x0000040000047882 */ /* 0x000fe20000000000 */
[----:B------:R-:W-:Y:S01]  /*0ad0*/  UMOV UR8, 0x20 ;  /* 0x0000002000087882 */ /* 0x000fe20000000000 */
[----:B------:R-:W-:Y:S01]  /*0ae0*/  UMOV UR6, 0x80 ;  /* 0x0000008000067882 */ /* 0x000fe20000000000 */
[----:B------:R-:W-:Y:S02]  /*0af0*/  ULEA UR4, UR40, UR4, 0x18 ;  /* 0x0000000428047291 */ /* 0x000fe4000f8ec0ff */
[----:B------:R-:W-:-:S04]  /*0b00*/  UIADD3 UR8, UPT, UPT, -UR8, 0x100000, URZ ;  /* 0x0010000008087890 */ /* 0x000fc8000fffe1ff */
[----:B------:R-:W-:Y:S02]  /*0b10*/  USHF.L.U32 UR9, UR8, 0xb, URZ ;  /* 0x0000000b08097899 */ /* 0x000fe400080006ff */
[----:B------:R-:W-:Y:S02]  /*0b20*/  USHF.L.U32 UR8, UR8, 0x1, URZ ;  /* 0x0000000108087899 */ /* 0x000fe400080006ff */
[----:B------:R-:W-:-:S04]  /*0b30*/  UIADD3 UR6, UPT, UPT, -UR6, 0x100000, URZ ;  /* 0x0010000006067890 */ /* 0x000fc8000fffe1ff */
[----:B------:R-:W-:Y:S02]  /*0b40*/  USHF.L.U32 UR7, UR6, 0xb, URZ ;  /* 0x0000000b06077899 */ /* 0x000fe400080006ff */
[----:B------:R-:W-:Y:S01]  /*0b50*/  USHF.L.U32 UR6, UR6, 0x1, URZ ;  /* 0x0000000106067899 */ /* 0x000fe200080006ff */
[----:B------:R-:W-:Y:S01]  /*0b60*/  ELECT P0, URZ, PT ;  /* 0x0000000000ff782f */ /* 0x000fe20003800000 */
[----:B------:R-:W3:Y:S02]  /*0b70*/  FENCE.VIEW.ASYNC.S ;  /* 0x00000000000073c6 */ /* 0x000ee40000000000 */
[----:B---3--:R3:W4:Y:S08]  /*0b80*/  SYNCS.EXCH.64 URZ, [UR4+0x200], UR8 ;  /* 0x0002000804ff75b2 */ /* 0x0087300008000100 */
[----:B------:R3:W1:Y:S01]  /*0b90*/  SYNCS.EXCH.64 URZ, [UR4+0x210], UR6 ;  /* 0x0002100604ff75b2 */ /* 0x0006620008000100 */
[----:B------:R3:W1:Y:S01]  /*0ba0*/  SYNCS.EXCH.64 URZ, [UR4+0x208], UR8 ;  /* 0x0002080804ff75b2 */ /* 0x0006620008000100 */
[----:B------:R3:W1:Y:S01]  /*0bb0*/  SYNCS.EXCH.64 URZ, [UR4+0x218], UR6 ;  /* 0x0002180604ff75b2 */ /* 0x0006620008000100 */
[----:B------:R-:W-:Y:S01]  /*0bc0*/  NOP ;  /* 0x0000000000007918 */ /* 0x000fe20000000000 */
.L_x_11:
[----:B------:R-:W2:Y:S01]  /*0bd0*/  SHFL.IDX PT, R0, R168, RZ, 0x1f ;  /* 0x00001fffa8007589 */ /* 0x000ea200000e0000 */
[----:B------:R-:W-:Y:S01]  /*0be0*/  NOP ;  /* 0x0000000000007918 */ /* 0x000fe20000000000 */
[----:B--2---:R-:W-:-:S13]  /*0bf0*/  ISETP.NE.AND P0, PT, R0, 0x3, PT ;  /* 0x000000030000780c */ /* 0x004fda0003f05270 */
[----:B------:R-:W-:Y:S05]  /*0c00*/  @P0 BRA `(.L_x_12) ;  /* 0x00000000002c0947 */ /* 0x000fea0003800000 */
[----:B---3--:R-:W-:Y:S01]  /*0c10*/  UMOV UR4, 0x400 ;  /* 0x0000040000047882 */ /* 0x008fe20000000000 */
[----:B------:R-:W-:Y:S01]  /*0c20*/  UMOV UR6, 0x20 ;  /* 0x0000002000067882 */ /* 0x000fe20000000000 */
[----:B------:R-:W-:Y:S02]  /*0c30*/  ULEA UR4, UR40, UR4, 0x18 ;  /* 0x0000000428047291 */ /* 0x000fe4000f8ec0ff */
[----:B------:R-:W-:-:S04]  /*0c40*/  UIADD3 UR6, UPT, UPT, -UR6, 0x100000, URZ ;  /* 0x0010000006067890 */ /* 0x000fc8000fffe1ff */
[----:B------:R-:W-:Y:S02]  /*0c50*/  USHF.L.U32 UR7, UR6, 0xb, URZ ;  /* 0x0000000b06077899 */ /* 0x000fe400080006ff */
[----:B------:R-:W-:Y:S01]  /*0c60*/  USHF.L.U32 UR6, UR6, 0x1, URZ ;  /* 0x0000000106067899 */ /* 0x000fe200080006ff */
[----:B------:R-:W-:Y:S01]  /*0c70*/  ELECT P0, URZ, PT ;  /* 0x0000000000ff782f */ /* 0x000fe20003800000 */
[----:B------:R-:W2:Y:S10]  /*0c80*/  FENCE.VIEW.ASYNC.S ;  /* 0x00000000000073c6 */ /* 0x000eb40000000000 */
[----:B--2---:R2:W3:Y:S01]  /*0c90*/  SYNCS.EXCH.64 URZ, [UR4+0x220], UR6 ;  /* 0x0002200604ff75b2 */ /* 0x0044e20008000100 */
[----:B------:R2:W1:Y:S01]  /*0ca0*/  SYNCS.EXCH.64 URZ, [UR4+0x228], UR6 ;  /* 0x0002280604ff75b2 */ /* 0x0004620008000100 */
[----:B------:R-:W-:Y:S01]  /*0cb0*/  NOP ;  /* 0x0000000000007918 */ /* 0x000fe20000000000 */
.L_x_12:
[----:B------:R-:W4:Y:S01]  /*0cc0*/  SHFL.IDX PT, R0, R168, RZ, 0x1f ;  /* 0x00001fffa8007589 */ /* 0x000f2200000e0000 */
[----:B------:R-:W-:Y:S01]  /*0cd0*/  NOP ;  /* 0x0000000000007918 */ /* 0x000fe20000000000 */
[----:B----4-:R-:W-:-:S13]  /*0ce0*/  ISETP.NE.AND P0, PT, R0, 0x4, PT ;  /* 0x000000040000780c */ /* 0x010fda0003f05270 */
[----:B------:R-:W-:Y:S05]  /*0cf0*/  @P0 BRA `(.L_x_13) ;  /* 0x0000000000400947 */ /* 0x000fea0003800000 */
[----:B--23--:R-:W-:Y:S01]  /*0d00*/  UMOV UR4, 0x1e0 ;  /* 0x000001e000047882 */ /* 0x00cfe20000000000 */
[----:B------:R-:W-:Y:S01]  /*0d10*/  UMOV UR6, 0x400 ;  /* 0x0000040000067882 */ /* 0x000fe20000000000 */
[----:B------:R-:W-:Y:S01]  /*0d20*/  USEL UR4, UR4, 0x1a0, UP3 ;  /* 0x000001a004047887 */ /* 0x000fe20009800000 */
        /* <DEDUP_REMOVED lines=9> */
[----:B------:R-:W2:Y:S02]  /*0dc0*/  FENCE.VIEW.ASYNC.S ;  /* 0x00000000000073c6 */ /* 0x000ea40000000000 */
[----:B--2---:R4:W2:Y:S08]  /*0dd0*/  SYNCS.EXCH.64 URZ, [UR6+0x230], UR8 ;  /* 0x0002300806ff75b2 */ /* 0x0048b00008000100 */
[----:B------:R4:W3:Y:S02]  /*0de0*/  SYNCS.EXCH.64 URZ, [UR6+0x238], UR4 ;  /* 0x0002380406ff75b2 */ /* 0x0008e40008000100 */
[----:B----4-:R-:W-:Y:S01]  /*0df0*/  NOP ;  /* 0x0000000000007918 */ /* 0x010fe20000000000 */
.L_x_13:
[----:B------:R-:W4:Y:S01]  /*0e00*/  SHFL.IDX PT, R0, R168, RZ, 0x1f ;  /* 0x00001fffa8007589 */ /* 0x000f2200000e0000 */
[----:B------:R-:W-:Y:S01]  /*0e10*/  ISETP.NE.OR P1, PT, RZ, UR18, !P1 ;  /* 0x00000012ff007c0c */ /* 0x000fe2000cf25670 */
[----:B------:R-:W-:Y:S01]  /*0e20*/  NOP ;  /* 0x0000000000007918 */ /* 0x000fe20000000000 */
[----:B----4-:R-:W-:-:S13]  /*0e30*/  ISETP.NE.AND P0, PT, R0, 0x5, PT ;  /* 0x000000050000780c */ /* 0x010fda0003f05270 */
[----:B------:R-:W-:Y:S05]  /*0e40*/  @P0 BRA `(.L_x_14) ;  /* 0x0000000000440947 */ /* 0x000fea0003800000 */
[----:B--23--:R-:W-:Y:S01]  /*0e50*/  UMOV UR4, 0x400 ;  /* 0x0000040000047882 */ /* 0x00cfe20000000000 */
        /* <DEDUP_REMOVED lines=12> */
[----:B------:R4:W3:Y:S01]  /*0f20*/  SYNCS.EXCH.64 URZ, [UR4+0x250], UR8 ;  /* 0x0002500804ff75b2 */ /* 0x0008e20008000100 */
[----:B------:R4:W1:Y:S01]  /*0f30*/  SYNCS.EXCH.64 URZ, [UR4+0x248], UR6 ;  /* 0x0002480604ff75b2 */ /* 0x0008620008000100 */
[----:B------:R4:W1:Y:S02]  /*0f40*/  SYNCS.EXCH.64 URZ, [UR4+0x258], UR8 ;  /* 0x0002580804ff75b2 */ /* 0x0008640008000100 */
[----:B----4-:R-:W-:Y:S01]  /*0f50*/  NOP ;  /* 0x0000000000007918 */ /* 0x010fe20000000000 */
.L_x_14:
[----:B------:R-:W-:Y:S01]  /*0f60*/  VOTEU.ALL UP0, P1 ;  /* 0x0000000000ff7886 */ /* 0x000fe20000800000 */
[----:B--23--:R-:W-:Y:S01]  /*0f70*/  UMOV UR4, 0x20 ;  /* 0x0000002000047882 */ /* 0x00cfe20000000000 */
[----:B------:R-:W2:Y:S01]  /*0f80*/  LDCU UR7, c[0x0][0x36c] ;  /* 0x00006d80ff0777ac */ /* 0x000ea20008000800 */
[----:B------:R-:W-:Y:S01]  /*0f90*/  NOP ;  /* 0x0000000000007918 */ /* 0x000fe20000000000 */
[----:B-1----:R-:W-:Y:S01]  /*0fa0*/  LOP3.LUT R3, R164, 0x1f, RZ, 0xc0, !PT ;  /* 0x0000001fa4037812 */ /* 0x002fe200078ec0ff */
[----:B------:R-:W-:Y:S01]  /*0fb0*/  @!UP0 UMOV UR6, 0x400 ;  /* 0x0000040000068882 */ /* 0x000fe20000000000 */
[----:B------:R-:W-:-:S04]  /*0fc0*/  @!UP0 UIADD3 UR4, UPT, UPT, -UR4, 0x100000, URZ ;  /* 0x0010000004048890 */ /* 0x000fc8000fffe1ff */
[----:B------:R-:W-:Y:S02]  /*0fd0*/  @!UP0 USHF.L.U32 UR5, UR4, 0xb, URZ ;  /* 0x0000000b04058899 */ /* 0x000fe400080006ff */
[----:B------:R-:W-:Y:S02]  /*0fe0*/  @!UP0 USHF.L.U32 UR4, UR4, 0x1, URZ ;  /* 0x0000000104048899 */ /* 0x000fe400080006ff */
[----:B------:R-:W-:Y:S01]  /*0ff0*/  @!UP0 ULEA UR6, UR40, UR6, 0x18 ;  /* 0x0000000628068291 */ /* 0x000fe2000f8ec0ff */
[----:B------:R-:W-:Y:S01]  /*1000*/  VOTEU.ALL UP0, P1 ;  /* 0x0000000000ff7886 */ /* 0x000fe20000800000 */
[----:B------:R-:W-:Y:S02]  /*1010*/  UISETP.NE.AND UP4, UPT, UR18, URZ, UPT ;  /* 0x000000ff1200728c */ /* 0x000fe4000bf85270 */
[----:B--2---:R-:W-:Y:S01]  /*1020*/  UISETP.EQ.U32.AND UP6, UPT, UR7, 0x1, UPT ;  /* 0x000000010700788c */ /* 0x004fe2000bfc2070 */
[----:B------:R-:W1:Y:S07]  /*1030*/  FENCE.VIEW.ASYNC.S ;  /* 0x00000000000073c6 */ /* 0x000e6e0000000000 */
[----:B-1----:R1:W2:Y:S01]  /*1040*/  @!UP0 SYNCS.EXCH.64 URZ, [UR6+0x260], UR4 ;  /* 0x0002600406ff85b2 */ /* 0x0022a20008000100 */
[----:B------:R-:W-:Y:S05]  /*1050*/  BRA.U !UP6, `(.L_x_15) ;  /* 0x000000010e087547 */ /* 0x000fea000b800000 */
[----:B--2---:R-:W-:Y:S01]  /*1060*/  UCGABAR_ARV ;  /* 0x00000000000079c7 */ /* 0x004fe20008000000 */
[----:B------:R-:W-:Y:S05]  /*1070*/  BRA `(.L_x_16) ;  /* 0x0000000000047947 */ /* 0x000fea0003800000 */
.L_x_15:
[----:B--2---:R-:W-:Y:S01]  /*1080*/  NOP ;  /* 0x0000000000007918 */ /* 0x004fe20000000000 */
.L_x_16:
[----:B------:R-:W2:Y:S01]  /*1090*/  S2UR UR20, SR_CTAID.X ;  /* 0x00000000001479c3 */ /* 0x000ea20000002500 */
[----:B------:R-:W-:-:S05]  /*10a0*/  CS2R.32 R172, SR_CgaSize ;  /* 0x0000000000ac7805 */ /* 0x000fca0000008a00 */
[----:B------:R-:W-:-:S05]  /*10b0*/  IMAD R172, R172, -0xa0, RZ ;  /* 0xffffff60acac7824 */ /* 0x000fca00078e02ff */
[----:B-1----:R-:W-:-:S14]  /*10c0*/  R2UR UR5, R172 ;  /* 0x00000000ac0572ca */ /* 0x002fdc00000e0000 */
[----:B------:R-:W1:Y:S01]  /*10d0*/  LDCU UR5, c[0x0][UR5+0x2b0] ;  /* 0x00005600050577ac */ /* 0x000e620008000800 */
[----:B------:R-:W-:-:S05]  /*10e0*/  CS2R.32 R172, SR_CgaSize ;  /* 0x0000000000ac7805 */ /* 0x000fca0000008a00 */
[----:B------:R-:W-:-:S05]  /*10f0*/  IMAD R172, R172, -0xa0, RZ ;  /* 0xffffff60acac7824 */ /* 0x000fca00078e02ff */
[----:B------:R-:W-:-:S14]  /*1100*/  R2UR UR4, R172 ;  /* 0x00000000ac0472ca */ /* 0x000fdc00000e0000 */
[----:B------:R-:W3:Y:S01]  /*1110*/  LDCU UR4, c[0x0][UR4+0x2b4] ;  /* 0x00005680040477ac */ /* 0x000ee20008000800 */
[----:B------:R-:W4:Y:S01]  /*1120*/  S2UR UR26, SR_CTAID.Y ;  /* 0x00000000001a79c3 */ /* 0x000f220000002600 */
[----:B------:R-:W-:-:S05]  /*1130*/  CS2R.32 R172, SR_CgaSize ;  /* 0x0000000000ac7805 */ /* 0x000fca0000008a00 */
[----:B------:R-:W-:-:S05]  /*1140*/  IMAD R172, R172, -0xa0, RZ ;  /* 0xffffff60acac7824 */ /* 0x000fca00078e02ff */
[----:B------:R-:W-:-:S14]  /*1150*/  R2UR UR7, R172 ;  /* 0x00000000ac0772ca */ /* 0x000fdc00000e0000 */
[----:B------:R-:W3:Y:S01]  /*1160*/  LDCU UR7, c[0x0][UR7+0x2a0] ;  /* 0x00005400070777ac */ /* 0x000ee20008000800 */
[----:B------:R-:W-:-:S05]  /*1170*/  CS2R.32 R172, SR_CgaSize ;  /* 0x0000000000ac7805 */ /* 0x000fca0000008a00 */
[----:B------:R-:W-:-:S05]  /*1180*/  IMAD R172, R172, -0xa0, RZ ;  /* 0xffffff60acac7824 */ /* 0x000fca00078e02ff */
[----:B------:R-:W-:-:S14]  /*1190*/  R2UR UR8, R172 ;  /* 0x00000000ac0872ca */ /* 0x000fdc00000e0000 */
[----:B------:R-:W3:Y:S01]  /*11a0*/  LDCU UR8, c[0x0][UR8+0x2a4] ;  /* 0x00005480080877ac */ /* 0x000ee20008000800 */
[----:B------:R-:W3:Y:S01]  /*11b0*/  LDCU UR19, c[0x0][0xb24] ;  /* 0x00016480ff1377ac */ /* 0x000ee20008000800 */
[----:B------:R-:W3:Y:S01]  /*11c0*/  LDCU UR39, c[0x0][0xb24] ;  /* 0x00016480ff2777ac */ /* 0x000ee20008000800 */
[----:B--2---:R-:W-:Y:S01]  /*11d0*/  I2FP.F32.U32 R2, UR20 ;  /* 0x0000001400027c45 */ /* 0x004fe20008201000 */
[----:B------:R-:W2:Y:S04]  /*11e0*/  LDCU UR23, c[0x0][0xb30] ;  /* 0x00016600ff1777ac */ /* 0x000ea80008000800 */
[----:B-1----:R-:W-:Y:S01]  /*11f0*/  FMUL R2, R2, UR5 ;  /* 0x0000000502027c20 */ /* 0x002fe20008400000 */
[----:B----4-:R-:W-:-:S05]  /*1200*/  I2FP.F32.U32 R0, UR26 ;  /* 0x0000001a00007c45 */ /* 0x010fca0008201000 */
[----:B------:R-:W1:Y:S01]  /*1210*/  F2I.U32.TRUNC.NTZ R2, R2 ;  /* 0x0000000200027305 */ /* 0x000e62000020f000 */
[----:B---3--:R-:W-:-:S07]  /*1220*/  FMUL R0, R0, UR4 ;  /* 0x0000000400007c20 */ /* 0x008fce0008400000 */
[----:B------:R-:W3:Y:S01]  /*1230*/  F2I.U32.TRUNC.NTZ R0, R0 ;  /* 0x0000000000007305 */ /* 0x000ee2000020f000 */
[----:B-1----:R-:W-:Y:S02]  /*1240*/  R2UR UR4, R2 ;  /* 0x00000000020472ca */ /* 0x002fe400000e0000 */
[----:B------:R-:W-:Y:S02]  /*1250*/  PRMT R2, RZ, 0x7610, R2 ;  /* 0x00007610ff027816 */ /* 0x000fe40000000002 */
[----:B---3--:R-:W-:Y:S02]  /*1260*/  R2UR UR6, R0 ;  /* 0x00000000000672ca */ /* 0x008fe400000e0000 */
[----:B------:R-:W-:-:S07]  /*1270*/  PRMT R0, RZ, 0x7610, R0 ;  /* 0x00007610ff007816 */ /* 0x000fce0000000000 */
[----:B------:R-:W-:-:S04]  /*1280*/  UIADD3 UR5, UPT, UPT, -UR4, URZ, URZ ;  /* 0x000000ff04057290 */ /* 0x000fc8000fffe1ff */
[----:B------:R-:W-:Y:S02]  /*1290*/  UIMAD UR5, UR7, UR5, UR20 ;  /* 0x00000005070572a4 */ /* 0x000fe4000f8e0214 */
[----:B------:R-:W-:-:S04]  /*12a0*/  UIADD3 UR4, UPT, UPT, -UR6, URZ, URZ ;  /* 0x000000ff06047290 */ /* 0x000fc8000fffe1ff */
[----:B------:R-:W-:Y:S01]  /*12b0*/  IMAD.U32 R172, RZ, RZ, UR5 ;  /* 0x00000005ffac7e24 */ /* 0x000fe2000f8e00ff */
[----:B------:R-:W-:-:S06]  /*12c0*/  UIMAD UR4, UR8, UR4, UR26 ;  /* 0x00000004080472a4 */ /* 0x000fcc000f8e021a */
[----:B------:R-:W-:Y:S01]  /*12d0*/  IMAD.U32 R171, RZ, RZ, UR4 ;  /* 0x00000004ffab7e24 */ /* 0x000fe2000f8e00ff */
[----:B--2---:R-:W-:Y:S06]  /*12e0*/  BRA.U UP4, `(.L_x_17) ;  /* 0x0000000104307547 */ /* 0x004fec000b800000 */
[----:B------:R-:W-:Y:S01]  /*12f0*/  R2UR UR5, R171 ;  /* 0x00000000ab0572ca */ /* 0x000fe200000e0000 */
[----:B------:R-:W-:Y:S01]  /*1300*/  UMOV UR7, 0x3 ;  /* 0x0000000300077882 */ /* 0x000fe20000000000 */
[----:B------:R-:W-:-:S11]  /*1310*/  R2UR UR4, R172 ;  /* 0x00000000ac0472ca */ /* 0x000fd600000e0000 */
[----:B------:R-:W-:-:S04]  /*1320*/  UISETP.NE.AND UP0, UPT, UR5, URZ, UPT ;  /* 0x000000ff0500728c */ /* 0x000fc8000bf05270 */
[----:B------:R-:W-:Y:S02]  /*1330*/  UISETP.LT.U32.OR UP0, UPT, UR4, 0x2, !UP0 ;  /* 0x000000020400788c */ /* 0x000fe4000c701470 */
[----:B------:R-:W-:Y:S02]  /*1340*/  ULOP3.LUT UR4, UR4, 0xfffffffe, URZ, 0xc0, !UPT ;  /* 0xfffffffe04047892 */ /* 0x000fe4000f8ec0ff */
[----:B------:R-:W-:Y:S02]  /*1350*/  USEL UR6, URZ, 0x1, !UP0 ;  /* 0x00000001ff067887 */ /* 0x000fe4000c000000 */
[----:B------:R-:W-:Y:S02]  /*1360*/  USEL UR5, URZ, 0x2, !UP0 ;  /* 0x00000002ff057887 */ /* 0x000fe4000c000000 */
[----:B------:R-:W-:Y:S02]  /*1370*/  USHF.L.U32 UR4, UR7, UR4, URZ ;  /* 0x0000000407047299 */ /* 0x000fe400080006ff */
[----:B------:R-:W-:-:S04]  /*1380*/  UIADD3 UR5, UPT, UPT, UR6, UR5, URZ ;  /* 0x0000000506057290 */ /* 0x000fc8000fffe0ff */
[----:B------:R-:W-:Y:S02]  /*1390*/  IMAD.U32 R0, RZ, RZ, UR4 ;  /* 0x00000004ff007e24 */ /* 0x000fe4000f8e00ff */
[----:B------:R-:W-:-:S07]  /*13a0*/  IMAD.U32 R2, RZ, RZ, UR5 ;  /* 0x00000005ff027e24 */ /* 0x000fce000f8e00ff */
.L_x_17:
[----:B------:R-:W1:Y:S01]  /*13b0*/  S2UR UR51, SR_CTAID.Z ;  /* 0x00000000003379c3 */ /* 0x000e620000002700 */
[----:B------:R-:W-:Y:S01]  /*13c0*/  UISETP.GE.AND UP0, UPT, UR19, 0x1, UPT ;  /* 0x000000011300788c */ /* 0x000fe2000bf06270 */
[----:B------:R-:W-:-:S08]  /*13d0*/  UMOV UR29, UR20 ;  /* 0x00000014001d7c82 */ /* 0x000fd00008000000 */
[----:B------:R-:W-:Y:S05]  /*13e0*/  BRA.U !UP0, `(.L_x_18) ;  /* 0x0000000108d47547 */ /* 0x000fea000b800000 */
[----:B------:R-:W2:Y:S01]  /*13f0*/  LDCU.128 UR12, c[0x0][0xb10] ;  /* 0x00016200ff0c77ac */ /* 0x000ea20008000c00 */
[----:B------:R-:W3:Y:S01]  /*1400*/  LDCU UR21, c[0x0][0xb0c] ;  /* 0x00016180ff1577ac */ /* 0x000ee20008000800 */
[----:B------:R-:W4:Y:S01]  /*1410*/  LDCU UR6, c[0x0][0x370] ;  /* 0x00006e00ff0677ac */ /* 0x000f220008000800 */
[----:B------:R-:W1:Y:S01]  /*1420*/  LDCU UR7, c[0x0][0x374] ;  /* 0x00006e80ff0777ac */ /* 0x000e620008000800 */
[----:B------:R-:W1:Y:S01]  /*1430*/  LDCU UR22, c[0x0][0xb20] ;  /* 0x00016400ff1677ac */ /* 0x000e620008000800 */
[----:B--2---:R-:W-:Y:S02]  /*1440*/  UIMAD.WIDE.U32 UR4, UR20, UR12, URZ ;  /* 0x0000000c140472a5 */ /* 0x004fe4000f8e00ff */
[----:B---3--:R-:W-:Y:S01]  /*1450*/  UISETP.NE.AND UP0, UPT, UR21, 0x1, UPT ;  /* 0x000000011500788c */ /* 0x008fe2000bf05270 */
[----:B------:R-:W2:Y:S01]  /*1460*/  LDCU.64 UR8, c[0x0][0xb28] ;  /* 0x00016500ff0877ac */ /* 0x000ea20008000a00 */
[----:B----4-:R-:W-:-:S03]  /*1470*/  UIMAD.WIDE.U32 UR10, UR6, UR12, URZ ;  /* 0x0000000c060a72a5 */ /* 0x010fc6000f8e00ff */
[----:B------:R-:W-:Y:S01]  /*1480*/  UMOV UR4, UR5 ;  /* 0x0000000500047c82 */ /* 0x000fe20008000000 */
[----:B------:R-:W-:Y:S02]  /*1490*/  UISETP.NE.AND UP2, UPT, UR19, 0x1, UPT ;  /* 0x000000011300788c */ /* 0x000fe4000bf45270 */
[----:B------:R-:W-:Y:S01]  /*14a0*/  USHF.R.U32.HI UR4, URZ, UR13, UR4 ;  /* 0x0000000dff047299 */ /* 0x000fe20008011604 */
[----:B------:R-:W-:Y:S01]  /*14b0*/  UMOV UR10, UR11 ;  /* 0x0000000b000a7c82 */ /* 0x000fe20008000000 */
[----:B------:R-:W-:Y:S02]  /*14c0*/  UIMAD.WIDE.U32 UR16, UR26, UR15, URZ ;  /* 0x0000000f1a1072a5 */ /* 0x000fe4000f8e00ff */
[----:B------:R-:W-:Y:S02]  /*14d0*/  USEL UR5, UR20, UR4, !UP0 ;  /* 0x0000000414057287 */ /* 0x000fe4000c000000 */
[----:B------:R-:W-:Y:S02]  /*14e0*/  @UP0 USHF.R.U32.HI UR6, URZ, UR13, UR10 ;  /* 0x0000000dff060299 */ /* 0x000fe4000801160a */
[----:B------:R-:W-:-:S02]  /*14f0*/  UISETP.NE.AND UP0, UPT, UR14, 0x1, UPT ;  /* 0x000000010e00788c */ /* 0x000fc4000bf05270 */
[----:B-1----:R-:W-:Y:S02]  /*1500*/  UIMAD.WIDE.U32 UR10, UR7, UR15, URZ ;  /* 0x0000000f070a72a5 */ /* 0x002fe4000f8e00ff */
[----:B--2---:R-:W-:Y:S01]  /*1510*/  UIMAD.WIDE.U32 UR12, UR6, UR8, URZ ;  /* 0x00000008060c72a5 */ /* 0x004fe2000f8e00ff */
[----:B------:R-:W-:Y:S01]  /*1520*/  UMOV UR4, UR17 ;  /* 0x0000001100047c82 */ /* 0x000fe20008000000 */
[----:B------:R-:W-:-:S03]  /*1530*/  UIADD3 UR29, UPT, UPT, -UR5, URZ, URZ ;  /* 0x000000ff051d7290 */ /* 0x000fc6000fffe1ff */
[----:B------:R-:W-:Y:S01]  /*1540*/  UMOV UR10, UR11 ;  /* 0x0000000b000a7c82 */ /* 0x000fe20008000000 */
[----:B------:R-:W-:Y:S02]  /*1550*/  USHF.R.U32.HI UR4, URZ, UR22, UR4 ;  /* 0x00000016ff047299 */ /* 0x000fe40008011604 */
[----:B------:R-:W-:Y:S01]  /*1560*/  @UP0 USHF.R.U32.HI UR7, URZ, UR22, UR10 ;  /* 0x00000016ff070299 */ /* 0x000fe2000801160a */
[----:B------:R-:W-:Y:S01]  /*1570*/  UMOV UR12, UR13 ;  /* 0x0000000d000c7c82 */ /* 0x000fe20008000000 */
[----:B------:R-:W-:Y:S02]  /*1580*/  USEL UR4, UR26, UR4, !UP0 ;  /* 0x000000041a047287 */ /* 0x000fe4000c000000 */
[----:B------:R-:W-:Y:S02]  /*1590*/  UIMAD.WIDE.U32 UR10, UR7, UR8, URZ ;  /* 0x00000008070a72a5 */ /* 0x000fe4000f8e00ff */
[----:B------:R-:W-:Y:S02]  /*15a0*/  @UP2 USHF.R.U32.HI UR6, URZ, UR9, UR12 ;  /* 0x00000009ff062299 */ /* 0x000fe4000801160c */
[----:B------:R-:W-:-:S02]  /*15b0*/  UIMAD.WIDE.U32 UR12, UR4, UR8, URZ ;  /* 0x00000008040c72a5 */ /* 0x000fc4000f8e00ff */
[----:B------:R-:W-:Y:S01]  /*15c0*/  UIMAD UR29, UR21, UR29, UR20 ;  /* 0x0000001d151d72a4 */ /* 0x000fe2000f8e0214 */
[----:B------:R-:W-:Y:S02]  /*15d0*/  UMOV UR10, UR11 ;  /* 0x0000000b000a7c82 */ /* 0x000fe40008000000 */
[----:B------:R-:W-:Y:S02]  /*15e0*/  @UP2 USHF.R.U32.HI UR7, URZ, UR9, UR10 ;  /* 0x00000009ff072299 */ /* 0x000fe4000801160a */
[----:B------:R-:W-:Y:S02]  /*15f0*/  UIMAD UR10, UR6, UR19, URZ ;  /* 0x00000013060a72a4 */ /* 0x000fe4000f8e02ff */
[----:B------:R-:W-:-:S04]  /*1600*/  UIMAD UR7, UR7, UR19, URZ ;  /* 0x00000013070772a4 */ /* 0x000fc8000f8e02ff */
[----:B------:R-:W-:-:S03]  /*1610*/  UISETP.GE.AND UP0, UPT, UR4, UR7, UPT ;  /* 0x000000070400728c */ /* 0x000fc6000bf06270 */
[----:B------:R-:W-:Y:S01]  /*1620*/  UMOV UR7, UR13 ;  /* 0x0000000d00077c82 */ /* 0x000fe20008000000 */
[----:B------:R-:W-:Y:S02]  /*1630*/  UISETP.GE.OR UP0, UPT, UR5, UR10, UP0 ;  /* 0x0000000a0500728c */ /* 0x000fe40008706670 */
[----:B------:R-:W-:Y:S02]  /*1640*/  UIMAD.WIDE.U32 UR10, UR5, UR8, URZ ;  /* 0x00000008050a72a5 */ /* 0x000fe4000f8e00ff */
[----:B------:R-:W-:Y:S02]  /*1650*/  USHF.R.U32.HI UR7, URZ, UR9, UR7 ;  /* 0x00000009ff077299 */ /* 0x000fe40008011607 */
[----:B------:R-:W-:Y:S02]  /*1660*/  UIADD3 UR10, UPT, UPT, -UR4, URZ, URZ ;  /* 0x000000ff040a7290 */ /* 0x000fe4000fffe1ff */
[----:B------:R-:W-:Y:S02]  /*1670*/  USEL UR7, UR4, UR7, !UP2 ;  /* 0x0000000704077287 */ /* 0x000fe4000d000000 */
[----:B------:R-:W-:Y:S01]  /*1680*/  UIMAD UR10, UR14, UR10, UR26 ;  /* 0x0000000a0e0a72a4 */ /* 0x000fe2000f8e021a */
[----:B------:R-:W-:-:S02]  /*1690*/  @!UP0 UMOV UR8, UR11 ;  /* 0x0000000b00088c82 */ /* 0x000fc40008000000 */
[----:B------:R-:W-:Y:S02]  /*16a0*/  @!UP0 USHF.R.U32.HI UR8, URZ, UR9, UR8 ;  /* 0x00000009ff088299 */ /* 0x000fe40008011608 */
[----:B------:R-:W-:Y:S02]  /*16b0*/  UIADD3 UR9, UPT, UPT, -UR7, URZ, URZ ;  /* 0x000000ff07097290 */ /* 0x000fe4000fffe1ff */
[----:B------:R-:W-:Y:S02]  /*16c0*/  @!UP0 USEL UR8, UR5, UR8, !UP2 ;  /* 0x0000000805088287 */ /* 0x000fe4000d000000 */
[----:B------:R-:W-:Y:S02]  /*16d0*/  UIMAD UR9, UR19, UR9, UR4 ;  /* 0x00000009130972a4 */ /* 0x000fe4000f8e0204 */
[----:B------:R-:W-:Y:S02]  /*16e0*/  @!UP0 UIADD3 UR7, UPT, UPT, UR7, -UR8, URZ ;  /* 0x8000000807078290 */ /* 0x000fe4000fffe0ff */
[----:B------:R-:W-:-:S02]  /*16f0*/  @!UP0 UIMAD UR6, UR9, UR6, UR8 ;  /* 0x00000006090682a4 */ /* 0x000fc4000f8e0208 */
[----:B------:R-:W-:-:S04]  /*1700*/  @!UP0 UIMAD UR4, UR7, UR19, UR5 ;  /* 0x00000013070482a4 */ /* 0x000fc8000f8e0205 */
[----:B------:R-:W-:Y:S01]  /*1710*/  UIMAD UR26, UR4, UR14, UR10 ;  /* 0x0000000e041a72a4 */ /* 0x000fe2000f8e020a */
[----:B------:R-:W-:Y:S02]  /*1720*/  @!UP0 UMOV UR5, UR6 ;  /* 0x0000000600058c82 */ /* 0x000fe40008000000 */
[----:B------:R-:W-:-:S12]  /*1730*/  UIMAD UR29, UR5, UR21, UR29 ;  /* 0x00000015051d72a4 */ /* 0x000fd8000f8e021d */
.L_x_18:
[----:B------:R-:W-:-:S09]  /*1740*/  UISETP.NE.AND UP0, UPT, UR23, 0x1, UPT ;  /* 0x000000011700788c */ /* 0x000fd2000bf05270 */
[----:B------:R-:W-:Y:S05]  /*1750*/  BRA.U UP0, `(.L_x_19) ;  /* 0x0000000100407547 */ /* 0x000fea000b800000 */
[----:B------:R-:W2:Y:S01]  /*1760*/  LDCU.128 UR8, c[0x0][0xb10] ;  /* 0x00016200ff0877ac */ /* 0x000ea20008000c00 */
[----:B------:R-:W3:Y:S01]  /*1770*/  LDCU UR12, c[0x0][0xb0c] ;  /* 0x00016180ff0c77ac */ /* 0x000ee20008000800 */
[----:B------:R-:W4:Y:S01]  /*1780*/  LDCU UR13, c[0x0][0xb20] ;  /* 0x00016400ff0d77ac */ /* 0x000f220008000800 */
[----:B--2---:R-:W-:Y:S02]  /*1790*/  UIMAD.WIDE.U32 UR4, UR29, UR8, URZ ;  /* 0x000000081d0472a5 */ /* 0x004fe4000f8e00ff */
[----:B------:R-:W-:Y:S02]  /*17a0*/  UIMAD.WIDE.U32 UR6, UR26, UR11, URZ ;  /* 0x0000000b1a0672a5 */ /* 0x000fe4000f8e00ff */
[----:B---3--:R-:W-:Y:S02]  /*17b0*/  UISETP.NE.AND UP0, UPT, UR12, 0x1, UPT ;  /* 0x000000010c00788c */ /* 0x008fe4000bf05270 */
[----:B------:R-:W-:-:S03]  /*17c0*/  USHF.R.U32.HI UR5, URZ, UR9, UR5 ;  /* 0x00000009ff057299 */ /* 0x000fc60008011605 */
[----:B------:R-:W-:Y:S01]  /*17d0*/  UMOV UR4, UR7 ;  /* 0x0000000700047c82 */ /* 0x000fe20008000000 */
[----:B------:R-:W-:Y:S02]  /*17e0*/  USEL UR5, UR29, UR5, !UP0 ;  /* 0x000000051d057287 */ /* 0x000fe4000c000000 */
[----:B------:R-:W-:Y:S02]  /*17f0*/  UISETP.NE.AND UP0, UPT, UR10, 0x1, UPT ;  /* 0x000000010a00788c */ /* 0x000fe4000bf05270 */
[----:B----4-:R-:W-:-:S04]  /*1800*/  USHF.R.U32.HI UR4, URZ, UR13, UR4 ;  /* 0x0000000dff047299 */ /* 0x010fc80008011604 */
[----:B------:R-:W-:-:S04]  /*1810*/  USEL UR4, UR26, UR4, !UP0 ;  /* 0x000000041a047287 */ /* 0x000fc8000c000000 */
[----:B------:R-:W-:Y:S02]  /*1820*/  UIADD3 UR6, UPT, UPT, -UR4, UR5, URZ ;  /* 0x0000000504067290 */ /* 0x000fe4000fffe1ff */
[----:B------:R-:W-:Y:S02]  /*1830*/  UIADD3 UR4, UPT, UPT, UR4, -UR5, URZ ;  /* 0x8000000504047290 */ /* 0x000fe4000fffe0ff */
[----:B------:R-:W-:Y:S02]  /*1840*/  UIMAD UR26, UR6, UR10, UR26 ;  /* 0x0000000a061a72a4 */ /* 0x000fe4000f8e021a */
[----:B------:R-:W-:-:S12]  /*1850*/  UIMAD UR29, UR4, UR12, UR29 ;  /* 0x0000000c041d72a4 */ /* 0x000fd8000f8e021d */
.L_x_19:
[----:B------:R-:W-:Y:S05]  /*1860*/  BRA.U !UP6, `(.L_x_20) ;  /* 0x000000010e0c7547 */ /* 0x000fea000b800000 */
[----:B------:R-:W-:Y:S01]  /*1870*/  UCGABAR_WAIT ;  /* 0x0000000000007dc7 */ /* 0x000fe20008000000 */
[----:B------:R-:W-:Y:S01]  /*1880*/  CCTL.IVALL ;  /* 0x00000000ff00798f */ /* 0x000fe20002000000 */
[----:B------:R-:W-:Y:S05]  /*1890*/  BRA `(.L_x_21) ;  /* 0x0000000000047947 */ /* 0x000fea0003800000 */
.L_x_20:
[----:B------:R-:W-:Y:S06]  /*18a0*/  BAR.SYNC.DEFER_BLOCKING 0x0 ;  /* 0x0000000000007b1d */ /* 0x000fec0000010000 */
.L_x_21:
[----:B------:R-:W-:Y:S05]  /*18b0*/  BRA.U UP5, `(.L_x_22) ;  /* 0x0000002905e07547 */ /* 0x000fea000b800000 */
[----:B------:R-:W2:Y:S01]  /*18c0*/  LDCU UR7, c[0x0][0x390] ;  /* 0x00007200ff0777ac */ /* 0x000ea20008000800 */
[----:B------:R-:W-:Y:S01]  /*18d0*/  PLOP3.LUT P1, PT, PT, PT, UP3, 0x80, 0x8 ;  /* 0x000000000008781c */ /* 0x000fe20003f2f038 */
[----:B------:R-:W-:Y:S01]  /*18e0*/  IMAD.MOV.U32 R2, RZ, RZ, RZ ;  /* 0x000000ffff027224 */ /* 0x000fe200078e00ff */
[----:B------:R-:W-:Y:S01]  /*18f0*/  ISETP.EQ.OR P2, PT, R3, RZ, P3 ;  /* 0x000000ff0300720c */ /* 0x000fe20001f42670 */
[----:B------:R-:W3:Y:S01]  /*1900*/  LDCU UR6, c[0x0][0x5c0] ;  /* 0x0000b800ff0677ac */ /* 0x000ee20008000800 */
[----:B------:R-:W-:Y:S01]  /*1910*/  PLOP3.LUT P1, PT, P1, PT, PT, 0x8, 0x80 ;  /* 0x000000000080781c */ /* 0x000fe20000f2e170 */
[----:B------:R-:W-:Y:S02]  /*1920*/  UISETP.NE.AND UP0, UPT, UR18, URZ, UPT ;  /* 0x000000ff1200728c */ /* 0x000fe4000bf05270 */
[----:B------:R-:W-:Y:S02]  /*1930*/  USHF.L.U32 UR8, UR20, 0x6, URZ ;  /* 0x0000000614087899 */ /* 0x000fe400080006ff */
[----:B------:R-:W-:Y:S01]  /*1940*/  USEL UR38, UR47, 0x2, UP0 ;  /* 0x000000022f267887 */ /* 0x000fe20008000000 */
[----:B------:R-:W4:Y:S01]  /*1950*/  LDCU UR49, c[0x0][0x370] ;  /* 0x00006e00ff3177ac */ /* 0x000f220008000800 */
[----:B--2---:R-:W-:Y:S01]  /*1960*/  UIADD3 UR5, UPT, UPT, UR7, 0x1f, URZ ;  /* 0x0000001f07057890 */ /* 0x004fe2000fffe0ff */
[----:B------:R-:W2:Y:S03]  /*1970*/  LDCU.64 UR42, c[0x0][0x348] ;  /* 0x00006900ff2a77ac */ /* 0x000ea60008000a00 */
[----:B------:R-:W-:-:S02]  /*1980*/  USHF.R.S32.HI UR4, URZ, 0x1f, UR5 ;  /* 0x0000001fff047899 */ /* 0x000fc40008011405 */
[----:B---3--:R-:W-:Y:S02]  /*1990*/  UIADD3 UR6, UPT, UPT, UR6, 0x7f, URZ ;  /* 0x0000007f06067890 */ /* 0x008fe4000fffe0ff */
[----:B------:R-:W-:Y:S02]  /*19a0*/  ULEA.HI UR4, UR4, UR5, URZ, 0x5 ;  /* 0x0000000504047291 */ /* 0x000fe4000f8f28ff */
[----:B------:R-:W-:Y:S02]  /*19b0*/  UIADD3 UR5, UPT, UPT, UR7, -0x1, URZ ;  /* 0xffffffff07057890 */ /* 0x000fe4000fffe0ff */
[----:B-1----:R-:W-:Y:S02]  /*19c0*/  USHF.R.S32.HI UR51, URZ, 0x5, UR4 ;  /* 0x00000005ff337899 */ /* 0x002fe40008011404 */
[----:B------:R-:W-:Y:S02]  /*19d0*/  UISETP.GE.U32.AND UP1, UPT, UR5, -0x3f, UPT ;  /* 0xffffffc10500788c */ /* 0x000fe4000bf26070 */
[----:B------:R-:W-:-:S02]  /*19e0*/  UISETP.LT.U32.AND UP0, UPT, UR51, 0x20, UPT ;  /* 0x000000203300788c */ /* 0x000fc4000bf01070 */
[----:B------:R-:W-:Y:S02]  /*19f0*/  USHF.R.S32.HI UR4, URZ, 0x1f, UR6 ;  /* 0x0000001fff047899 */ /* 0x000fe40008011406 */
[----:B------:R-:W-:Y:S02]  /*1a00*/  USEL UR50, UR51, 0x20, UP0 ;  /* 0x0000002033327887 */ /* 0x000fe40008000000 */
[----:B------:R-:W-:Y:S02]  /*1a10*/  ULEA.HI UR4, UR4, UR6, URZ, 0x7 ;  /* 0x0000000604047291 */ /* 0x000fe4000f8f38ff */
[----:B------:R-:W-:Y:S02]  /*1a20*/  UIADD3 UR37, UPT, UPT, UR50, -0x1, URZ ;  /* 0xffffffff32257890 */ /* 0x000fe4000fffe0ff */
[----:B------:R-:W-:Y:S02]  /*1a30*/  @UP1 UIADD3 UR37, UPT, UPT, UR50, URZ, URZ ;  /* 0x000000ff32251290 */ /* 0x000fe4000fffe0ff */
[----:B------:R-:W-:-:S02]  /*1a40*/  USHF.L.U32 UR55, UR20, 0x7, URZ ;  /* 0x0000000714377899 */ /* 0x000fc400080006ff */
[----:B------:R-:W-:Y:S01]  /*1a50*/  UIADD3 UR54, UPT, UPT, UR7, 0x3e, URZ ;  /* 0x0000003e07367890 */ /* 0x000fe2000fffe0ff */
[----:B------:R-:W1:Y:S01]  /*1a60*/  LDCU UR48, c[0x0][0x374] ;  /* 0x00006e80ff3077ac */ /* 0x000e620008000800 */
[----:B------:R-:W-:Y:S02]  /*1a70*/  ULOP3.LUT UR53, UR8, 0x40, URZ, 0xc0, !UPT ;  /* 0x0000004008357892 */ /* 0x000fe4000f8ec0ff */
[----:B------:R-:W-:Y:S02]  /*1a80*/  USHF.R.S32.HI UR47, URZ, 0x7, UR4 ;  /* 0x00000007ff2f7899 */ /* 0x000fe40008011404 */
[----:B------:R-:W-:Y:S02]  /*1a90*/  UIADD3 UR52, UPT, UPT, UR51, -UR50, URZ ;  /* 0x8000003233347290 */ /* 0x000fe4000fffe0ff */
[----:B------:R-:W-:Y:S01]  /*1aa0*/  UIADD3 UR37, UPT, UPT, UR37, 0x1, URZ ;  /* 0x0000000125257890 */ /* 0x000fe2000fffe0ff */
[----:B------:R-:W-:Y:S01]  /*1ab0*/  UMOV UR23, 0x1 ;  /* 0x0000000100177882 */ /* 0x000fe20000000000 */
[----:B--2-4-:R-:W-:-:S10]  /*1ac0*/  UMOV UR25, URZ ;  /* 0x000000ff00197c82 */ /* 0x014fd40008000000 */
.L_x_40:
[----:B------:R-:W-:Y:S01]  /*1ad0*/  IMAD.U32 R4, RZ, RZ, UR47 ;  /* 0x0000002fff047e24 */ /* 0x000fe2000f8e00ff */
[----:B------:R-:W2:Y:S04]  /*1ae0*/  LDCU UR46, c[0x0][0x5c4] ;  /* 0x0000b880ff2e77ac */ /* 0x000ea80008000800 */
[-C--:B------:R-:W-:Y:S01]  /*1af0*/  IABS R0, R4.reuse ;  /* 0x0000000400007213 */ /* 0x080fe20000000000 */
[----:B------:R-:W-:Y:S01]  /*1b00*/  UMOV UR24, 0x400 ;  /* 0x0000040000187882 */ /* 0x000fe20000000000 */
[----:B------:R-:W-:Y:S01]  /*1b10*/  IABS R4, R4 ;  /* 0x0000000400047213 */ /* 0x000fe20000000000 */
[----:B------:R-:W-:Y:S01]  /*1b20*/  UMOV UR15, URZ ;  /* 0x000000ff000f7c82 */ /* 0x000fe20008000000 */
[----:B------:R-:W-:Y:S01]  /*1b30*/  R2UR UR6, R0 ;  /* 0x00000000000672ca */ /* 0x000fe200000e0000 */
[----:B--2---:R-:W-:-:S12]  /*1b40*/  IMAD.U32 R3, RZ, RZ, UR46 ;  /* 0x0000002eff037e24 */ /* 0x004fd8000f8e00ff */
[----:B------:R-:W2:Y:S08]  /*1b50*/  I2F.RP R6, UR6 ;  /* 0x0000000600067d06 */ /* 0x000eb00008209400 */
[----:B--2---:R-:W2:Y:S02]  /*1b60*/  MUFU.RCP R5, R6 ;  /* 0x0000000600057308 */ /* 0x004ea40000001000 */
[----:B--2---:R-:W-:-:S06]  /*1b70*/  VIADD R5, R5, 0xffffffe ;  /* 0x0ffffffe05057836 */ /* 0x004fcc0000000000 */
[----:B------:R-:W2:Y:S02]  /*1b80*/  F2I.FTZ.U32.TRUNC.NTZ R0, R5 ;  /* 0x0000000500007305 */ /* 0x000ea4000021f000 */
[----:B--2---:R-:W-:Y:S02]  /*1b90*/  R2UR UR5, R0 ;  /* 0x00000000000572ca */ /* 0x004fe400000e0000 */
[----:B------:R-:W-:Y:S01]  /*1ba0*/  IABS R0, R3 ;  /* 0x0000000300007213 */ /* 0x000fe20000000000 */
[----:B------:R-:W-:-:S03]  /*1bb0*/  IMAD.U32 R3, RZ, RZ, UR26 ;  /* 0x0000001aff037e24 */ /* 0x000fc6000f8e00ff */
[----:B------:R-:W-:Y:S01]  /*1bc0*/  R2UR UR8, R0 ;  /* 0x00000000000872ca */ /* 0x000fe200000e0000 */
[----:B------:R-:W-:Y:S01]  /*1bd0*/  IMAD.MOV R0, RZ, RZ, -R4 ;  /* 0x000000ffff007224 */ /* 0x000fe200078e0a04 */
[----:B------:R-:W-:-:S04]  /*1be0*/  IABS R3, R3 ;  /* 0x0000000300037213 */ /* 0x000fc80000000000 */
[----:B------:R-:W-:Y:S01]  /*1bf0*/  R2UR UR9, R3 ;  /* 0x00000000030972ca */ /* 0x000fe200000e0000 */
[----:B------:R-:W-:-:S04]  /*1c00*/  UIADD3 UR4, UPT, UPT, URZ, -UR5, URZ ;  /* 0x80000005ff047290 */ /* 0x000fc8000fffe0ff */
[----:B------:R-:W-:Y:S02]  /*1c10*/  UIMAD UR7, UR4, UR6, URZ ;  /* 0x00000006040772a4 */ /* 0x000fe4000f8e02ff */
[----:B------:R-:W2:Y:S01]  /*1c20*/  I2F.RP R3, UR8 ;  /* 0x0000000800037d06 */ /* 0x000ea20008209400 */
[----:B------:R-:W-:Y:S02]  /*1c30*/  UMOV UR4, URZ ;  /* 0x000000ff00047c82 */ /* 0x000fe40008000000 */
[----:B------:R-:W-:Y:S02]  /*1c40*/  UIMAD.WIDE.U32 UR4, UR5, UR7, UR4 ;  /* 0x00000007050472a5 */ /* 0x000fe4000f8e0004 */
[----:B------:R-:W-:-:S05]  /*1c50*/  R2UR UR7, R0 ;  /* 0x00000000000772ca */ /* 0x000fca00000e0000 */
[----:B------:R-:W-:Y:S02]  /*1c60*/  UMOV UR4, UR5 ;  /* 0x0000000500047c82 */ /* 0x000fe40008000000 */
[----:B------:R-:W-:Y:S01]  /*1c70*/  UIMAD.WIDE.U32 UR4, UR4, UR9, URZ ;  /* 0x00000009040472a5 */ /* 0x000fe2000f8e00ff */
[----:B--2---:R-:W2:Y:S06]  /*1c80*/  MUFU.RCP R0, R3 ;  /* 0x0000000300007308 */ /* 0x004eac0000001000 */
[----:B------:R-:W-:Y:S02]  /*1c90*/  UMOV UR4, UR5 ;  /* 0x0000000500047c82 */ /* 0x000fe40008000000 */
[----:B------:R-:W-:-:S04]  /*1ca0*/  UIMAD UR5, UR4, UR7, UR9 ;  /* 0x00000007040572a4 */ /* 0x000fc8000f8e0209 */
[----:B------:R-:W-:Y:S01]  /*1cb0*/  UISETP.GT.U32.AND UP0, UPT, UR6, UR5, UPT ;  /* 0x000000050600728c */ /* 0x000fe2000bf04070 */
[----:B--2---:R-:W-:Y:S02]  /*1cc0*/  VIADD R0, R0, 0xffffffe ;  /* 0x0ffffffe00007836 */ /* 0x004fe40000000000 */
[----:B------:R-:W-:-:S08]  /*1cd0*/  IMAD.U32 R3, RZ, RZ, UR23 ;  /* 0x00000017ff037e24 */ /* 0x000fd0000f8e00ff */
[----:B------:R-:W-:Y:S01]  /*1ce0*/  @!UP0 UIADD3 UR5, UPT, UPT, UR5, -UR6, URZ ;  /* 0x8000000605058290 */ /* 0x000fe2000fffe0ff */
[----:B------:R-:W2:Y:S01]  /*1cf0*/  F2I.FTZ.U32.TRUNC.NTZ R0, R0 ;  /* 0x0000000000007305 */ /* 0x000ea2000021f000 */
[----:B------:R-:W-:Y:S01]  /*1d00*/  @!UP0 UIADD3 UR4, UPT, UPT, UR4, 0x1, URZ ;  /* 0x0000000104048890 */ /* 0x000fe2000fffe0ff */
[----:B------:R-:W-:Y:S01]  /*1d10*/  SHF.L.U32 R3, R3, 0x1f, RZ ;  /* 0x0000001f03037819 */ /* 0x000fe200000006ff */
[----:B------:R-:W-:Y:S01]  /*1d20*/  UISETP.GE.U32.AND UP1, UPT, UR5, UR6, UPT ;  /* 0x000000060500728c */ /* 0x000fe2000bf26070 */
[----:B------:R-:W3:Y:S01]  /*1d30*/  S2UR UR6, SR_CgaCtaId ;  /* 0x00000000000679c3 */ /* 0x000ee20000008800 */
[----:B------:R-:W-:-:S04]  /*1d40*/  ULOP3.LUT UR5, UR26, UR47, URZ, 0x3c, !UPT ;  /* 0x0000002f1a057292 */ /* 0x000fc8000f8e3cff */
[----:B------:R-:W-:-:S05]  /*1d50*/  UISETP.GE.AND UP0, UPT, UR5, URZ, UPT ;  /* 0x000000ff0500728c */ /* 0x000fca000bf06270 */
[----:B------:R-:W-:Y:S01]  /*1d60*/  @UP1 UIADD3 UR4, UPT, UPT, UR4, 0x1, URZ ;  /* 0x0000000104041890 */ /* 0x000fe2000fffe0ff */
[----:B--2---:R-:W-:Y:S01]  /*1d70*/  R2UR UR7, R0 ;  /* 0x00000000000772ca */ /* 0x004fe200000e0000 */
[----:B------:R-:W-:-:S05]  /*1d80*/  UISETP.NE.AND UP1, UPT, UR47, URZ, UPT ;  /* 0x000000ff2f00728c */ /* 0x000fca000bf25270 */
[----:B------:R-:W-:Y:S02]  /*1d90*/  UMOV UR5, UR4 ;  /* 0x0000000400057c82 */ /* 0x000fe40008000000 */
[----:B------:R-:W-:-:S04]  /*1da0*/  @!UP0 UIADD3 UR5, UPT, UPT, -UR5, URZ, URZ ;  /* 0x000000ff05058290 */ /* 0x000fc8000fffe1ff */
[----:B------:R-:W-:Y:S02]  /*1db0*/  @!UP1 ULOP3.LUT UR5, URZ, UR47, URZ, 0x33, !UPT ;  /* 0x0000002fff059292 */ /* 0x000fe4000f8e33ff */
[----:B---3--:R-:W-:Y:S02]  /*1dc0*/  ULEA UR24, UR6, UR24, 0x18 ;  /* 0x0000001806187291 */ /* 0x008fe4000f8ec0ff */
[----:B------:R-:W-:Y:S02]  /*1dd0*/  UIADD3 UR4, UPT, UPT, URZ, -UR7, URZ ;  /* 0x80000007ff047290 */ /* 0x000fe4000fffe0ff */
[----:B------:R-:W-:Y:S01]  /*1de0*/  IMAD.U32 R0, RZ, RZ, UR5 ;  /* 0x00000005ff007e24 */ /* 0x000fe2000f8e00ff */
[----:B------:R-:W-:Y:S02]  /*1df0*/  ULEA UR6, UR25, UR24, 0x3 ;  /* 0x0000001819067291 */ /* 0x000fe4000f8e18ff */
[----:B------:R-:W-:Y:S02]  /*1e00*/  UIMAD UR4, UR4, UR8, URZ ;  /* 0x00000008040472a4 */ /* 0x000fe4000f8e02ff */
[----:B------:R-:W-:-:S04]  /*1e10*/  IABS R0, R0 ;  /* 0x0000000000007213 */ /* 0x000fc80000000000 */
[----:B------:R-:W-:Y:S01]  /*1e20*/  R2UR UR9, R0 ;  /* 0x00000000000972ca */ /* 0x000fe200000e0000 */
[----:B------:R2:W3:Y:S01]  /*1e30*/  SYNCS.PHASECHK.TRANS64.TRYWAIT P0, [UR6+0x100], R3 ;  /* 0x00010003ff0075a7 */ /* 0x0004e20008001106 */
[----:B------:R-:W-:Y:S02]  /*1e40*/  UMOV UR6, URZ ;  /* 0x000000ff00067c82 */ /* 0x000fe40008000000 */
[----:B------:R-:W-:-:S07]  /*1e50*/  UIMAD.WIDE.U32 UR6, UR7, UR4, UR6 ;  /* 0x00000004070672a5 */ /* 0x000fce000f8e0006 */
[----:B------:R-:W-:Y:S02]  /*1e60*/  UMOV UR6, UR7 ;  /* 0x0000000700067c82 */ /* 0x000fe40008000000 */
[----:B------:R-:W-:-:S07]  /*1e70*/  UIMAD.WIDE.U32 UR6, UR6, UR9, URZ ;  /* 0x00000009060672a5 */ /* 0x000fce000f8e00ff */
[----:B------:R-:W-:Y:S02]  /*1e80*/  UMOV UR4, UR7 ;  /* 0x0000000700047c82 */ /* 0x000fe40008000000 */
[----:B------:R-:W-:-:S04]  /*1e90*/  UIADD3 UR6, UPT, UPT, -UR4, URZ, URZ ;  /* 0x000000ff04067290 */ /* 0x000fc8000fffe1ff */
[----:B------:R-:W-:-:S04]  /*1ea0*/  UIMAD UR6, UR8, UR6, UR9 ;  /* 0x00000006080672a4 */ /* 0x000fc8000f8e0209 */
[----:B------:R-:W-:-:S11]  /*1eb0*/  UISETP.GT.U32.AND UP0, UPT, UR8, UR6, UPT ;  /* 0x000000060800728c */ /* 0x000fd6000bf04070 */
[----:B------:R-:W-:Y:S02]  /*1ec0*/  @!UP0 UIADD3 UR6, UPT, UPT, UR6, -UR8, URZ ;  /* 0x8000000806068290 */ /* 0x000fe4000fffe0ff */
[----:B------:R-:W-:Y:S02]  /*1ed0*/  @!UP0 UIADD3 UR4, UPT, UPT, UR4, 0x1, URZ ;  /* 0x0000000104048890 */ /* 0x000fe4000fffe0ff */
[----:B------:R-:W-:Y:S02]  /*1ee0*/  UISETP.GE.U32.AND UP1, UPT, UR6, UR8, UPT ;  /* 0x000000080600728c */ /* 0x000fe4000bf26070 */
[----:B------:R-:W-:-:S04]  /*1ef0*/  ULOP3.LUT UR6, UR5, UR46, URZ, 0x3c, !UPT ;  /* 0x0000002e05067292 */ /* 0x000fc8000f8e3cff */
[----:B------:R-:W-:Y:S02]  /*1f00*/  UISETP.GE.AND UP0, UPT, UR6, URZ, UPT ;  /* 0x000000ff0600728c */ /* 0x000fe4000bf06270 */
[----:B------:R-:W-:-:S03]  /*1f10*/  ULEA.HI UR6, UR29, UR29, URZ, 0x1 ;  /* 0x0000001d1d067291 */ /* 0x000fc6000f8f08ff */
[----:B------:R-:W-:Y:S02]  /*1f20*/  @UP1 UIADD3 UR4, UPT, UPT, UR4, 0x1, URZ ;  /* 0x0000000104041890 */ /* 0x000fe4000fffe0ff */
[----:B------:R-:W-:Y:S02]  /*1f30*/  UISETP.NE.AND UP1, UPT, UR46, URZ, UPT ;  /* 0x000000ff2e00728c */ /* 0x000fe4000bf25270 */
[----:B------:R-:W-:-:S03]  /*1f40*/  USHF.L.U32 UR6, UR6, 0x7, URZ ;  /* 0x0000000706067899 */ /* 0x000fc600080006ff */
[----:B------:R-:W-:Y:S01]  /*1f50*/  UMOV UR36, UR4 ;  /* 0x0000000400247c82 */ /* 0x000fe20008000000 */
[----:B------:R-:W-:Y:S02]  /*1f60*/  UIADD3 UR4, UPT, UPT, -UR5, URZ, URZ ;  /* 0x000000ff05047290 */ /* 0x000fe4000fffe1ff */
[----:B------:R-:W-:Y:S02]  /*1f70*/  @!UP0 UIADD3 UR36, UPT, UPT, -UR36, URZ, URZ ;  /* 0x000000ff24248290 */ /* 0x000fe4000fffe1ff */
[----:B------:R-:W-:Y:S02]  /*1f80*/  UISETP.GE.U32.AND UP0, UPT, UR54, 0x3f, UPT ;  /* 0x0000003f3600788c */ /* 0x000fe4000bf06070 */
[----:B------:R-:W-:Y:S02]  /*1f90*/  @!UP1 ULOP3.LUT UR36, URZ, UR46, URZ, 0x33, !UPT ;  /* 0x0000002eff249292 */ /* 0x000fe4000f8e33ff */
[----:B------:R-:W-:Y:S02]  /*1fa0*/  ULOP3.LUT UR34, UR6, 0xffffff00, URZ, 0xc0, !UPT ;  /* 0xffffff0006227892 */ /* 0x000fe4000f8ec0ff */
[----:B------:R-:W-:-:S02]  /*1fb0*/  UIMAD UR4, UR47, UR4, UR26 ;  /* 0x000000042f0472a4 */ /* 0x000fc4000f8e021a */
[----:B------:R-:W-:Y:S02]  /*1fc0*/  UIADD3 UR6, UPT, UPT, -UR36, URZ, URZ ;  /* 0x000000ff24067290 */ /* 0x000fe4000fffe1ff */
[----:B------:R-:W-:Y:S02]  /*1fd0*/  ULOP3.LUT UR34, UR34, 0x80, UR55, 0xf8, !UPT ;  /* 0x0000008022227892 */ /* 0x000fe4000f8ef837 */
[----:B------:R-:W-:Y:S02]  /*1fe0*/  ULEA UR10, UR4, UR53, 0x7 ;  /* 0x00000035040a7291 */ /* 0x000fe4000f8e38ff */
[----:B------:R-:W-:Y:S01]  /*1ff0*/  UIMAD UR46, UR46, UR6, UR5 ;  /* 0x000000062e2e72a4 */ /* 0x000fe2000f8e0205 */
[----:B--2---:R-:W-:Y:S11]  /*2000*/  BRA.U !UP0, `(.L_x_23) ;  /* 0x0000000508287547 */ /* 0x004ff6000b800000 */
[----:B------:R-:W2:Y:S01]  /*2010*/  LDCU.64 UR12, c[0x0][0x5b0] ;  /* 0x0000b600ff0c77ac */ /* 0x000ea20008000a00 */
[----:B------:R-:W2:Y:S01]  /*2020*/  LDCU.64 UR8, c[0x0][0x5d8] ;  /* 0x0000bb00ff0877ac */ /* 0x000ea20008000a00 */
[----:B------:R-:W4:Y:S01]  /*2030*/  LDCU UR19, c[0x0][0x598] ;  /* 0x0000b300ff1377ac */ /* 0x000f220008000800 */
[----:B------:R-:W1:Y:S01]  /*2040*/  LDCU UR18, c[0x0][0x58c] ;  /* 0x0000b180ff1277ac */ /* 0x000e620008000800 */
[----:B------:R-:W1:Y:S01]  /*2050*/  LDCU UR21, c[0x0][0x59c] ;  /* 0x0000b380ff1577ac */ /* 0x000e620008000800 */
[----:B------:R-:W1:Y:S01]  /*2060*/  LDCU UR20, c[0x0][0x5a0] ;  /* 0x0000b400ff1477ac */ /* 0x000e620008000800 */
[----:B------:R-:W1:Y:S01]  /*2070*/  LDCU.64 UR16, c[0x0][0x590] ;  /* 0x0000b200ff1077ac */ /* 0x000e620008000a00 */
[----:B------:R-:W1:Y:S01]  /*2080*/  LDCU.64 UR6, c[0x0][0x5b8] ;  /* 0x0000b700ff0677ac */ /* 0x000e620008000a00 */
[----:B------:R-:W1:Y:S01]  /*2090*/  LDCU.64 UR4, c[0x0][0x5d0] ;  /* 0x0000ba00ff0477ac */ /* 0x000e620008000a00 */
[----:B--2---:R-:W-:Y:S02]  /*20a0*/  UIMAD UR31, UR46, UR12, UR8 ;  /* 0x0000000c2e1f72a4 */ /* 0x004fe4000f8e0208 */
[----:B------:R-:W-:Y:S01]  /*20b0*/  UIMAD UR30, UR36, UR13, UR9 ;  /* 0x0000000d241e72a4 */ /* 0x000fe2000f8e0209 */
[----:B------:R-:W-:Y:S01]  /*20c0*/  UMOV UR14, URZ ;  /* 0x000000ff000e7c82 */ /* 0x000fe20008000000 */
[----:B----4-:R-:W-:-:S10]  /*20d0*/  UMOV UR22, UR25 ;  /* 0x0000001900167c82 */ /* 0x010fd40008000000 */
.L_x_29:
[----:B------:R-:W-:Y:S01]  /*20e0*/  @!P3 MOV R3, 0x3000 ;  /* 0x000030000003b802 */ /* 0x000fe20000000f00 */
[----:B------:R-:W-:Y:S01]  /*20f0*/  ULEA UR11, UR22, UR24, 0x3 ;  /* 0x00000018160b7291 */ /* 0x000fe2000f8e18ff */
[----:B---34-:R-:W-:Y:S11]  /*2100*/  @P0 BRA `(.L_x_24) ;  /* 0x0000000000100947 */ /* 0x018ff60003800000 */
[----:B------:R-:W-:Y:S04]  /*2110*/  MOV R0, UR23 ;  /* 0x0000001700007c02 */ /* 0x000fe80008000f00 */
[----:B------:R-:W-:Y:S04]  /*2120*/  SHF.L.U32 R5, R0, 0x1f, RZ ;  /* 0x0000001f00057819 */ /* 0x000fe800000006ff */
[----:B------:R-:W2:Y:S02]  /*2130*/  SYNCS.PHASECHK.TRANS64.TRYWAIT P0, [UR11+0x100], R5 ;  /* 0x00010005ff0075a7 */ /* 0x000ea4000800110b */
[----:B--2---:R-:W-:Y:S05]  /*2140*/  @!P0 BRA `(.L_x_25) ;  /* 0x0000008800bc8947 */ /* 0x004fea0003800000 */
.L_x_24:
[----:B------:R3:W-:Y:S01]  /*2150*/  @!P3 SYNCS.ARRIVE.TRANS64 RZ, [UR11], R3 ;  /* 0x00000003ffffb9a7 */ /* 0x0007e2000800000b */
[----:B------:R-:W-:Y:S04]  /*2160*/  ULOP3.LUT UR8, UR38, 0x2, URZ, 0xfc, !UPT ;  /* 0x0000000226087892 */ /* 0x000fe8000f8efcff */
[----:B------:R-:W-:Y:S09]  /*2170*/  UISETP.NE.AND UP0, UPT, UR8, 0x2, UPT ;  /* 0x000000020800788c */ /* 0x000ff2000bf05270 */
[----:B------:R-:W-:Y:S05]  /*2180*/  BRA.U UP0, `(.L_x_26) ;  /* 0x0000000100047547 */ /* 0x000fea000b800000 */
[----:B-1----:R-:W-:Y:S05]  /*2190*/  BPT.TRAP 0x1 ;  /* 0x000000040000795c */ /* 0x002fea0000300000 */
.L_x_26:
[----:B------:R-:W-:Y:S04]  /*21a0*/  BSSY.RECONVERGENT B0, `(.L_x_27) ;  /* 0x0000003000007945 */ /* 0x000fe80003800200 */
[----:B------:R-:W-:Y:S05]  /*21b0*/  @P2 BRA `(.L_x_28) ;  /* 0x0000000000042947 */ /* 0x000fea0003800000 */
[----:B-1----:R-:W-:Y:S05]  /*21c0*/  BPT.TRAP 0x1 ;  /* 0x000000040000795c */ /* 0x002fea0000300000 */
.L_x_28:
[----:B-1----:R-:W-:Y:S05]  /*21d0*/  BSYNC.RECONVERGENT B0 ;  /* 0x0000000000007941 */ /* 0x002fea0003800200 */
.L_x_27:
[----:B------:R-:W-:Y:S02]  /*21e0*/  UIADD3 UR8, UPT, UPT, UR22, 0x1, URZ ;  /* 0x0000000116087890 */ /* 0x000fe4000fffe0ff */
[----:B------:R-:W-:Y:S02]  /*21f0*/  USHF.L.U32 UR35, UR14, 0x5, URZ ;  /* 0x000000050e237899 */ /* 0x000fe400080006ff */
[----:B------:R-:W-:Y:S02]  /*2200*/  UISETP.NE.AND UP0, UPT, UR8, 0x20, UPT ;  /* 0x000000200800788c */ /* 0x000fe4000bf05270 */
[----:B------:R-:W-:Y:S02]  /*2210*/  UISETP.NE.AND UP2, UPT, UR19, 0x1, UPT ;  /* 0x000000011300788c */ /* 0x000fe4000bf45270 */
[----:B------:R-:W-:Y:S02]  /*2220*/  USEL UR9, URZ, 0x1, UP0 ;  /* 0x00000001ff097887 */ /* 0x000fe40008000000 */
[----:B------:R-:W-:Y:S02]  /*2230*/  USEL UR25, UR8, URZ, UP0 ;  /* 0x000000ff08197287 */ /* 0x000fe40008000000 */
[----:B------:R-:W-:Y:S02]  /*2240*/  ULOP3.LUT UR23, UR23, UR9, URZ, 0x3c, !UPT ;  /* 0x0000000917177292 */ /* 0x000fe4000f8e3cff */
[----:B------:R-:W-:Y:S02]  /*2250*/  ULEA UR8, UR25, UR24, 0x3 ;  /* 0x0000001819087291 */ /* 0x000fe4000f8e18ff */
[----:B------:R-:W-:Y:S02]  /*2260*/  UISETP.NE.AND UP0, UPT, UR18, 0x1, UPT ;  /* 0x000000011200788c */ /* 0x000fe4000bf05270 */
[----:B------:R-:W-:Y:S01]  /*2270*/  UIADD3 UR28, UP1, UPT, UR42, 0x80, URZ ;  /* 0x000000802a1c7890 */ /* 0x000fe2000ff3e0ff */
[----:B--2---:R-:W-:Y:S01]  /*2280*/  MOV R0, UR23 ;  /* 0x0000001700007c02 */ /* 0x004fe20008000f00 */
[----:B------:R-:W-:Y:S02]  /*2290*/  ULEA UR15, UR22, UR24, 0xc ;  /* 0x00000018160f7291 */ /* 0x000fe4000f8e60ff */
[----:B------:R-:W-:Y:S01]  /*22a0*/  ULOP3.LUT UR33, UR11, 0xfefffff8, URZ, 0xc0, !UPT ;  /* 0xfefffff80b217892 */ /* 0x000fe2000f8ec0ff */
[----:B---3--:R-:W-:Y:S01]  /*22b0*/  SHF.L.U32 R3, R0, 0x1f, RZ ;  /* 0x0000001f00037819 */ /* 0x008fe200000006ff */
[----:B------:R-:W-:Y:S02]  /*22c0*/  UIADD3.X UR29, UPT, UPT, URZ, UR43, URZ, UP1, !UPT ;  /* 0x0000002bff1d7290 */ /* 0x000fe40008ffe4ff */
[----:B------:R-:W-:Y:S01]  /*22d0*/  UIADD3 UR32, UPT, UPT, UR15, 0x8600, URZ ;  /* 0x000086000f207890 */ /* 0x000fe2000fffe0ff */
[----:B------:R2:W4:Y:S01]  /*22e0*/  SYNCS.PHASECHK.TRANS64.TRYWAIT P0, [UR8+0x100], R3 ;  /* 0x00010003ff0075a7 */ /* 0x0005220008001108 */
[----:B------:R-:W-:Y:S02]  /*22f0*/  UIMAD.WIDE.U32 UR8, UR35, UR16, URZ ;  /* 0x00000010230872a5 */ /* 0x000fe4000f8e00ff */
[----:B------:R-:W-:Y:S02]  /*2300*/  ULEA UR27, UR22, UR24, 0xb ;  /* 0x00000018161b7291 */ /* 0x000fe4000f8e58ff */
[----:B------:R-:W-:Y:S02]  /*2310*/  USHF.R.U32.HI UR9, URZ, UR17, UR9 ;  /* 0x00000011ff097299 */ /* 0x000fe40008011609 */
[----:B------:R-:W-:Y:S02]  /*2320*/  UPRMT UR22, UR31, 0x40, UR30 ;  /* 0x000000401f167896 */ /* 0x000fe4000800001e */
[----:B------:R-:W-:Y:S02]  /*2330*/  USEL UR9, UR35, UR9, !UP0 ;  /* 0x0000000923097287 */ /* 0x000fe4000c000000 */
[----:B------:R-:W-:Y:S02]  /*2340*/  UIADD3 UR26, UP0, UPT, UR42, 0x180, URZ ;  /* 0x000001802a1a7890 */ /* 0x000fe4000ff1e0ff */
[----:B------:R-:W-:Y:S02]  /*2350*/  UIMAD.WIDE.U32 UR12, UR9, UR21, URZ ;  /* 0x00000015090c72a5 */ /* 0x000fe4000f8e00ff */
[----:B------:R-:W-:Y:S02]  /*2360*/  UIADD3 UR11, UPT, UPT, -UR9, URZ, URZ ;  /* 0x000000ff090b7290 */ /* 0x000fe4000fffe1ff */
[----:B------:R-:W-:Y:S02]  /*2370*/  USHF.R.U32.HI UR13, URZ, UR20, UR13 ;  /* 0x00000014ff0d7299 */ /* 0x000fe4000801160d */
[----:B------:R-:W-:Y:S02]  /*2380*/  UIMAD UR11, UR18, UR11, UR35 ;  /* 0x0000000b120b72a4 */ /* 0x000fe4000f8e0223 */
[----:B------:R-:W-:Y:S02]  /*2390*/  USEL UR13, UR9, UR13, !UP2 ;  /* 0x0000000d090d7287 */ /* 0x000fe4000d000000 */
[----:B------:R-:W-:Y:S02]  /*23a0*/  UIMAD UR11, UR11, UR6, UR4 ;  /* 0x000000060b0b72a4 */ /* 0x000fe4000f8e0204 */
[----:B------:R-:W-:Y:S02]  /*23b0*/  UIADD3 UR8, UPT, UPT, -UR13, URZ, URZ ;  /* 0x000000ff0d087290 */ /* 0x000fe4000fffe1ff */
[----:B------:R-:W-:Y:S02]  /*23c0*/  UPRMT UR15, UR22, 0x5410, URZ ;  /* 0x00005410160f7896 */ /* 0x000fe400080000ff */
[----:B------:R-:W-:Y:S02]  /*23d0*/  UIMAD UR9, UR19, UR8, UR9 ;  /* 0x00000008130972a4 */ /* 0x000fe4000f8e0209 */
[----:B------:R-:W-:Y:S01]  /*23e0*/  UIADD3 UR8, UPT, UPT, UR27, 0x28600, URZ ;  /* 0x000286001b087890 */ /* 0x000fe2000fffe0ff */
[----:B------:R-:W-:Y:S01]  /*23f0*/  UMOV UR40, 0x0 ;  /* 0x0000000000287882 */ /* 0x000fe20000000000 */
[----:B------:R-:W-:Y:S01]  /*2400*/  UMOV UR41, 0x10000000 ;  /* 0x1000000000297882 */ /* 0x000fe20000000000 */
[----:B------:R-:W-:Y:S01]  /*2410*/  UIMAD UR12, UR9, UR7, UR5 ;  /* 0x00000007090c72a4 */ /* 0x000fe2000f8e0205 */
[----:B------:R-:W-:Y:S01]  /*2420*/  UTMALDG.2D.2CTA [UR32], [UR28], desc[UR40] ;  /* 0x000028201c0075b4 */ /* 0x000fe20008209000 */
[----:B------:R-:W-:Y:S01]  /*2430*/  UIADD3.X UR27, UPT, UPT, URZ, UR43, URZ, UP0, !UPT ;  /* 0x0000002bff1b7290 */ /* 0x000fe200087fe4ff */
[----:B------:R-:W-:Y:S01]  /*2440*/  UMOV UR9, UR33 ;  /* 0x0000002100097c82 */ /* 0x000fe20008000000 */
[----:B------:R-:W-:Y:S01]  /*2450*/  UIADD3 UR14, UPT, UPT, UR14, 0x1, URZ ;  /* 0x000000010e0e7890 */ /* 0x000fe2000fffe0ff */
[----:B------:R-:W-:Y:S03]  /*2460*/  UMOV UR22, UR25 ;  /* 0x0000001900167c82 */ /* 0x000fe60008000000 */
[----:B------:R-:W-:Y:S03]  /*2470*/  UISETP.NE.AND UP0, UPT, UR14, UR37, UPT ;  /* 0x000000250e00728c */ /* 0x000fe6000bf05270 */
[----:B------:R1:W-:Y:S02]  /*2480*/  UTMALDG.4D.IM2COL.2CTA [UR8], [UR26], UR15, desc[UR40] ;  /* 0x000028081a0073b4 */ /* 0x0003e4000825900f */
[----:B-1----:R-:W-:Y:S04]  /*2490*/  UMOV UR15, UR37 ;  /* 0x00000025000f7c82 */ /* 0x002fe80008000000 */
[----:B--2---:R-:W-:Y:S05]  /*24a0*/  BRA.U UP0, `(.L_x_29) ;  /* 0xfffffffd000c7547 */ /* 0x004fea000b83ffff */
.L_x_23:
[----:B------:R-:W-:Y:S01]  /*24b0*/  ULEA UR4, UR25, UR24, 0x3 ;  /* 0x0000001819047291 */ /* 0x000fe2000f8e18ff */
[----:B------:R-:W-:Y:S01]  /*24c0*/  MOV R0, UR23 ;  /* 0x0000001700007c02 */ /* 0x000fe20008000f00 */
[----:B------:R-:W-:Y:S01]  /*24d0*/  @!P1 SYNCS.ARRIVE.TRANS64.A1T0 RZ, [UR24+0x228], RZ ;  /* 0x000228ffffff99a7 */ /* 0x000fe20008100018 */
[----:B------:R-:W-:Y:S02]  /*24e0*/  UISETP.GT.AND UP0, UPT, UR51, UR50, UPT ;  /* 0x000000323300728c */ /* 0x000fe4000bf04270 */
[----:B------:R-:W-:-:S04]  /*24f0*/  SHF.L.U32 R0, R0, 0x1f, RZ ;  /* 0x0000001f00007819 */ /* 0x000fc800000006ff */
[----:B---34-:R2:W3:Y:S03]  /*2500*/  SYNCS.PHASECHK.TRANS64.TRYWAIT P0, [UR4+0x100], R0 ;  /* 0x00010000ff0075a7 */ /* 0x0184e60008001104 */
[----:B------:R-:W-:Y:S05]  /*2510*/  BRA.U !UP0, `(.L_x_30) ;  /* 0x0000000508247547 */ /* 0x000fea000b800000 */
[----:B------:R-:W4:Y:S01]  /*2520*/  LDCU.64 UR12, c[0x0][0x5b0] ;  /* 0x0000b600ff0c77ac */ /* 0x000f220008000a00 */
[----:B------:R-:W4:Y:S01]  /*2530*/  LDCU.64 UR8, c[0x0][0x5d8] ;  /* 0x0000bb00ff0877ac */ /* 0x000f220008000a00 */
[----:B------:R-:W1:Y:S01]  /*2540*/  LDCU UR18, c[0x0][0x598] ;  /* 0x0000b300ff1277ac */ /* 0x000e620008000800 */
[----:B------:R-:W1:Y:S01]  /*2550*/  LDCU UR14, c[0x0][0x58c] ;  /* 0x0000b180ff0e77ac */ /* 0x000e620008000800 */
[----:B------:R-:W1:Y:S01]  /*2560*/  LDCU UR20, c[0x0][0x59c] ;  /* 0x0000b380ff1477ac */ /* 0x000e620008000800 */
[----:B------:R-:W1:Y:S01]  /*2570*/  LDCU UR19, c[0x0][0x5a0] ;  /* 0x0000b400ff1377ac */ /* 0x000e620008000800 */
[----:B----4-:R-:W-:Y:S01]  /*2580*/  UIMAD UR30, UR36, UR13, UR9 ;  /* 0x0000000d241e72a4 */ /* 0x010fe2000f8e0209 */
[----:B------:R-:W4:Y:S01]  /*2590*/  LDCU.64 UR16, c[0x0][0x590] ;  /* 0x0000b200ff1077ac */ /* 0x000f220008000a00 */
[----:B------:R-:W1:Y:S01]  /*25a0*/  LDCU.64 UR6, c[0x0][0x5b8] ;  /* 0x0000b700ff0677ac */ /* 0x000e620008000a00 */
[----:B------:R-:W1:Y:S01]  /*25b0*/  LDCU.64 UR4, c[0x0][0x5d0] ;  /* 0x0000ba00ff0477ac */ /* 0x000e620008000a00 */
[----:B------:R-:W-:-:S02]  /*25c0*/  UIMAD UR31, UR46, UR12, UR8 ;  /* 0x0000000c2e1f72a4 */ /* 0x000fc4000f8e0208 */
[----:B------:R-:W-:Y:S01]  /*25d0*/  UIADD3 UR36, UPT, UPT, UR52, UR15, URZ ;  /* 0x0000000f34247290 */ /* 0x000fe2000fffe0ff */
[----:B------:R-:W-:-:S11]  /*25e0*/  UMOV UR11, UR25 ;  /* 0x00000019000b7c82 */ /* 0x000fd60008000000 */
.L_x_36:
[----:B------:R-:W-:Y:S01]  /*25f0*/  @!P3 MOV R3, 0x3000 ;  /* 0x000030000003b802 */ /* 0x000fe20000000f00 */
[----:B------:R-:W-:Y:S01]  /*2600*/  ULEA UR21, UR11, UR24, 0x3 ;  /* 0x000000180b157291 */ /* 0x000fe2000f8e18ff */
[----:B--23--:R-:W-:Y:S11]  /*2610*/  @P0 BRA `(.L_x_31) ;  /* 0x0000000000100947 */ /* 0x00cff60003800000 */
[----:B--2---:R-:W-:Y:S04]  /*2620*/  MOV R0, UR23 ;  /* 0x0000001700007c02 */ /* 0x004fe80008000f00 */
[----:B------:R-:W-:Y:S04]  /*2630*/  SHF.L.U32 R5, R0, 0x1f, RZ ;  /* 0x0000001f00057819 */ /* 0x000fe800000006ff */
[----:B------:R-:W2:Y:S02]  /*2640*/  SYNCS.PHASECHK.TRANS64.TRYWAIT P0, [UR21+0x100], R5 ;  /* 0x00010005ff0075a7 */ /* 0x000ea40008001115 */
[----:B--2---:R-:W-:Y:S05]  /*2650*/  @!P0 BRA `(.L_x_32) ;  /* 0x0000008400908947 */ /* 0x004fea0003800000 */
.L_x_31:
[----:B------:R3:W-:Y:S01]  /*2660*/  @!P3 SYNCS.ARRIVE.TRANS64 RZ, [UR21], R3 ;  /* 0x00000003ffffb9a7 */ /* 0x0007e20008000015 */
[----:B------:R-:W-:Y:S04]  /*2670*/  ULOP3.LUT UR8, UR38, 0x2, URZ, 0xfc, !UPT ;  /* 0x0000000226087892 */ /* 0x000fe8000f8efcff */
[----:B------:R-:W-:Y:S09]  /*2680*/  UISETP.NE.AND UP0, UPT, UR8, 0x2, UPT ;  /* 0x000000020800788c */ /* 0x000ff2000bf05270 */
[----:B------:R-:W-:Y:S05]  /*2690*/  BRA.U UP0, `(.L_x_33) ;  /* 0x0000000100047547 */ /* 0x000fea000b800000 */
[----:B-1--4-:R-:W-:Y:S05]  /*26a0*/  BPT.TRAP 0x1 ;  /* 0x000000040000795c */ /* 0x012fea0000300000 */
.L_x_33:
[----:B------:R-:W-:Y:S04]  /*26b0*/  BSSY.RECONVERGENT B0, `(.L_x_34) ;  /* 0x0000003000007945 */ /* 0x000fe80003800200 */
[----:B------:R-:W-:Y:S05]  /*26c0*/  @P2 BRA `(.L_x_35) ;  /* 0x0000000000042947 */ /* 0x000fea0003800000 */
[----:B-1--4-:R-:W-:Y:S05]  /*26d0*/  BPT.TRAP 0x1 ;  /* 0x000000040000795c */ /* 0x012fea0000300000 */
.L_x_35:
[----:B-1--4-:R-:W-:Y:S05]  /*26e0*/  BSYNC.RECONVERGENT B0 ;  /* 0x0000000000007941 */ /* 0x012fea0003800200 */
.L_x_34:
        /* <DEDUP_REMOVED lines=12> */
[----:B------:R-:W-:Y:S01]  /*27b0*/  ULEA UR22, UR11, UR24, 0xb ;  /* 0x000000180b167291 */ /* 0x000fe2000f8e58ff */
[----:B---3--:R-:W-:Y:S01]  /*27c0*/  SHF.L.U32 R3, R0, 0x1f, RZ ;  /* 0x0000001f00037819 */ /* 0x008fe200000006ff */
[----:B------:R-:W-:Y:S02]  /*27d0*/  ULOP3.LUT UR33, UR21, 0xfefffff8, URZ, 0xc0, !UPT ;  /* 0xfefffff815217892 */ /* 0x000fe4000f8ec0ff */
[----:B------:R-:W-:Y:S01]  /*27e0*/  UIADD3.X UR29, UPT, UPT, URZ, UR43, URZ, UP1, !UPT ;  /* 0x0000002bff1d7290 */ /* 0x000fe20008ffe4ff */
[----:B------:R1:W2:Y:S01]  /*27f0*/  SYNCS.PHASECHK.TRANS64.TRYWAIT P0, [UR8+0x100], R3 ;  /* 0x00010003ff0075a7 */ /* 0x0002a20008001108 */
[----:B------:R-:W-:Y:S02]  /*2800*/  UIMAD.WIDE.U32 UR8, UR35, UR16, URZ ;  /* 0x00000010230872a5 */ /* 0x000fe4000f8e00ff */
[----:B------:R-:W-:Y:S02]  /*2810*/  UIADD3 UR32, UPT, UPT, UR32, 0x8600, URZ ;  /* 0x0000860020207890 */ /* 0x000fe4000fffe0ff */
        /* <DEDUP_REMOVED lines=11> */
[----:B------:R-:W-:Y:S02]  /*28d0*/  UIADD3.X UR27, UPT, UPT, URZ, UR43, URZ, UP0, !UPT ;  /* 0x0000002bff1b7290 */ /* 0x000fe400087fe4ff */
[----:B------:R-:W-:Y:S01]  /*28e0*/  UIMAD UR9, UR18, UR8, UR9 ;  /* 0x00000008120972a4 */ /* 0x000fe2000f8e0209 */
[----:B------:R-:W-:Y:S01]  /*28f0*/  UMOV UR40, 0x0 ;  /* 0x0000000000287882 */ /* 0x000fe20000000000 */
[----:B------:R-:W-:Y:S01]  /*2900*/  UMOV UR41, 0x10000000 ;  /* 0x1000000000297882 */ /* 0x000fe20000000000 */
[----:B------:R-:W-:Y:S01]  /*2910*/  UIADD3 UR8, UPT, UPT, UR22, 0x28600, URZ ;  /* 0x0002860016087890 */ /* 0x000fe2000fffe0ff */
[----:B------:R-:W-:Y:S01]  /*2920*/  UTMALDG.2D.2CTA [UR32], [UR28], desc[UR40] ;  /* 0x000028201c0075b4 */ /* 0x000fe20008209000 */
[----:B------:R-:W-:Y:S02]  /*2930*/  UIMAD UR12, UR9, UR7, UR5 ;  /* 0x00000007090c72a4 */ /* 0x000fe4000f8e0205 */
[----:B------:R-:W-:Y:S01]  /*2940*/  UPRMT UR21, UR21, 0x5410, URZ ;  /* 0x0000541015157896 */ /* 0x000fe200080000ff */
[----:B------:R-:W-:Y:S01]  /*2950*/  UMOV UR9, UR33 ;  /* 0x0000002100097c82 */ /* 0x000fe20008000000 */
[----:B------:R-:W-:Y:S04]  /*2960*/  UIADD3 UR15, UPT, UPT, UR15, 0x1, URZ ;  /* 0x000000010f0f7890 */ /* 0x000fe8000fffe0ff */
[----:B------:R-:W-:Y:S03]  /*2970*/  UISETP.NE.AND UP0, UPT, UR15, UR36, UPT ;  /* 0x000000240f00728c */ /* 0x000fe6000bf05270 */
[----:B------:R3:W-:Y:S02]  /*2980*/  UTMALDG.4D.IM2COL.2CTA [UR8], [UR26], UR21, desc[UR40] ;  /* 0x000028081a0073b4 */ /* 0x0007e40008259015 */
[----:B---3--:R-:W-:Y:S04]  /*2990*/  UMOV UR11, UR25 ;  /* 0x00000019000b7c82 */ /* 0x008fe80008000000 */
[----:B-1----:R-:W-:Y:S05]  /*29a0*/  BRA.U UP0, `(.L_x_36) ;  /* 0xfffffffd00107547 */ /* 0x002fea000b83ffff */
.L_x_30:
[----:B------:R-:W-:Y:S01]  /*29b0*/  SHF.L.U32 R3, R2, 0x1f, RZ ;  /* 0x0000001f02037819 */ /* 0x000fe200000006ff */
[----:B------:R-:W-:-:S03]  /*29c0*/  NOP ;  /* 0x0000000000007918 */ /* 0x000fc60000000000 */
[----:B--23--:R-:W2:Y:S02]  /*29d0*/  SYNCS.PHASECHK.TRANS64.TRYWAIT P0, [UR24+0x230], R3 ;  /* 0x00023003ff0075a7 */ /* 0x00cea40008001118 */
[----:B--2---:R-:W-:Y:S05]  /*29e0*/  @!P0 BRA `(.L_x_37) ;  /* 0x0000008000c48947 */ /* 0x004fea0003800000 */
.L_x_149:
[----:B------:R-:W3:Y:S01]  /*29f0*/  LDS.128 R4, [UR24+0x270] ;  /* 0x00027018ff047984 */ /* 0x000ee20008000c00 */
[----:B------:R-:W-:Y:S02]  /*2a00*/  UIADD3 UR4, UPT, UPT, UR24, 0x238, URZ ;  /* 0x0000023818047890 */ /* 0x000fe4000fffe0ff */
[----:B------:R-:W-:Y:S01]  /*2a10*/  UISETP.GE.AND UP0, UPT, UR39, 0x1, UPT ;  /* 0x000000012700788c */ /* 0x000fe2000bf06270 */
[----:B------:R-:W-:Y:S01]  /*2a20*/  @!PT LDS RZ, [RZ] ;  /* 0x00000000fffff984 */ /* 0x000fe20000000800 */
[----:B------:R-:W-:Y:S01]  /*2a30*/  @!PT LDS RZ, [RZ] ;  /* 0x00000000fffff984 */ /* 0x000fe20000000800 */
[----:B------:R-:W-:Y:S01]  /*2a40*/  @!PT LDS RZ, [RZ] ;  /* 0x00000000fffff984 */ /* 0x000fe20000000800 */
[----:B------:R-:W-:Y:S01]  /*2a50*/  @!PT LDS RZ, [RZ] ;  /* 0x00000000fffff984 */ /* 0x000fe20000000800 */
[----:B------:R4:W-:Y:S06]  /*2a60*/  MEMBAR.ALL.CTA ;  /* 0x0000000000007992 */ /* 0x0009ec0000008000 */
[----:B----4-:R-:W4:Y:S01]  /*2a70*/  FENCE.VIEW.ASYNC.S ;  /* 0x00000000000073c6 */ /* 0x010f220000000000 */
[----:B------:R-:W-:-:S09]  /*2a80*/  UPRMT UR4, URZ, 0x654, UR4 ;  /* 0x00000654ff047896 */ /* 0x000fd20008000004 */
[----:B----4-:R-:W-:Y:S01]  /*2a90*/  SYNCS.ARRIVE.TRANS64.RED.A1T0 RZ, [UR4], RZ ;  /* 0x000000ffffff79a7 */ /* 0x010fe20008100404 */
[----:B---3--:R-:W-:-:S13]  /*2aa0*/  LOP3.LUT P0, RZ, R6, 0x1, RZ, 0xc0, !PT ;  /* 0x0000000106ff7812 */ /* 0x008fda000780c0ff */
[----:B------:R-:W-:Y:S01]  /*2ab0*/  VOTEU.ANY UP1, P0 ;  /* 0x0000000000ff7886 */ /* 0x000fe20000020100 */
[----:B------:R-:W-:-:S13]  /*2ac0*/  PLOP3.LUT P0, PT, PT, PT, UP1, 0x80, 0x8 ;  /* 0x000000000008781c */ /* 0x000fda0003f0f018 */
[----:B--2---:R-:W-:Y:S02]  /*2ad0*/  @P0 MOV R0, R4 ;  /* 0x0000000400000202 */ /* 0x004fe40000000f00 */
[----:B------:R-:W-:Y:S02]  /*2ae0*/  @P0 LOP3.LUT R4, R5, 0xffff, RZ, 0xc0, !PT ;  /* 0x0000ffff05040812 */ /* 0x000fe400078ec0ff */
[----:B------:R-:W-:Y:S02]  /*2af0*/  @P0 R2UR UR6, R0 ;  /* 0x00000000000602ca */ /* 0x000fe400000e0000 */
[----:B------:R-:W-:-:S11]  /*2b00*/  @P0 R2UR UR5, R4 ;  /* 0x00000000040502ca */ /* 0x000fd600000e0000 */
[----:B------:R-:W-:Y:S02]  /*2b10*/  @UP1 UMOV UR45, UR6 ;  /* 0x00000006002d1c82 */ /* 0x000fe40008000000 */
[----:B------:R-:W-:Y:S01]  /*2b20*/  @UP1 UMOV UR44, UR5 ;  /* 0x00000005002c1c82 */ /* 0x000fe20008000000 */
[----:B------:R-:W-:Y:S05]  /*2b30*/  BRA.U !UP0, `(.L_x_38) ;  /* 0x0000000108d47547 */ /* 0x000fea000b800000 */
[----:B------:R-:W1:Y:S01]  /*2b40*/  LDCU.128 UR16, c[0x0][0xb10] ;  /* 0x00016200ff1077ac */ /* 0x000e620008000c00 */
[----:B------:R-:W2:Y:S01]  /*2b50*/  LDCU UR21, c[0x0][0xb20] ;  /* 0x00016400ff1577ac */ /* 0x000ea20008000800 */
[----:B------:R-:W3:Y:S01]  /*2b60*/  LDCU UR20, c[0x0][0xb0c] ;  /* 0x00016180ff1477ac */ /* 0x000ee20008000800 */
[----:B------:R-:W4:Y:S01]  /*2b70*/  LDCU.64 UR8, c[0x0][0xb28] ;  /* 0x00016500ff0877ac */ /* 0x000f220008000a00 */
[----:B------:R-:W-:Y:S02]  /*2b80*/  UISETP.NE.AND UP3, UPT, UR39, 0x1, UPT ;  /* 0x000000012700788c */ /* 0x000fe4000bf65270 */
[----:B-1----:R-:W-:Y:S02]  /*2b90*/  UIMAD.WIDE.U32 UR4, UR48, UR19, URZ ;  /* 0x00000013300472a5 */ /* 0x002fe4000f8e00ff */
[----:B------:R-:W-:Y:S02]  /*2ba0*/  UIMAD.WIDE.U32 UR6, UR49, UR16, URZ ;  /* 0x00000010310672a5 */ /* 0x000fe4000f8e00ff */
[----:B------:R-:W-:-:S02]  /*2bb0*/  UISETP.NE.AND UP0, UPT, UR18, 0x1, UPT ;  /* 0x000000011200788c */ /* 0x000fc4000bf05270 */
[----:B------:R-:W-:Y:S01]  /*2bc0*/  UIMAD.WIDE.U32 UR12, UR44, UR19, URZ ;  /* 0x000000132c0c72a5 */ /* 0x000fe2000f8e00ff */
[----:B------:R-:W-:Y:S01]  /*2bd0*/  UMOV UR4, UR5 ;  /* 0x0000000500047c82 */ /* 0x000fe20008000000 */
[----:B---3--:R-:W-:Y:S02]  /*2be0*/  UISETP.NE.AND UP2, UPT, UR20, 0x1, UPT ;  /* 0x000000011400788c */ /* 0x008fe4000bf45270 */
[----:B--2---:R-:W-:Y:S02]  /*2bf0*/  USHF.R.U32.HI UR5, URZ, UR21, UR4 ;  /* 0x00000015ff057299 */ /* 0x004fe40008011604 */
[----:B------:R-:W-:Y:S01]  /*2c00*/  UIMAD.WIDE.U32 UR14, UR45, UR16, URZ ;  /* 0x000000102d0e72a5 */ /* 0x000fe2000f8e00ff */
[----:B------:R-:W-:Y:S01]  /*2c10*/  UMOV UR4, UR7 ;  /* 0x0000000700047c82 */ /* 0x000fe20008000000 */
[----:B------:R-:W-:Y:S02]  /*2c20*/  USEL UR5, UR48, UR5, !UP0 ;  /* 0x0000000530057287 */ /* 0x000fe4000c000000 */
[----:B------:R-:W-:-:S02]  /*2c30*/  USHF.R.U32.HI UR4, URZ, UR17, UR4 ;  /* 0x00000011ff047299 */ /* 0x000fc40008011604 */
[----:B----4-:R-:W-:Y:S02]  /*2c40*/  UIMAD.WIDE.U32 UR10, UR5, UR8, URZ ;  /* 0x00000008050a72a5 */ /* 0x010fe4000f8e00ff */
[----:B------:R-:W-:Y:S01]  /*2c50*/  USEL UR6, UR49, UR4, !UP2 ;  /* 0x0000000431067287 */ /* 0x000fe2000d000000 */
[----:B------:R-:W-:Y:S02]  /*2c60*/  UMOV UR14, UR15 ;  /* 0x0000000f000e7c82 */ /* 0x000fe40008000000 */
[----:B------:R-:W-:Y:S01]  /*2c70*/  UMOV UR4, UR13 ;  /* 0x0000000d00047c82 */ /* 0x000fe20008000000 */
[----:B------:R-:W-:Y:S01]  /*2c80*/  UIMAD.WIDE.U32 UR12, UR6, UR8, URZ ;  /* 0x00000008060c72a5 */ /* 0x000fe2000f8e00ff */
[----:B------:R-:W-:Y:S01]  /*2c90*/  UMOV UR10, UR11 ;  /* 0x0000000b000a7c82 */ /* 0x000fe20008000000 */
[----:B------:R-:W-:Y:S02]  /*2ca0*/  USHF.R.U32.HI UR4, URZ, UR21, UR4 ;  /* 0x00000015ff047299 */ /* 0x000fe40008011604 */
[----:B------:R-:W-:-:S03]  /*2cb0*/  @UP3 USHF.R.U32.HI UR5, URZ, UR9, UR10 ;  /* 0x00000009ff053299 */ /* 0x000fc6000801160a */
[----:B------:R-:W-:Y:S01]  /*2cc0*/  UMOV UR12, UR13 ;  /* 0x0000000d000c7c82 */ /* 0x000fe20008000000 */
[----:B------:R-:W-:Y:S02]  /*2cd0*/  USHF.R.U32.HI UR17, URZ, UR17, UR14 ;  /* 0x00000011ff117299 */ /* 0x000fe4000801160e */
[----:B------:R-:W-:Y:S02]  /*2ce0*/  USEL UR4, UR44, UR4, !UP0 ;  /* 0x000000042c047287 */ /* 0x000fe4000c000000 */
[----:B------:R-:W-:Y:S02]  /*2cf0*/  @UP3 USHF.R.U32.HI UR6, URZ, UR9, UR12 ;  /* 0x00000009ff063299 */ /* 0x000fe4000801160c */
[----:B------:R-:W-:Y:S02]  /*2d00*/  UIMAD UR7, UR39, UR5, URZ ;  /* 0x00000005270772a4 */ /* 0x000fe4000f8e02ff */
[----:B------:R-:W-:Y:S02]  /*2d10*/  USEL UR5, UR45, UR17, !UP2 ;  /* 0x000000112d057287 */ /* 0x000fe4000d000000 */
[----:B------:R-:W-:-:S02]  /*2d20*/  UIMAD UR12, UR39, UR6, URZ ;  /* 0x00000006270c72a4 */ /* 0x000fc4000f8e02ff */
[----:B------:R-:W-:Y:S02]  /*2d30*/  UISETP.GE.AND UP0, UPT, UR4, UR7, UPT ;  /* 0x000000070400728c */ /* 0x000fe4000bf06270 */
[----:B------:R-:W-:Y:S02]  /*2d40*/  UIMAD.WIDE.U32 UR10, UR4, UR8, URZ ;  /* 0x00000008040a72a5 */ /* 0x000fe4000f8e00ff */
[----:B------:R-:W-:Y:S02]  /*2d50*/  UISETP.GE.OR UP0, UPT, UR5, UR12, UP0 ;  /* 0x0000000c0500728c */ /* 0x000fe40008706670 */
[----:B------:R-:W-:Y:S02]  /*2d60*/  UIMAD.WIDE.U32 UR12, UR5, UR8, URZ ;  /* 0x00000008050c72a5 */ /* 0x000fe4000f8e00ff */
[----:B------:R-:W-:Y:S01]  /*2d70*/  UIADD3 UR10, UPT, UPT, -UR4, URZ, URZ ;  /* 0x000000ff040a7290 */ /* 0x000fe2000fffe1ff */
[----:B------:R-:W-:Y:S01]  /*2d80*/  UMOV UR8, UR11 ;  /* 0x0000000b00087c82 */ /* 0x000fe20008000000 */
[----:B------:R-:W-:-:S02]  /*2d90*/  UIADD3 UR11, UPT, UPT, -UR5, URZ, URZ ;  /* 0x000000ff050b7290 */ /* 0x000fc4000fffe1ff */
[----:B------:R-:W-:-:S03]  /*2da0*/  USHF.R.U32.HI UR8, URZ, UR9, UR8 ;  /* 0x00000009ff087299 */ /* 0x000fc60008011608 */
[----:B------:R-:W-:Y:S01]  /*2db0*/  @!UP0 UMOV UR7, UR13 ;  /* 0x0000000d00078c82 */ /* 0x000fe20008000000 */
[----:B------:R-:W-:Y:S02]  /*2dc0*/  UIMAD UR10, UR18, UR10, UR44 ;  /* 0x0000000a120a72a4 */ /* 0x000fe4000f8e022c */
[----:B------:R-:W-:Y:S02]  /*2dd0*/  USEL UR8, UR4, UR8, !UP3 ;  /* 0x0000000804087287 */ /* 0x000fe4000d800000 */
[----:B------:R-:W-:Y:S02]  /*2de0*/  @!UP0 USHF.R.U32.HI UR7, URZ, UR9, UR7 ;  /* 0x00000009ff078299 */ /* 0x000fe40008011607 */
[----:B------:R-:W-:Y:S02]  /*2df0*/  UIADD3 UR9, UPT, UPT, -UR8, URZ, URZ ;  /* 0x000000ff08097290 */ /* 0x000fe4000fffe1ff */
[----:B------:R-:W-:Y:S02]  /*2e00*/  @!UP0 USEL UR7, UR5, UR7, !UP3 ;  /* 0x0000000705078287 */ /* 0x000fe4000d800000 */
[----:B------:R-:W-:-:S02]  /*2e10*/  UIMAD UR9, UR39, UR9, UR4 ;  /* 0x00000009270972a4 */ /* 0x000fc4000f8e0204 */
[----:B------:R-:W-:Y:S02]  /*2e20*/  @!UP0 UIADD3 UR8, UPT, UPT, UR8, -UR7, URZ ;  /* 0x8000000708088290 */ /* 0x000fe4000fffe0ff */
[----:B------:R-:W-:Y:S02]  /*2e30*/  @!UP0 UIMAD UR7, UR9, UR6, UR7 ;  /* 0x00000006090782a4 */ /* 0x000fe4000f8e0207 */
[----:B------:R-:W-:Y:S02]  /*2e40*/  @!UP0 UIMAD UR4, UR39, UR8, UR5 ;  /* 0x00000008270482a4 */ /* 0x000fe4000f8e0205 */
[----:B------:R-:W-:Y:S02]  /*2e50*/  UIMAD UR6, UR20, UR11, UR45 ;  /* 0x0000000b140672a4 */ /* 0x000fe4000f8e022d */
[----:B------:R-:W-:Y:S01]  /*2e60*/  UIMAD UR44, UR4, UR18, UR10 ;  /* 0x00000012042c72a4 */ /* 0x000fe2000f8e020a */
[----:B------:R-:W-:Y:S02]  /*2e70*/  @!UP0 UMOV UR5, UR7 ;  /* 0x0000000700058c82 */ /* 0x000fe40008000000 */
[----:B------:R-:W-:-:S12]  /*2e80*/  UIMAD UR45, UR5, UR20, UR6 ;  /* 0x00000014052d72a4 */ /* 0x000fd8000f8e0206 */
.L_x_38:
[----:B------:R-:W2:Y:S02]  /*2e90*/  LDCU UR4, c[0x0][0xb30] ;  /* 0x00016600ff0477ac */ /* 0x000ea40008000800 */
[----:B--2---:R-:W-:-:S09]  /*2ea0*/  UISETP.NE.AND UP0, UPT, UR4, 0x1, UPT ;  /* 0x000000010400788c */ /* 0x004fd2000bf05270 */
[----:B------:R-:W-:Y:S05]  /*2eb0*/  BRA.U UP0, `(.L_x_39) ;  /* 0x0000000100447547 */ /* 0x000fea000b800000 */
[----:B------:R-:W2:Y:S01]  /*2ec0*/  LDCU.128 UR8, c[0x0][0xb10] ;  /* 0x00016200ff0877ac */ /* 0x000ea20008000c00 */
[----:B------:R-:W3:Y:S01]  /*2ed0*/  LDCU UR12, c[0x0][0xb0c] ;  /* 0x00016180ff0c77ac */ /* 0x000ee20008000800 */
[----:B------:R-:W4:Y:S01]  /*2ee0*/  LDCU UR13, c[0x0][0xb20] ;  /* 0x00016400ff0d77ac */ /* 0x000f220008000800 */
[----:B--2---:R-:W-:Y:S02]  /*2ef0*/  UIMAD.WIDE.U32 UR6, UR45, UR8, URZ ;  /* 0x000000082d0672a5 */ /* 0x004fe4000f8e00ff */
[----:B------:R-:W-:Y:S02]  /*2f00*/  UIMAD.WIDE.U32 UR4, UR44, UR11, URZ ;  /* 0x0000000b2c0472a5 */ /* 0x000fe4000f8e00ff */
[----:B---3--:R-:W-:Y:S02]  /*2f10*/  UISETP.NE.AND UP2, UPT, UR12, 0x1, UPT ;  /* 0x000000010c00788c */ /* 0x008fe4000bf45270 */
[----:B------:R-:W-:Y:S01]  /*2f20*/  UISETP.NE.AND UP0, UPT, UR10, 0x1, UPT ;  /* 0x000000010a00788c */ /* 0x000fe2000bf05270 */
[----:B------:R-:W-:-:S02]  /*2f30*/  UMOV UR6, UR7 ;  /* 0x0000000700067c82 */ /* 0x000fc40008000000 */
[----:B------:R-:W-:Y:S01]  /*2f40*/  UMOV UR4, UR5 ;  /* 0x0000000500047c82 */ /* 0x000fe20008000000 */
[----:B------:R-:W-:Y:S02]  /*2f50*/  USHF.R.U32.HI UR6, URZ, UR9, UR6 ;  /* 0x00000009ff067299 */ /* 0x000fe40008011606 */
[----:B----4-:R-:W-:Y:S02]  /*2f60*/  USHF.R.U32.HI UR4, URZ, UR13, UR4 ;  /* 0x0000000dff047299 */ /* 0x010fe40008011604 */
[----:B------:R-:W-:Y:S02]  /*2f70*/  USEL UR5, UR45, UR6, !UP2 ;  /* 0x000000062d057287 */ /* 0x000fe4000d000000 */
[----:B------:R-:W-:-:S04]  /*2f80*/  USEL UR4, UR44, UR4, !UP0 ;  /* 0x000000042c047287 */ /* 0x000fc8000c000000 */
[----:B------:R-:W-:Y:S02]  /*2f90*/  UIADD3 UR6, UPT, UPT, UR5, -UR4, URZ ;  /* 0x8000000405067290 */ /* 0x000fe4000fffe0ff */
[----:B------:R-:W-:Y:S02]  /*2fa0*/  UIADD3 UR4, UPT, UPT, -UR5, UR4, URZ ;  /* 0x0000000405047290 */ /* 0x000fe4000fffe1ff */
[----:B------:R-:W-:Y:S02]  /*2fb0*/  UIMAD UR44, UR6, UR10, UR44 ;  /* 0x0000000a062c72a4 */ /* 0x000fe4000f8e022c */
[----:B------:R-:W-:-:S12]  /*2fc0*/  UIMAD UR45, UR4, UR12, UR45 ;  /* 0x0000000c042d72a4 */ /* 0x000fd8000f8e022d */
.L_x_39:
[----:B------:R-:W-:Y:S02]  /*2fd0*/  R2UR UR5, R172 ;  /* 0x00000000ac0572ca */ /* 0x000fe400000e0000 */
[----:B------:R-:W-:Y:S02]  /*2fe0*/  R2UR UR4, R171 ;  /* 0x00000000ab0472ca */ /* 0x000fe400000e0000 */
[----:B------:R-:W-:Y:S02]  /*2ff0*/  PLOP3.LUT P1, PT, PT, PT, PT, 0x80, 0x8 ;  /* 0x000000000008781c */ /* 0x000fe40003f2f070 */
[----:B------:R-:W-:-:S07]  /*3000*/  LOP3.LUT R2, R2, 0x1, RZ, 0x3c, !PT ;  /* 0x0000000102027812 */ /* 0x000fce00078e3cff */
[----:B------:R-:W-:Y:S02]  /*3010*/  UIADD3 UR29, UPT, UPT, UR45, UR5, URZ ;  /* 0x000000052d1d7290 */ /* 0x000fe4000fffe0ff */
[----:B------:R-:W-:Y:S01]  /*3020*/  UIADD3 UR26, UPT, UPT, UR44, UR4, URZ ;  /* 0x000000042c1a7290 */ /* 0x000fe2000fffe0ff */
[----:B------:R-:W-:Y:S11]  /*3030*/  BRA.U UP1, `(.L_x_40) ;  /* 0xffffffe901a47547 */ /* 0x000ff6000b83ffff */
[----:B------:R-:W-:Y:S01]  /*3040*/  UIADD3 UR24, UPT, UPT, UR24, 0x100, URZ ;  /* 0x0000010018187890 */ /* 0x000fe2000fffe0ff */
[----:B------:R-:W-:-:S03]  /*3050*/  MOV R3, UR23 ;  /* 0x0000001700037c02 */ /* 0x000fc60008000f00 */
[----:B------:R-:W-:Y:S01]  /*3060*/  ULEA UR4, UR25, UR24, 0x3 ;  /* 0x0000001819047291 */ /* 0x000fe2000f8e18ff */
[----:B------:R-:W-:-:S08]  /*3070*/  SHF.L.U32 R3, R3, 0x1f, RZ ;  /* 0x0000001f03037819 */ /* 0x000fd000000006ff */
[----:B------:R-:W2:Y:S02]  /*3080*/  SYNCS.PHASECHK.TRANS64.TRYWAIT P0, [UR4], R3 ;  /* 0x00000003ff0075a7 */ /* 0x000ea40008001104 */
[----:B--2---:R-:W-:Y:S05]  /*3090*/  @!P0 BRA `(.L_x_41) ;  /* 0x0000007c00308947 */ /* 0x004fea0003800000 */
.L_x_151:
[----:B------:R-:W-:-:S04]  /*30a0*/  UIADD3 UR4, UPT, UPT, UR25, 0x1, URZ ;  /* 0x0000000119047890 */ /* 0x000fc8000fffe0ff */
[----:B------:R-:W-:-:S04]  /*30b0*/  UISETP.NE.AND UP0, UPT, UR4, 0x20, UPT ;  /* 0x000000200400788c */ /* 0x000fc8000bf05270 */
[----:B------:R-:W-:Y:S02]  /*30c0*/  USEL UR5, URZ, 0x1, UP0 ;  /* 0x00000001ff057887 */ /* 0x000fe40008000000 */
[----:B------:R-:W-:Y:S02]  /*30d0*/  USEL UR4, UR4, URZ, UP0 ;  /* 0x000000ff04047287 */ /* 0x000fe40008000000 */
[----:B------:R-:W-:Y:S02]  /*30e0*/  ULOP3.LUT UR6, UR23, UR5, URZ, 0x3c, !UPT ;  /* 0x0000000517067292 */ /* 0x000fe4000f8e3cff */
[----:B------:R-:W-:-:S04]  /*30f0*/  ULEA UR5, UR4, UR24, 0x3 ;  /* 0x0000001804057291 */ /* 0x000fc8000f8e18ff */
[----:B--2---:R-:W-:-:S04]  /*3100*/  MOV R3, UR6 ;  /* 0x0000000600037c02 */ /* 0x004fc80008000f00 */
[----:B------:R-:W-:-:S04]  /*3110*/  SHF.L.U32 R3, R3, 0x1f, RZ ;  /* 0x0000001f03037819 */ /* 0x000fc800000006ff */
[----:B------:R-:W2:Y:S02]  /*3120*/  SYNCS.PHASECHK.TRANS64.TRYWAIT P0, [UR5], R3 ;  /* 0x00000003ff0075a7 */ /* 0x000ea40008001105 */
[----:B--2---:R-:W-:Y:S05]  /*3130*/  @!P0 BRA `(.L_x_42) ;  /* 0x0000007c00208947 */ /* 0x004fea0003800000 */
.L_x_153:
        /* <DEDUP_REMOVED lines=10> */
.L_x_155:
        /* <DEDUP_REMOVED lines=10> */
.L_x_157:
        /* <DEDUP_REMOVED lines=10> */
.L_x_159:
        /* <DEDUP_REMOVED lines=10> */
.L_x_161:
        /* <DEDUP_REMOVED lines=10> */
.L_x_163:
        /* <DEDUP_REMOVED lines=10> */
.L_x_165:
        /* <DEDUP_REMOVED lines=10> */
.L_x_167:
        /* <DEDUP_REMOVED lines=10> */
.L_x_169:
        /* <DEDUP_REMOVED lines=10> */
.L_x_171:
        /* <DEDUP_REMOVED lines=10> */
.L_x_173:
        /* <DEDUP_REMOVED lines=10> */
.L_x_175:
        /* <DEDUP_REMOVED lines=10> */
.L_x_177:
        /* <DEDUP_REMOVED lines=10> */
.L_x_179:
        /* <DEDUP_REMOVED lines=10> */
.L_x_181:
        /* <DEDUP_REMOVED lines=10> */
.L_x_183:
        /* <DEDUP_REMOVED lines=10> */
.L_x_185:
        /* <DEDUP_REMOVED lines=10> */
.L_x_187:
        /* <DEDUP_REMOVED lines=10> */
.L_x_189:
        /* <DEDUP_REMOVED lines=10> */
.L_x_191:
        /* <DEDUP_REMOVED lines=10> */
.L_x_193:
        /* <DEDUP_REMOVED lines=10> */
.L_x_195:
        /* <DEDUP_REMOVED lines=10> */
.L_x_197:
        /* <DEDUP_REMOVED lines=10> */
.L_x_199:
        /* <DEDUP_REMOVED lines=10> */
.L_x_201:
        /* <DEDUP_REMOVED lines=10> */
.L_x_203:
        /* <DEDUP_REMOVED lines=10> */
.L_x_205:
        /* <DEDUP_REMOVED lines=10> */
.L_x_207:
        /* <DEDUP_REMOVED lines=10> */
.L_x_209:
        /* <DEDUP_REMOVED lines=10> */
.L_x_211:
[----:B------:R-:W-:-:S04]  /*4360*/  UIADD3 UR4, UPT, UPT, UR4, 0x1, URZ ;  /* 0x0000000104047890 */ /* 0x000fc8000fffe0ff */
[----:B------:R-:W-:-:S04]  /*4370*/  UISETP.NE.AND UP0, UPT, UR4, 0x20, UPT ;  /* 0x000000200400788c */ /* 0x000fc8000bf05270 */
[----:B------:R-:W-:Y:S02]  /*4380*/  USEL UR5, URZ, 0x1, UP0 ;  /* 0x00000001ff057887 */ /* 0x000fe40008000000 */
[----:B------:R-:W-:Y:S02]  /*4390*/  USEL UR4, UR4, URZ, UP0 ;  /* 0x000000ff04047287 */ /* 0x000fe40008000000 */
[----:B------:R-:W-:Y:S02]  /*43a0*/  ULOP3.LUT UR5, UR6, UR5, URZ, 0x3c, !UPT ;  /* 0x0000000506057292 */ /* 0x000fe4000f8e3cff */
[----:B------:R-:W-:-:S04]  /*43b0*/  ULEA UR4, UR4, UR24, 0x3 ;  /* 0x0000001804047291 */ /* 0x000fc8000f8e18ff */
[----:B------:R-:W-:Y:S02]  /*43c0*/  IMAD.U32 R2, RZ, RZ, UR5 ;  /* 0x00000005ff027e24 */ /* 0x000fe4000f8e00ff */
[----:B--2---:R-:W-:-:S03]  /*43d0*/  MOV R0, UR4 ;  /* 0x0000000400007c02 */ /* 0x004fc60008000f00 */
[----:B------:R-:W-:-:S07]  /*43e0*/  SHF.L.U32 R3, R2, 0x1f, RZ ;  /* 0x0000001f02037819 */ /* 0x000fce00000006ff */
.L_x_72:
[----:B--2---:R2:W3:Y:S02]  /*43f0*/  SYNCS.PHASECHK.TRANS64.TRYWAIT P0, [R0+URZ], R3 ;  /* 0x00000003000075a7 */ /* 0x0044e400080011ff */
[----:B---3--:R-:W-:Y:S05]  /*4400*/  @!P0 NANOSLEEP.SYNCS 0x989680 ;  /* 0x009896800000895d */ /* 0x008fea0003900000 */
[----:B------:R-:W3:Y:S02]  /*4410*/  @!P0 SYNCS.PHASECHK.TRANS64 P0, [R0+URZ], R3 ;  /* 0x00000003000085a7 */ /* 0x000ee400080010ff */
[----:B-1-3--:R-:W-:Y:S05]  /*4420*/  @P0 EXIT ;  /* 0x000000000000094d */ /* 0x00afea0003800000 */
[----:B------:R-:W-:Y:S05]  /*4430*/  BRA `(.L_x_72) ;  /* 0xfffffffc00ec7947 */ /* 0x000fea000383ffff */
.L_x_22:
[----:B------:R-:W-:-:S04]  /*4440*/  UISETP.NE.AND UP0, UPT, UR40, URZ, UPT ;  /* 0x000000ff2800728c */ /* 0x000fc8000bf05270 */
[----:B------:R-:W-:-:S09]  /*4450*/  UISETP.NE.OR UP0, UPT, UR18, 0x1, UP0 ;  /* 0x000000011200788c */ /* 0x000fd20008705670 */
[----:B------:R-:W-:Y:S05]  /*4460*/  BRA.U UP0, `(.L_x_73) ;  /* 0x0000000100b07547 */ /* 0x000fea000b800000 */
[----:B------:R-:W-:Y:S01]  /*4470*/  UMOV UR4, 0x400 ;  /* 0x0000040000047882 */ /* 0x000fe20000000000 */
[----:B------:R-:W-:Y:S01]  /*4480*/  HFMA2 R2, -RZ, RZ, 0, 5.9604644775390625e-08 ;  /* 0x00000001ff027431 */ /* 0x000fe200000001ff */
[----:B------:R-:W-:Y:S01]  /*4490*/  ULEA UR4, UR40, UR4, 0x18 ;  /* 0x0000000428047291 */ /* 0x000fe2000f8ec0ff */
[----:B------:R-:W-:Y:S01]  /*44a0*/  ISETP.GE.U32.AND P0, PT, R3, 0x2, PT ;  /* 0x000000020300780c */ /* 0x000fe20003f06070 */
[----:B------:R-:W-:Y:S02]  /*44b0*/  IMAD.MOV.U32 R8, RZ, RZ, RZ ;  /* 0x000000ffff087224 */ /* 0x000fe400078e00ff */
[----:B------:R-:W-:Y:S02]  /*44c0*/  UIADD3 UR5, UPT, UPT, UR4, 0x238, URZ ;  /* 0x0000023804057890 */ /* 0x000fe4000fffe0ff */
[----:B------:R-:W-:Y:S02]  /*44d0*/  UIADD3 UR8, UPT, UPT, UR4, 0x230, URZ ;  /* 0x0000023004087890 */ /* 0x000fe4000fffe0ff */
[----:B------:R-:W-:-:S12]  /*44e0*/  UPRMT UR5, URZ, 0x654, UR5 ;  /* 0x00000654ff057896 */ /* 0x000fd80008000005 */
.L_x_76:
[----:B------:R-:W-:Y:S01]  /*44f0*/  SHF.L.U32 R7, R2, 0x1f, RZ ;  /* 0x0000001f02077819 */ /* 0x000fe200000006ff */
[----:B------:R-:W-:Y:S02]  /*4500*/  IMAD.U32 R4, RZ, RZ, UR8 ;  /* 0x00000008ff047e24 */ /* 0x000fe4000f8e00ff */
[----:B------:R-:W-:Y:S01]  /*4510*/  @!P0 IMAD.MOV.U32 R5, RZ, RZ, 0x10 ;  /* 0x00000010ff058424 */ /* 0x000fe200078e00ff */
[----:B------:R-:W2:Y:S02]  /*4520*/  SYNCS.PHASECHK.TRANS64.TRYWAIT P1, [UR4+0x238], R7 ;  /* 0x00023807ff0075a7 */ /* 0x000ea40008021104 */
[----:B------:R-:W-:-:S04]  /*4530*/  PRMT R9, R3, 0x654, R4 ;  /* 0x0000065403097816 */ /* 0x000fc80000000004 */
[----:B------:R-:W-:Y:S01]  /*4540*/  SEL R0, R9, R0, !P0 ;  /* 0x0000000009007207 */ /* 0x000fe20004000000 */
[----:B--2---:R-:W-:Y:S06]  /*4550*/  @!P1 BRA `(.L_x_74) ;  /* 0x0000007000e89947 */ /* 0x004fec0003800000 */
.L_x_213:
[----:B------:R-:W-:Y:S01]  /*4560*/  UIADD3 UR6, UPT, UPT, UR4, 0x270, URZ ;  /* 0x0000027004067890 */ /* 0x000fe2000fffe0ff */
[----:B------:R3:W-:Y:S01]  /*4570*/  @!P0 SYNCS.ARRIVE.TRANS64.RED RZ, [R0+URZ], R5 ;  /* 0x0000000500ff89a7 */ /* 0x0007e200080004ff */
[----:B------:R-:W-:Y:S01]  /*4580*/  UIADD3 UR7, UPT, UPT, UR4, 0x230, URZ ;  /* 0x0000023004077890 */ /* 0x000fe2000fffe0ff */
[----:B------:R-:W-:-:S08]  /*4590*/  LOP3.LUT R2, R2, 0x1, RZ, 0x3c, !PT ;  /* 0x0000000102027812 */ /* 0x000fd000078e3cff */
[----:B------:R-:W-:Y:S06]  /*45a0*/  UGETNEXTWORKID.BROADCAST [UR6], [UR7] ;  /* 0x00000000060073ca */ /* 0x000fec0008000100 */
[----:B---3--:R-:W-:-:S04]  /*45b0*/  SHF.L.U32 R5, R8, 0x1f, RZ ;  /* 0x0000001f08057819 */ /* 0x008fc800000006ff */
[----:B------:R-:W3:Y:S02]  /*45c0*/  SYNCS.PHASECHK.TRANS64.TRYWAIT P1, [UR4+0x230], R5 ;  /* 0x00023005ff0075a7 */ /* 0x000ee40008021104 */
[----:B---3--:R-:W-:Y:S05]  /*45d0*/  @!P1 BRA `(.L_x_75) ;  /* 0x0000007000e09947 */ /* 0x008fea0003800000 */
.L_x_215:
[----:B--2---:R-:W2:Y:S01]  /*45e0*/  LDS.128 R4, [UR4+0x270] ;  /* 0x00027004ff047984 */ /* 0x004ea20008000c00 */
[----:B------:R-:W-:Y:S01]  /*45f0*/  LOP3.LUT R8, R8, 0x1, RZ, 0x3c, !PT ;  /* 0x0000000108087812 */ /* 0x000fe200078e3cff */
[----:B------:R-:W-:Y:S01]  /*4600*/  @!PT LDS RZ, [RZ] ;  /* 0x00000000fffff984 */ /* 0x000fe20000000800 */
[----:B------:R-:W-:Y:S01]  /*4610*/  @!PT LDS RZ, [RZ] ;  /* 0x00000000fffff984 */ /* 0x000fe20000000800 */
[----:B------:R-:W-:Y:S01]  /*4620*/  @!PT LDS RZ, [RZ] ;  /* 0x00000000fffff984 */ /* 0x000fe20000000800 */
[----:B------:R-:W-:Y:S01]  /*4630*/  @!PT LDS RZ, [RZ] ;  /* 0x00000000fffff984 */ /* 0x000fe20000000800 */
[----:B------:R3:W-:Y:S06]  /*4640*/  MEMBAR.ALL.CTA ;  /* 0x0000000000007992 */ /* 0x0007ec0000008000 */
[----:B---3--:R-:W3:Y:S02]  /*4650*/  FENCE.VIEW.ASYNC.S ;  /* 0x00000000000073c6 */ /* 0x008ee40000000000 */
[----:B---3--:R-:W-:Y:S01]  /*4660*/  SYNCS.ARRIVE.TRANS64.RED.A1T0 RZ, [UR5], RZ ;  /* 0x000000ffffff79a7 */ /* 0x008fe20008100405 */
[----:B--2---:R-:W-:-:S13]  /*4670*/  LOP3.LUT P1, RZ, R6, 0x1, RZ, 0xc0, !PT ;  /* 0x0000000106ff7812 */ /* 0x004fda000782c0ff */
[----:B------:R-:W-:Y:S05]  /*4680*/  @P1 BRA `(.L_x_76) ;  /* 0xfffffffc00981947 */ /* 0x000fea000383ffff */
[----:B------:R-:W-:-:S04]  /*4690*/  SHF.L.U32 R0, R2, 0x1f, RZ ;  /* 0x0000001f02007819 */ /* 0x000fc800000006ff */
[----:B------:R-:W2:Y:S02]  /*46a0*/  SYNCS.PHASECHK.TRANS64 P0, [UR4+0x238], R0 ;  /* 0x00023800ff0075a7 */ /* 0x000ea40008001004 */
[----:B-12---:R-:W-:Y:S05]  /*46b0*/  @P0 EXIT ;  /* 0x000000000000094d */ /* 0x006fea0003800000 */
[----:B------:R-:W-:-:S07]  /*46c0*/  MOV R0, UR4 ;  /* 0x0000000400007c02 */ /* 0x000fce0008000f00 */
.L_x_77:
[----:B-1----:R-:W-:-:S04]  /*46d0*/  SHF.L.U32 R3, R2, 0x1f, RZ ;  /* 0x0000001f02037819 */ /* 0x002fc800000006ff */
[----:B------:R1:W2:Y:S03]  /*46e0*/  SYNCS.PHASECHK.TRANS64.TRYWAIT P0, [R0+URZ+0x238], R3 ;  /* 0x00023803000075a7 */ /* 0x0002a600080011ff */
[----:B--2---:R-:W-:Y:S05]  /*46f0*/  @!P0 NANOSLEEP.SYNCS 0x989680 ;  /* 0x009896800000895d */ /* 0x004fea0003900000 */
[----:B------:R-:W2:Y:S02]  /*4700*/  @!P0 SYNCS.PHASECHK.TRANS64 P0, [R0+URZ+0x238], R3 ;  /* 0x00023803000085a7 */ /* 0x000ea400080010ff */
[----:B--2---:R-:W-:Y:S05]  /*4710*/  @P0 EXIT ;  /* 0x000000000000094d */ /* 0x004fea0003800000 */
[----:B------:R-:W-:Y:S05]  /*4720*/  BRA `(.L_x_77) ;  /* 0xfffffffc00e87947 */ /* 0x000fea000383ffff */
.L_x_73:
[----:B------:R-:W-:Y:S05]  /*4730*/  BRA.U UP4, `(.L_x_78) ;  /* 0x0000001104347547 */ /* 0x000fea000b800000 */
[----:B------:R-:W-:Y:S01]  /*4740*/  UMOV UR5, 0x40 ;  /* 0x0000004000057882 */ /* 0x000fe20000000000 */
[----:B------:R-:W-:Y:S01]  /*4750*/  NOP ;  /* 0x0000000000007918 */ /* 0x000fe20000000000 */
[----:B------:R-:W-:Y:S01]  /*4760*/  ULEA UR5, UR40, UR5, 0x18 ;  /* 0x0000000528057291 */ /* 0x000fe2000f8ec0ff */
[----:B------:R-:W-:Y:S02]  /*4770*/  UMOV UR6, 0x400 ;  /* 0x0000040000067882 */ /* 0x000fe40000000000 */
[----:B------:R-:W-:-:S06]  /*4780*/  ULEA UR6, UR40, UR6, 0x18 ;  /* 0x0000000628067291 */ /* 0x000fcc000f8ec0ff */
[----:B------:R-:W2:Y:S02]  /*4790*/  LDS.U8 R3, [UR5+0x1c] ;  /* 0x00001c05ff037984 */ /* 0x000ea40008000000 */
[----:B--2---:R-:W-:-:S13]  /*47a0*/  ISETP.NE.AND P0, PT, R3, RZ, PT ;  /* 0x000000ff0300720c */ /* 0x004fda0003f05270 */
[----:B------:R-:W-:Y:S05]  /*47b0*/  @P0 BRA `(.L_x_79) ;  /* 0x0000000400080947 */ /* 0x000fea0003800000 */
[----:B------:R-:W-:Y:S02]  /*47c0*/  UISETP.NE.U32.AND UP1, UPT, UR28, 0x1, UPT ;  /* 0x000000011c00788c */ /* 0x000fe4000bf25070 */
[----:B------:R-:W-:-:S07]  /*47d0*/  UIADD3 UR7, UPT, UPT, UR5, 0x8, URZ ;  /* 0x0000000805077890 */ /* 0x000fce000fffe0ff */
[----:B------:R-:W-:Y:S05]  /*47e0*/  BRA.U !UP1, `(.L_x_80) ;  /* 0x00000001099c7547 */ /* 0x000fea000b800000 */
[----:B------:R-:W-:Y:S01]  /*47f0*/  ELECT P0, URZ, PT ;  /* 0x0000000000ff782f */ /* 0x000fe20003800000 */
[----:B------:R-:W-:-:S12]  /*4800*/  BSSY B0, `(.L_x_80) ;  /* 0x0000025000007945 */ /* 0x000fd80003800000 */
[----:B------:R-:W-:Y:S05]  /*4810*/  @!P0 BRA `(.L_x_81) ;  /* 0x00000000008c8947 */ /* 0x000fea0003800000 */
[----:B------:R-:W-:-:S05]  /*4820*/  UMOV UR4, 0x10 ;  /* 0x0000001000047882 */ /* 0x000fca0000000000 */
[----:B------:R-:W-:Y:S04]  /*4830*/  DEPBAR.LE SB2, 0x36 ;  /* 0x0000ad800000791a */ /* 0x000fe80000000000 */
[----:B------:R-:W2:Y:S02]  /*4840*/  UTCATOMSWS.2CTA.FIND_AND_SET.ALIGN UP0, UR4, UR4 ;  /* 0x00000004000475e3 */ /* 0x000ea40008200800 */
[----:B--2---:R-:W-:Y:S01]  /*4850*/  MOV R10, UR4 ;  /* 0x00000004000a7c02 */ /* 0x004fe20008000f00 */
[----:B------:R-:W-:Y:S06]  /*4860*/  BRA.U UP0, `(.L_x_82) ;  /* 0x0000000100187547 */ /* 0x000fec000b800000 */
.L_x_83:
[----:B------:R-:W-:Y:S05]  /*4870*/  NANOSLEEP 0x64 ;  /* 0x000000640000795d */ /* 0x000fea0003800000 */
[----:B------:R-:W-:-:S05]  /*4880*/  UMOV UR4, 0x10 ;  /* 0x0000001000047882 */ /* 0x000fca0000000000 */
[----:B------:R-:W-:Y:S04]  /*4890*/  DEPBAR.LE SB2, 0x36 ;  /* 0x0000ad800000791a */ /* 0x000fe80000000000 */
[----:B------:R-:W2:Y:S02]  /*48a0*/  UTCATOMSWS.2CTA.FIND_AND_SET.ALIGN UP0, UR4, UR4 ;  /* 0x00000004000475e3 */ /* 0x000ea40008200800 */
[----:B--2---:R-:W-:Y:S01]  /*48b0*/  MOV R10, UR4 ;  /* 0x00000004000a7c02 */ /* 0x004fe20008000f00 */
[----:B------:R-:W-:Y:S05]  /*48c0*/  BRA.U !UP0, `(.L_x_83) ;  /* 0xfffffffd08e87547 */ /* 0x000fea000b83ffff */
.L_x_82:
[----:B------:R-:W2:Y:S01]  /*48d0*/  LDS R6, [UR5+0x10] ;  /* 0x00001005ff067984 */ /* 0x000ea20008000800 */
[----:B------:R-:W-:Y:S01]  /*48e0*/  IMAD.U32 R3, RZ, RZ, UR6 ;  /* 0x00000006ff037e24 */ /* 0x000fe2000f8e00ff */
[----:B------:R-:W-:-:S03]  /*48f0*/  MOV R4, UR27 ;  /* 0x0000001b00047c02 */ /* 0x000fc60008000f00 */
[----:B------:R-:W-:Y:S01]  /*4900*/  VIADD R3, R3, 0x280 ;  /* 0x0000028003037836 */ /* 0x000fe20000000000 */
[----:B--2---:R-:W-:-:S04]  /*4910*/  SHF.L.U32 R6, R6, 0x1f, RZ ;  /* 0x0000001f06067819 */ /* 0x004fc800000006ff */
[----:B------:R-:W2:Y:S02]  /*4920*/  SYNCS.PHASECHK.TRANS64.TRYWAIT P0, [UR5+0x8], R6 ;  /* 0x00000806ff0075a7 */ /* 0x000ea40008001105 */
[----:B--2---:R-:W-:Y:S05]  /*4930*/  @P0 BRA `(.L_x_84) ;  /* 0x0000000000080947 */ /* 0x004fea0003800000 */
[----:B------:R-:W2:Y:S02]  /*4940*/  SYNCS.PHASECHK.TRANS64.TRYWAIT P0, [UR5+0x8], R6 ;  /* 0x00000806ff0075a7 */ /* 0x000ea40008001105 */
[----:B--2---:R-:W-:Y:S05]  /*4950*/  @!P0 BRA `(.L_x_85) ;  /* 0x0000007000188947 */ /* 0x004fea0003800000 */
.L_x_84:
[----:B------:R-:W-:Y:S01]  /*4960*/  PRMT R4, R4, 0x654, R3 ;  /* 0x0000065404047816 */ /* 0x000fe20000000003 */
[----:B------:R-:W-:Y:S01]  /*4970*/  HFMA2 R3, -RZ, RZ, 0, 5.9604644775390625e-08 ;  /* 0x00000001ff037431 */ /* 0x000fe200000001ff */
[----:B------:R-:W-:Y:S01]  /*4980*/  UPRMT UR4, UR27, 0x654, UR7 ;  /* 0x000006541b047896 */ /* 0x000fe20008000007 */
[----:B------:R-:W-:Y:S02]  /*4990*/  IMAD.MOV.U32 R7, RZ, RZ, 0xffff ;  /* 0x0000ffffff077424 */ /* 0x000fe400078e00ff */
[----:B--2---:R-:W-:Y:S02]  /*49a0*/  IMAD.MOV.U32 R6, RZ, RZ, 0x4 ;  /* 0x00000004ff067424 */ /* 0x004fe400078e00ff */
[----:B------:R-:W-:Y:S01]  /*49b0*/  IMAD.SHL.U32 R9, R10, 0x20, RZ ;  /* 0x000000200a097824 */ /* 0x000fe200078e00ff */
[----:B------:R-:W-:Y:S02]  /*49c0*/  MOV R5, UR4 ;  /* 0x0000000400057c02 */ /* 0x000fe40008000f00 */
[-C--:B------:R-:W-:Y:S01]  /*49d0*/  SHF.L.U32 R8, R7, R10.reuse, RZ ;  /* 0x0000000a07087219 */ /* 0x080fe200000006ff */
[----:B------:R2:W-:Y:S01]  /*49e0*/  SYNCS.ARRIVE.TRANS64.RED RZ, [UR4], R6 ;  /* 0x00000006ffff79a7 */ /* 0x0005e20008000404 */
[----:B------:R-:W-:Y:S01]  /*49f0*/  SHF.L.U32 R7, R3, R10, RZ ;  /* 0x0000000a03077219 */ /* 0x000fe200000006ff */
[----:B------:R2:W-:Y:S04]  /*4a00*/  STS [UR6+0x280], R9 ;  /* 0x00028009ff007988 */ /* 0x0005e80008000806 */
[----:B------:R2:W-:Y:S04]  /*4a10*/  STAS [R4.64], R10 ;  /* 0x0000000a04007dbd */ /* 0x0005e8000c0008ff */
[----:B------:R2:W-:Y:S04]  /*4a20*/  ATOMS.OR RZ, [UR5+0x14], R8 ;  /* 0x00001408ffff798c */ /* 0x0005e8000b000005 */
[----:B------:R2:W-:Y:S04]  /*4a30*/  ATOMS.OR RZ, [UR5+0x18], R7 ;  /* 0x00001807ffff798c */ /* 0x0005e8000b000005 */
[----:B------:R2:W-:Y:S02]  /*4a40*/  ATOMS.XOR RZ, [UR5+0x10], R3 ;  /* 0x00001003ffff798c */ /* 0x0005e4000b800005 */
.L_x_81:
[----:B-1----:R-:W-:Y:S05]  /*4a50*/  BSYNC B0 ;  /* 0x0000000000007941 */ /* 0x002fea0003800000 */
.L_x_80:
[----:B------:R-:W-:Y:S05]  /*4a60*/  BRA.U UP1, `(.L_x_86) ;  /* 0x00000001016c7547 */ /* 0x000fea000b800000 */
[----:B------:R-:W-:-:S03]  /*4a70*/  UMOV UR4, 0xffffffff ;  /* 0xffffffff00047882 */ /* 0x000fc60000000000 */
[----:B------:R-:W-:Y:S05]  /*4a80*/  BRA.DIV UR4, `(.L_x_87) ;  /* 0x0000006e04e47947 */ /* 0x000fea000b800000 */
[----:B------:R-:W-:-:S13]  /*4a90*/  ELECT P0, URZ, PT ;  /* 0x0000000000ff782f */ /* 0x000fda0003800000 */
.L_x_218:
[----:B------:R-:W-:Y:S05]  /*4aa0*/  @!P0 BRA `(.L_x_86) ;  /* 0x00000000005c8947 */ /* 0x000fea0003800000 */
[----:B--2---:R-:W2:Y:S02]  /*4ab0*/  LDS R4, [UR5+0x10] ;  /* 0x00001005ff047984 */ /* 0x004ea40008000800 */
[----:B--2---:R-:W-:-:S04]  /*4ac0*/  SHF.L.U32 R4, R4, 0x1f, RZ ;  /* 0x0000001f04047819 */ /* 0x004fc800000006ff */
[----:B------:R-:W2:Y:S02]  /*4ad0*/  SYNCS.PHASECHK.TRANS64.TRYWAIT P0, [UR5+0x8], R4 ;  /* 0x00000804ff0075a7 */ /* 0x000ea40008001105 */
[----:B--2---:R-:W-:Y:S05]  /*4ae0*/  @P0 BRA `(.L_x_88) ;  /* 0x0000000000080947 */ /* 0x004fea0003800000 */
[----:B------:R-:W2:Y:S02]  /*4af0*/  SYNCS.PHASECHK.TRANS64.TRYWAIT P0, [UR5+0x8], R4 ;  /* 0x00000804ff0075a7 */ /* 0x000ea40008001105 */
[----:B--2---:R-:W-:Y:S05]  /*4b00*/  @!P0 BRA `(.L_x_89) ;  /* 0x0000006c00e88947 */ /* 0x004fea0003800000 */
.L_x_88:
[----:B------:R-:W3:Y:S01]  /*4b10*/  LDS R6, [UR6+0x280] ;  /* 0x00028006ff067984 */ /* 0x000ee20008000800 */
[----:B--2---:R-:W-:Y:S02]  /*4b20*/  HFMA2 R3, -RZ, RZ, 0, 5.9604644775390625e-08 ;  /* 0x00000001ff037431 */ /* 0x004fe400000001ff */
[----:B------:R-:W-:Y:S01]  /*4b30*/  IMAD.MOV.U32 R4, RZ, RZ, 0xffff ;  /* 0x0000ffffff047424 */ /* 0x000fe200078e00ff */
[----:B------:R-:W-:Y:S01]  /*4b40*/  UPRMT UR4, UR27, 0x654, UR7 ;  /* 0x000006541b047896 */ /* 0x000fe20008000007 */
[----:B---3--:R-:W-:-:S03]  /*4b50*/  IMAD.SHL.U32 R5, R6, 0x20, RZ ;  /* 0x0000002006057824 */ /* 0x008fc600078e00ff */
[-C--:B------:R-:W-:Y:S02]  /*4b60*/  SHF.L.U32 R4, R4, R6.reuse, RZ ;  /* 0x0000000604047219 */ /* 0x080fe400000006ff */
[----:B------:R-:W-:Y:S01]  /*4b70*/  SHF.L.U32 R6, R3, R6, RZ ;  /* 0x0000000603067219 */ /* 0x000fe200000006ff */
[----:B------:R3:W-:Y:S04]  /*4b80*/  STS [UR6+0x280], R5 ;  /* 0x00028005ff007988 */ /* 0x0007e80008000806 */
[----:B------:R3:W-:Y:S04]  /*4b90*/  ATOMS.OR RZ, [UR5+0x14], R4 ;  /* 0x00001404ffff798c */ /* 0x0007e8000b000005 */
[----:B------:R3:W-:Y:S01]  /*4ba0*/  ATOMS.OR RZ, [UR5+0x18], R6 ;  /* 0x00001806ffff798c */ /* 0x0007e2000b000005 */
[----:B------:R-:W-:Y:S03]  /*4bb0*/  SYNCS.ARRIVE.TRANS64.RED.A1T0 RZ, [UR4], RZ ;  /* 0x000000ffffff79a7 */ /* 0x000fe60008100404 */
[----:B------:R3:W-:Y:S01]  /*4bc0*/  ATOMS.XOR RZ, [UR5+0x10], R3 ;  /* 0x00001003ffff798c */ /* 0x0007e2000b800005 */
[----:B------:R-:W-:Y:S05]  /*4bd0*/  BRA `(.L_x_86) ;  /* 0x0000000000107947 */ /* 0x000fea0003800000 */
.L_x_79:
[----:B------:R-:W-:Y:S02]  /*4be0*/  MOV R3, 0xffffffff ;  /* 0xffffffff00037802 */ /* 0x000fe40000000f00 */
[----:B------:R-:W-:-:S03]  /*4bf0*/  MOV R4, 0x4c20 ;  /* 0x00004c2000047802 */ /* 0x000fc60000000f00 */
[----:B------:R2:W-:Y:S04]  /*4c00*/  STS [UR6+0x280], R3 ;  /* 0x00028003ff007988 */ /* 0x0005e80008000806 */
[----:B-12--5:R-:W-:Y:S05]  /*4c10*/  CALL.REL.NOINC `($__internal_1_$__cuda_sm10x_tcgen05_guardrail_trap_phase_invalid_during_alloc) ;  /* 0x00000074000c7944 */ /* 0x026fea0003c00000 */
.L_x_86:
[----:B------:R-:W-:Y:S05]  /*4c20*/  WARPSYNC.ALL ;  /* 0x0000000000007948 */ /* 0x000fea0003800000 */
[----:B------:R-:W4:Y:S01]  /*4c30*/  S2UR UR15, SR_CgaCtaId ;  /* 0x00000000000f79c3 */ /* 0x000f220000008800 */
[----:B------:R-:W-:Y:S01]  /*4c40*/  UMOV UR4, 0x400 ;  /* 0x0000040000047882 */ /* 0x000fe20000000000 */
[----:B------:R-:W-:-:S06]  /*4c50*/  NOP ;  /* 0x0000000000007918 */ /* 0x000fcc0000000000 */
[----:B------:R-:W-:Y:S06]  /*4c60*/  BAR.ARV 0x6, 0xa0 ;  /* 0x0182800000007b1d */ /* 0x000fec0000002000 */
[----:B------:R-:W1:Y:S01]  /*4c70*/  LDCU UR5, c[0x0][0x390] ;  /* 0x00007200ff0577ac */ /* 0x000e620008000800 */
[----:B------:R-:W-:Y:S01]  /*4c80*/  LOP3.LUT R2, R2, 0xffff, RZ, 0xc0, !PT ;  /* 0x0000ffff02027812 */ /* 0x000fe200078ec0ff */
[----:B--2---:R-:W-:Y:S01]  /*4c90*/  IMAD.MOV.U32 R8, RZ, RZ, 0x1 ;  /* 0x00000001ff087424 */ /* 0x004fe200078e00ff */
[----:B------:R-:W-:Y:S01]  /*4ca0*/  LOP3.LUT R0, R0, 0xffff, RZ, 0xc0, !PT ;  /* 0x0000ffff00007812 */ /* 0x000fe200078ec0ff */
[----:B------:R-:W-:Y:S01]  /*4cb0*/  UISETP.NE.AND UP4, UPT, UR28, URZ, UPT ;  /* 0x000000ff1c00728c */ /* 0x000fe2000bf85270 */
[----:B------:R-:W-:Y:S01]  /*4cc0*/  R2UR UR16, R2 ;  /* 0x00000000021072ca */ /* 0x000fe200000e0000 */
[----:B------:R-:W-:Y:S01]  /*4cd0*/  IMAD.MOV.U32 R2, RZ, RZ, RZ ;  /* 0x000000ffff027224 */ /* 0x000fe200078e00ff */
[----:B------:R-:W-:Y:S01]  /*4ce0*/  R2UR UR25, R0 ;  /* 0x00000000001972ca */ /* 0x000fe200000e0000 */
[----:B------:R-:W-:Y:S01]  /*4cf0*/  IMAD.MOV.U32 R0, RZ, RZ, RZ ;  /* 0x000000ffff007224 */ /* 0x000fe200078e00ff */
[----:B------:R-:W-:Y:S01]  /*4d00*/  UMOV UR19, URZ ;  /* 0x000000ff00137c82 */ /* 0x000fe20008000000 */
[----:B----4-:R-:W-:Y:S01]  /*4d10*/  ULEA UR15, UR15, UR4, 0x18 ;  /* 0x000000040f0f7291 */ /* 0x010fe2000f8ec0ff */
[----:B------:R-:W-:Y:S01]  /*4d20*/  UMOV UR11, URZ ;  /* 0x000000ff000b7c82 */ /* 0x000fe20008000000 */
[----:B------:R-:W-:-:S02]  /*4d30*/  UMOV UR22, 0x0 ;  /* 0x0000000000167882 */ /* 0x000fc40000000000 */
[----:B------:R-:W-:Y:S02]  /*4d40*/  UIADD3 UR6, UPT, UPT, UR15, 0x8600, URZ ;  /* 0x000086000f067890 */ /* 0x000fe4000fffe0ff */
[----:B------:R-:W-:Y:S02]  /*4d50*/  UIADD3 UR7, UPT, UPT, UR15, 0x28600, URZ ;  /* 0x000286000f077890 */ /* 0x000fe4000fffe0ff */
[----:B-1----:R-:W-:Y:S01]  /*4d60*/  UIADD3 UR5, UPT, UPT, UR5, 0x1f, URZ ;  /* 0x0000001f05057890 */ /* 0x002fe2000fffe0ff */
[----:B---3--:R-:W1:Y:S01]  /*4d70*/  LDS R3, [UR15+0x280] ;  /* 0x0002800fff037984 */ /* 0x008e620008000800 */
[----:B------:R-:W-:Y:S02]  /*4d80*/  UIADD3 UR24, UPT, UPT, UR15, 0x238, URZ ;  /* 0x000002380f187890 */ /* 0x000fe4000fffe0ff */
[----:B------:R-:W-:Y:S02]  /*4d90*/  USHF.R.S32.HI UR4, URZ, 0x1f, UR5 ;  /* 0x0000001fff047899 */ /* 0x000fe40008011405 */
[----:B------:R-:W-:-:S02]  /*4da0*/  USHF.R.U32.HI UR6, URZ, 0x4, UR6 ;  /* 0x00000004ff067899 */ /* 0x000fc40008011606 */
[----:B------:R-:W-:Y:S02]  /*4db0*/  ULEA.HI UR4, UR4, UR5, URZ, 0x5 ;  /* 0x0000000504047291 */ /* 0x000fe4000f8f28ff */
[----:B------:R-:W-:Y:S02]  /*4dc0*/  USHF.R.U32.HI UR7, URZ, 0x4, UR7 ;  /* 0x00000004ff077899 */ /* 0x000fe40008011607 */
[----:B------:R-:W-:Y:S02]  /*4dd0*/  USHF.R.S32.HI UR21, URZ, 0x5, UR4 ;  /* 0x00000005ff157899 */ /* 0x000fe40008011404 */
[----:B------:R-:W-:Y:S02]  /*4de0*/  UPRMT UR24, URZ, 0x654, UR24 ;  /* 0x00000654ff187896 */ /* 0x000fe40008000018 */
[----:B------:R-:W-:Y:S02]  /*4df0*/  UISETP.LT.AND UP0, UPT, UR21, 0x1, UPT ;  /* 0x000000011500788c */ /* 0x000fe4000bf01270 */
[----:B------:R-:W-:-:S02]  /*4e00*/  ULOP3.LUT UR18, UR6, 0x3fff, URZ, 0xc0, !UPT ;  /* 0x00003fff06127892 */ /* 0x000fc4000f8ec0ff */
[----:B------:R-:W-:Y:S02]  /*4e10*/  USEL UR26, UR21, 0x1, !UP0 ;  /* 0x00000001151a7887 */ /* 0x000fe4000c000000 */
[----:B------:R-:W-:Y:S02]  /*4e20*/  ULOP3.LUT UR17, UR7, 0x3fff, URZ, 0xc0, !UPT ;  /* 0x00003fff07117892 */ /* 0x000fe4000f8ec0ff */
[----:B------:R-:W-:Y:S01]  /*4e30*/  UIADD3 UR26, UPT, UPT, -UR26, URZ, URZ ;  /* 0x000000ff1a1a7290 */ /* 0x000fe2000fffe1ff */
[----:B------:R-:W-:Y:S01]  /*4e40*/  UMOV UR23, 0x10218010 ;  /* 0x1021801000177882 */ /* 0x000fe20000000000 */
[C---:B-1----:R-:W-:Y:S01]  /*4e50*/  VIADD R5, R3.reuse, 0x80 ;  /* 0x0000008003057836 */ /* 0x042fe20000000000 */
[----:B------:R-:W-:-:S04]  /*4e60*/  LOP3.LUT R4, R3, 0xffff, RZ, 0xc0, !PT ;  /* 0x0000ffff03047812 */ /* 0x000fc800078ec0ff */
[----:B------:R-:W-:-:S05]  /*4e70*/  LOP3.LUT R5, R5, 0xffff, RZ, 0xc0, !PT ;  /* 0x0000ffff05057812 */ /* 0x000fca00078ec0ff */
[----:B------:R1:W-:Y:S02]  /*4e80*/  STL.64 [R1], R4 ;  /* 0x0000000401007387 */ /* 0x0003e40000100a00 */
.L_x_98:
[----:B-1----:R-:W-:-:S04]  /*4e90*/  SHF.L.U32 R5, R2, 0x1f, RZ ;  /* 0x0000001f02057819 */ /* 0x002fc800000006ff */
[----:B------:R-:W1:Y:S02]  /*4ea0*/  SYNCS.PHASECHK.TRANS64.TRYWAIT P0, [UR15+0x230], R5 ;  /* 0x00023005ff0075a7 */ /* 0x000e64000800110f */
[----:B-1--4-:R-:W-:Y:S05]  /*4eb0*/  @!P0 BRA `(.L_x_90) ;  /* 0x0000006c00148947 */ /* 0x012fea0003800000 */
.L_x_220:
[----:B-1----:R-:W1:Y:S01]  /*4ec0*/  LDS.128 R4, [UR15+0x270] ;  /* 0x0002700fff047984 */ /* 0x002e620008000c00 */
[----:B------:R-:W-:Y:S01]  /*4ed0*/  ULEA UR20, UR19, UR15, 0x3 ;  /* 0x0000000f13147291 */ /* 0x000fe2000f8e18ff */
[----:B------:R-:W-:Y:S01]  /*4ee0*/  @!PT LDS RZ, [RZ] ;  /* 0x00000000fffff984 */ /* 0x000fe20000000800 */
[----:B------:R-:W-:Y:S01]  /*4ef0*/  @!PT LDS RZ, [RZ] ;  /* 0x00000000fffff984 */ /* 0x000fe20000000800 */
[----:B------:R-:W-:Y:S01]  /*4f00*/  @!PT LDS RZ, [RZ] ;  /* 0x00000000fffff984 */ /* 0x000fe20000000800 */
[----:B------:R-:W-:Y:S01]  /*4f10*/  @!PT LDS RZ, [RZ] ;  /* 0x00000000fffff984 */ /* 0x000fe20000000800 */
[----:B------:R2:W-:Y:S06]  /*4f20*/  MEMBAR.ALL.CTA ;  /* 0x0000000000007992 */ /* 0x0005ec0000008000 */
[----:B--2---:R-:W2:Y:S02]  /*4f30*/  FENCE.VIEW.ASYNC.S ;  /* 0x00000000000073c6 */ /* 0x004ea40000000000 */
[----:B--2---:R-:W-:Y:S01]  /*4f40*/  SYNCS.ARRIVE.TRANS64.RED.A1T0 RZ, [UR24], RZ ;  /* 0x000000ffffff79a7 */ /* 0x004fe20008100418 */
[----:B-1----:R-:W-:Y:S01]  /*4f50*/  LOP3.LUT P2, RZ, R6, 0x1, RZ, 0xc0, !PT ;  /* 0x0000000106ff7812 */ /* 0x002fe2000784c0ff */
[----:B------:R-:W-:-:S12]  /*4f60*/  BRA.U UP4, `(.L_x_91) ;  /* 0x00000001040c7547 */ /* 0x000fd8000b800000 */
[----:B------:R-:W-:-:S04]  /*4f70*/  SHF.L.U32 R5, R8, 0x1f, RZ ;  /* 0x0000001f08057819 */ /* 0x000fc800000006ff */
[----:B------:R-:W1:Y:S02]  /*4f80*/  SYNCS.PHASECHK.TRANS64.TRYWAIT P0, [UR20+0x250], R5 ;  /* 0x00025005ff0075a7 */ /* 0x000e640008001114 */
[----:B-1----:R-:W-:Y:S05]  /*4f90*/  @!P0 BRA `(.L_x_92) ;  /* 0x0000006800f48947 */ /* 0x002fea0003800000 */
.L_x_91:
[----:B------:R-:W-:Y:S05]  /*4fa0*/  BRA.U UP4, `(.L_x_93) ;  /* 0x0000000104c07547 */ /* 0x000fea000b800000 */
[----:B------:R-:W2:Y:S02]  /*4fb0*/  LDCU UR4, c[0x0][0x390] ;  /* 0x00007200ff0477ac */ /* 0x000ea40008000800 */
[----:B--2---:R-:W-:-:S09]  /*4fc0*/  UISETP.GE.AND UP0, UPT, UR4, 0x1, UPT ;  /* 0x000000010400788c */ /* 0x004fd2000bf06270 */
[----:B------:R-:W-:Y:S05]  /*4fd0*/  BRA.U !UP0, `(.L_x_94) ;  /* 0x0000000108a87547 */ /* 0x000fea000b800000 */
[----:B------:R-:W-:Y:S01]  /*4fe0*/  ULEA UR4, UR19, UR48, 0x2 ;  /* 0x0000003013047291 */ /* 0x000fe2000f8e10ff */
[----:B-1----:R-:W-:-:S08]  /*4ff0*/  SHF.L.U32 R4, R0, 0x1f, RZ ;  /* 0x0000001f00047819 */ /* 0x002fd000000006ff */
[----:B------:R-:W5:Y:S01]  /*5000*/  LDL R5, [UR4] ;  /* 0x00000004ff057983 */ /* 0x000f620008100800 */
[----:B------:R-:W-:Y:S02]  /*5010*/  ULEA UR4, UR11, UR15, 0x3 ;  /* 0x0000000f0b047291 */ /* 0x000fe4000f8e18ff */
[----:B------:R-:W-:Y:S01]  /*5020*/  UPLOP3.LUT UP2, UPT, UPT, UPT, UPT, 0x40, 0x4 ;  /* 0x000000000004789c */ /* 0x000fe20003f4e870 */
[----:B------:R-:W-:Y:S01]  /*5030*/  UMOV UR14, UR26 ;  /* 0x0000001a000e7c82 */ /* 0x000fe20008000000 */
[----:B------:R-:W-:-:S05]  /*5040*/  UMOV UR13, UR21 ;  /* 0x00000015000d7c82 */ /* 0x000fca0008000000 */
[----:B------:R1:W2:Y:S01]  /*5050*/  SYNCS.PHASECHK.TRANS64.TRYWAIT P1, [UR4], R4 ;  /* 0x00000004ff0075a7 */ /* 0x0002a20008021104 */
[----:B------:R-:W-:-:S05]  /*5060*/  UMOV UR4, UR11 ;  /* 0x0000000b00047c82 */ /* 0x000fca0008000000 */
.L_x_97:
[----:B------:R-:W-:Y:S02]  /*5070*/  UIADD3 UR14, UPT, UPT, UR14, 0x1, URZ ;  /* 0x000000010e0e7890 */ /* 0x000fe4000fffe0ff */
[----:B------:R-:W-:Y:S02]  /*5080*/  ULEA UR10, UR4, UR15, 0x3 ;  /* 0x0000000f040a7291 */ /* 0x000fe4000f8e18ff */
[----:B------:R-:W-:Y:S01]  /*5090*/  UISETP.NE.AND UP3, UPT, UR14, URZ, UPT ;  /* 0x000000ff0e00728c */ /* 0x000fe2000bf65270 */
[----:B--234-:R-:W-:Y:S10]  /*50a0*/  @P1 BRA `(.L_x_95) ;  /* 0x00000000000c1947 */ /* 0x01cff40003800000 */
[----:B------:R-:W-:Y:S04]  /*50b0*/  SHF.L.U32 R7, R0, 0x1f, RZ ;  /* 0x0000001f00077819 */ /* 0x000fe800000006ff */
[----:B------:R-:W2:Y:S02]  /*50c0*/  SYNCS.PHASECHK.TRANS64.TRYWAIT P0, [UR10], R7 ;  /* 0x00000007ff0075a7 */ /* 0x000ea4000800110a */
[----:B--2---:R-:W-:Y:S05]  /*50d0*/  @!P0 BRA `(.L_x_96) ;  /* 0x0000006800bc8947 */ /* 0x004fea0003800000 */
.L_x_95:
[----:B------:R-:W-:Y:S01]  /*50e0*/  UISETP.NE.AND UP0, UPT, UR13, 0x1, UPT ;  /* 0x000000010d00788c */ /* 0x000fe2000bf05270 */
[----:B------:R-:W-:Y:S01]  /*50f0*/  PLOP3.LUT P1, PT, PT, PT, PT, 0x80, 0x8 ;  /* 0x000000000008781c */ /* 0x000fe20003f2f070 */
[----:B------:R-:W-:Y:S02]  /*5100*/  UIADD3 UR5, UPT, UPT, UR4, 0x1, URZ ;  /* 0x0000000104057890 */ /* 0x000fe4000fffe0ff */
[----:B------:R-:W-:Y:S02]  /*5110*/  ULEA UR8, UR4, UR17, 0x7 ;  /* 0x0000001104087291 */ /* 0x000fe4000f8e38ff */
[----:B------:R-:W-:Y:S01]  /*5120*/  UISETP.NE.AND UP1, UPT, UR5, 0x20, UPT ;  /* 0x000000200500788c */ /* 0x000fe2000bf25270 */
[----:B------:R-:W-:Y:S01]  /*5130*/  PLOP3.LUT P0, PT, PT, PT, UP0, 0x80, 0x8 ;  /* 0x000000000008781c */ /* 0x000fe20003f0f008 */
[----:B------:R-:W-:Y:S02]  /*5140*/  UIADD3 UR13, UPT, UPT, UR13, -0x1, URZ ;  /* 0xffffffff0d0d7890 */ /* 0x000fe4000fffe0ff */
[----:B------:R-:W-:Y:S02]  /*5150*/  USEL UR6, URZ, 0x1, UP1 ;  /* 0x00000001ff067887 */ /* 0x000fe40008800000 */
[----:B------:R-:W-:Y:S01]  /*5160*/  USEL UR11, UR5, URZ, UP1 ;  /* 0x000000ff050b7287 */ /* 0x000fe20008800000 */
[----:B------:R-:W-:Y:S01]  /*5170*/  UMOV UR9, 0x80004020 ;  /* 0x8000402000097882 */ /* 0x000fe20000000000 */
[----:B------:R-:W-:Y:S02]  /*5180*/  UMOV UR7, 0x40004040 ;  /* 0x4000404000077882 */ /* 0x000fe40000000000 */
[----:B------:R-:W-:Y:S01]  /*5190*/  @UP0 ULEA UR5, UR11, UR15, 0x3 ;  /* 0x0000000f0b050291 */ /* 0x000fe2000f8e18ff */
[----:B------:R-:W-:Y:S01]  /*51a0*/  LOP3.LUT R0, R0, UR6, RZ, 0x3c, !PT ;  /* 0x0000000600007c12 */ /* 0x000fe2000f8e3cff */
[----:B------:R-:W-:Y:S03]  /*51b0*/  ULEA UR6, UR4, UR18, 0x8 ;  /* 0x0000001204067291 */ /* 0x000fe6000f8e40ff */
[----:B-1----:R-:W-:Y:S01]  /*51c0*/  @P0 SHF.L.U32 R4, R0, 0x1f, RZ ;  /* 0x0000001f00040819 */ /* 0x002fe200000006ff */
[----:B------:R-:W-:Y:S03]  /*51d0*/  UMOV UR4, UR11 ;  /* 0x0000000b00047c82 */ /* 0x000fe60008000000 */
[----:B------:R3:W4:Y:S01]  /*51e0*/  @P0 SYNCS.PHASECHK.TRANS64.TRYWAIT P1, [UR5], R4 ;  /* 0x00000004ff0005a7 */ /* 0x0007220008021105 */
[----:B------:R-:W-:Y:S11]  /*51f0*/  ELECT P0, URZ, PT ;  /* 0x0000000000ff782f */ /* 0x000ff60003800000 */
[----:B------:R-:W-:Y:S02]  /*5200*/  @!UPT UIADD3 URZ, UPT, UPT, URZ, URZ, URZ ;  /* 0x000000fffffff290 */ /* 0x000fe4000fffe0ff */
[----:B-----5:R-:W-:Y:S01]  /*5210*/  @P0 R2UR.BROADCAST UR12, R5 ;  /* 0x00000000050c02ca */ /* 0x020fe200008e0000 */
[----:B------:R-:W-:Y:S11]  /*5220*/  UIADD3 UR5, UPT, UPT, UR10, 0x100, URZ ;  /* 0x000001000a057890 */ /* 0x000ff6000fffe0ff */
[----:B------:R-:W-:Y:S01]  /*5230*/  @!UPT UIADD3 URZ, UPT, UPT, URZ, URZ, URZ ;  /* 0x000000fffffff290 */ /* 0x000fe2000fffe0ff */
[----:B------:R3:W-:Y:S01]  /*5240*/  UTCQMMA.2CTA gdesc[UR6], gdesc[UR8], tmem[UR12], tmem[UR22], idesc[UR23], UP2 ;  /* 0x00ff1608060075ea */ /* 0x0007e2000920030c */
[----:B------:R-:W-:Y:S01]  /*5250*/  UPLOP3.LUT UP2, UPT, UPT, UPT, UPT, 0x80, 0x8 ;  /* 0x000000000008789c */ /* 0x000fe20003f4f070 */
[----:B------:R3:W-:Y:S01]  /*5260*/  UTCBAR.2CTA.MULTICAST [UR5], URZ, UR16 ;  /* 0x000000ff050073e9 */ /* 0x0007e20008200810 */
[----:B------:R-:W-:Y:S09]  /*5270*/  BRA.U UP3, `(.L_x_97) ;  /* 0xfffffffd037c7547 */ /* 0x000ff2000b83ffff */
.L_x_94:
[----:B------:R-:W-:-:S09]  /*5280*/  UIADD3 UR4, UPT, UPT, UR20, 0x240, URZ ;  /* 0x0000024014047890 */ /* 0x000fd2000fffe0ff */
[----:B------:R2:W-:Y:S01]  /*5290*/  UTCBAR.2CTA.MULTICAST [UR4], URZ, UR25 ;  /* 0x000000ff040073e9 */ /* 0x0005e20008200819 */
[----:B------:R-:W-:Y:S02]  /*52a0*/  NOP ;  /* 0x0000000000007918 */ /* 0x000fe40000000000 */
.L_x_93:
[----:B--2---:R-:W-:Y:S01]  /*52b0*/  UIADD3 UR4, UPT, UPT, UR19, 0x1, URZ ;  /* 0x0000000113047890 */ /* 0x004fe2000fffe0ff */
[----:B------:R-:W-:-:S03]  /*52c0*/  LOP3.LUT R2, R2, 0x1, RZ, 0x3c, !PT ;  /* 0x0000000102027812 */ /* 0x000fc600078e3cff */
[----:B------:R-:W-:-:S04]  /*52d0*/  UISETP.NE.AND UP0, UPT, UR4, 0x2, UPT ;  /* 0x000000020400788c */ /* 0x000fc8000bf05270 */
[----:B---3--:R-:W-:Y:S02]  /*52e0*/  USEL UR5, URZ, 0x1, UP0 ;  /* 0x00000001ff057887 */ /* 0x008fe40008000000 */
[----:B------:R-:W-:-:S04]  /*52f0*/  USEL UR19, UR4, URZ, UP0 ;  /* 0x000000ff04137287 */ /* 0x000fc80008000000 */
[----:B------:R-:W-:Y:S01]  /*5300*/  LOP3.LUT R8, R8, UR5, RZ, 0x3c, !PT ;  /* 0x0000000508087c12 */ /* 0x000fe2000f8e3cff */
[----:B------:R-:W-:Y:S07]  /*5310*/  @P2 BRA `(.L_x_98) ;  /* 0xfffffff800dc2947 */ /* 0x000fee000383ffff */
[----:B------:R-:W2:Y:S01]  /*5320*/  S2UR UR8, SR_CgaCtaId ;  /* 0x00000000000879c3 */ /* 0x000ea20000008800 */
[----:B------:R-:W-:Y:S01]  /*5330*/  ELECT P0, URZ, PT ;  /* 0x0000000000ff782f */ /* 0x000fe20003800000 */
[----:B------:R-:W-:Y:S01]  /*5340*/  HFMA2 R0, -RZ, RZ, 0, 5.9604644775390625e-08 ;  /* 0x00000001ff007431 */ /* 0x000fe200000001ff */
[----:B------:R-:W-:-:S05]  /*5350*/  UMOV UR4, 0x40 ;  /* 0x0000004000047882 */ /* 0x000fca0000000000 */
[----:B------:R-:W-:Y:S01]  /*5360*/  UVIRTCOUNT.DEALLOC.SMPOOL 0x80 ;  /* 0x000000800000784c */ /* 0x000fe20000000000 */
[----:B------:R-:W-:Y:S02]  /*5370*/  UISETP.NE.AND UP0, UPT, UR28, URZ, UPT ;  /* 0x000000ff1c00728c */ /* 0x000fe4000bf05270 */
[----:B--2---:R-:W-:-:S09]  /*5380*/  ULEA UR8, UR8, UR4, 0x18 ;  /* 0x0000000408087291 */ /* 0x004fd2000f8ec0ff */
[----:B------:R2:W-:Y:S01]  /*5390*/  @P0 STS.U8 [UR8+0x1c], R0 ;  /* 0x00001c00ff000988 */ /* 0x0005e20008000008 */
[----:B------:R-:W-:Y:S05]  /*53a0*/  BRA.U UP0, `(.L_x_99) ;  /* 0x0000000100587547 */ /* 0x000fea000b800000 */
[----:B------:R-:W-:Y:S01]  /*53b0*/  UIADD3 UR5, UPT, UPT, UR15, 0x250, URZ ;  /* 0x000002500f057890 */ /* 0x000fe2000fffe0ff */
[----:B-1----:R-:W-:-:S03]  /*53c0*/  SHF.L.U32 R5, R8, 0x1f, RZ ;  /* 0x0000001f08057819 */ /* 0x002fc600000006ff */
[----:B------:R-:W-:-:S09]  /*53d0*/  ULEA UR4, UR19, UR5, 0x3 ;  /* 0x0000000513047291 */ /* 0x000fd2000f8e18ff */
[----:B------:R-:W1:Y:S02]  /*53e0*/  SYNCS.PHASECHK.TRANS64.TRYWAIT P0, [UR4], R5 ;  /* 0x00000005ff0075a7 */ /* 0x000e640008001104 */
[----:B-1----:R-:W-:Y:S05]  /*53f0*/  @!P0 BRA `(.L_x_100) ;  /* 0x00000068000c8947 */ /* 0x002fea0003800000 */
.L_x_224:
[----:B------:R-:W-:-:S04]  /*5400*/  UIADD3 UR19, UPT, UPT, UR19, 0x1, URZ ;  /* 0x0000000113137890 */ /* 0x000fc8000fffe0ff */
[----:B------:R-:W-:-:S04]  /*5410*/  UISETP.NE.AND UP1, UPT, UR19, 0x2, UPT ;  /* 0x000000021300788c */ /* 0x000fc8000bf25270 */
[----:B------:R-:W-:Y:S02]  /*5420*/  USEL UR6, URZ, 0x1, UP1 ;  /* 0x00000001ff067887 */ /* 0x000fe40008800000 */
[----:B------:R-:W-:-:S04]  /*5430*/  USEL UR4, UR19, URZ, UP1 ;  /* 0x000000ff13047287 */ /* 0x000fc80008800000 */
[----:B------:R-:W-:Y:S01]  /*5440*/  ULEA UR4, UR4, UR5, 0x3 ;  /* 0x0000000504047291 */ /* 0x000fe2000f8e18ff */
[----:B-1----:R-:W-:-:S04]  /*5450*/  LOP3.LUT R5, R8, UR6, RZ, 0x3c, !PT ;  /* 0x0000000608057c12 */ /* 0x002fc8000f8e3cff */
[----:B------:R-:W-:Y:S01]  /*5460*/  SHF.L.U32 R5, R5, 0x1f, RZ ;  /* 0x0000001f05057819 */ /* 0x000fe200000006ff */
[----:B--2---:R-:W-:-:S04]  /*5470*/  IMAD.U32 R0, RZ, RZ, UR4 ;  /* 0x00000004ff007e24 */ /* 0x004fc8000f8e00ff */
[----:B------:R1:W2:Y:S03]  /*5480*/  SYNCS.PHASECHK.TRANS64.TRYWAIT P0, [R0+URZ], R5 ;  /* 0x00000005000075a7 */ /* 0x0002a600080011ff */
[----:B--2---:R-:W-:Y:S05]  /*5490*/  @!P0 NANOSLEEP.SYNCS 0x989680 ;  /* 0x009896800000895d */ /* 0x004fea0003900000 */
[----:B------:R-:W2:Y:S02]  /*54a0*/  @!P0 SYNCS.PHASECHK.TRANS64 P0, [R0+URZ], R5 ;  /* 0x00000005000085a7 */ /* 0x000ea400080010ff */
[----:B--2---:R-:W-:Y:S05]  /*54b0*/  @P0 BRA `(.L_x_101) ;  /* 0x0000000000200947 */ /* 0x004fea0003800000 */
.L_x_102:
[----:B--2---:R2:W3:Y:S02]  /*54c0*/  SYNCS.PHASECHK.TRANS64.TRYWAIT P0, [R0+URZ], R5 ;  /* 0x00000005000075a7 */ /* 0x0044e400080011ff */
[----:B---3--:R-:W-:Y:S05]  /*54d0*/  @!P0 NANOSLEEP.SYNCS 0x989680 ;  /* 0x009896800000895d */ /* 0x008fea0003900000 */
[----:B------:R-:W3:Y:S02]  /*54e0*/  @!P0 SYNCS.PHASECHK.TRANS64 P0, [R0+URZ], R5 ;  /* 0x00000005000085a7 */ /* 0x000ee400080010ff */
[----:B---3--:R-:W-:Y:S05]  /*54f0*/  @!P0 BRA `(.L_x_102) ;  /* 0xfffffffc00f08947 */ /* 0x008fea000383ffff */
[----:B------:R-:W-:Y:S05]  /*5500*/  BRA `(.L_x_101) ;  /* 0x00000000000c7947 */ /* 0x000fea0003800000 */
.L_x_99:
[----:B------:R-:W-:-:S04]  /*5510*/  UIADD3 UR4, UPT, UPT, UR15, 0x260, URZ ;  /* 0x000002600f047890 */ /* 0x000fc8000fffe0ff */
[----:B------:R-:W-:-:S09]  /*5520*/  UPRMT UR4, UR27, 0x654, UR4 ;  /* 0x000006541b047896 */ /* 0x000fd20008000004 */
[----:B------:R-:W-:Y:S03]  /*5530*/  SYNCS.ARRIVE.TRANS64.RED.A1T0 RZ, [UR4], RZ ;  /* 0x000000ffffff79a7 */ /* 0x000fe60008100404 */
.L_x_101:
[----:B-12---:R-:W-:Y:S01]  /*5540*/  SHF.L.U32 R5, RZ, 0x1f, RZ ;  /* 0x0000001fff057819 */ /* 0x006fe200000006ff */
[----:B------:R-:W-:Y:S01]  /*5550*/  UIADD3 UR4, UPT, UPT, UR15, 0x260, URZ ;  /* 0x000002600f047890 */ /* 0x000fe2000fffe0ff */
[----:B------:R-:W-:Y:S02]  /*5560*/  PLOP3.LUT P0, PT, PT, PT, UP0, 0x80, 0x8 ;  /* 0x000000000008781c */ /* 0x000fe40003f0f008 */
[----:B----4-:R-:W1:Y:S02]  /*5570*/  SYNCS.PHASECHK.TRANS64.TRYWAIT P1, [UR15+0x260], R5 ;  /* 0x00026005ff0075a7 */ /* 0x010e64000802110f */
[----:B-1----:R-:W-:Y:S09]  /*5580*/  @!P1 BRA `(.L_x_103) ;  /* 0x0000006400c09947 */ /* 0x002ff20003800000 */
.L_x_226:
[----:B------:R-:W-:Y:S01]  /*5590*/  @!UP0 UPRMT UR4, UR27, 0x654, UR4 ;  /* 0x000006541b048896 */ /* 0x000fe20008000004 */
[----:B------:R-:W-:Y:S01]  /*55a0*/  LOP3.LUT R2, R3, 0xffff, RZ, 0xc0, !PT ;  /* 0x0000ffff03027812 */ /* 0x000fe200078ec0ff */
[----:B------:R-:W-:Y:S02]  /*55b0*/  IMAD.MOV.U32 R3, RZ, RZ, 0xffff ;  /* 0x0000ffffff037424 */ /* 0x000fe400078e00ff */
[----:B-1----:R-:W-:Y:S01]  /*55c0*/  IMAD.MOV.U32 R5, RZ, RZ, 0x1 ;  /* 0x00000001ff057424 */ /* 0x002fe200078e00ff */
[----:B------:R-:W-:-:S04]  /*55d0*/  SHF.R.U32.HI R2, RZ, 0x5, R2 ;  /* 0x00000005ff027819 */ /* 0x000fc80000011602 */
[----:B------:R-:W-:Y:S01]  /*55e0*/  @!P0 SYNCS.ARRIVE.TRANS64.RED.A1T0 RZ, [UR4], RZ ;  /* 0x000000ffffff89a7 */ /* 0x000fe20008100404 */
[----:B------:R-:W-:Y:S01]  /*55f0*/  NOP ;  /* 0x0000000000007918 */ /* 0x000fe20000000000 */
[----:B------:R-:W1:Y:S01]  /*5600*/  LDS R0, [UR8+0x14] ;  /* 0x00001408ff007984 */ /* 0x000e620008000800 */
[-C--:B------:R-:W-:Y:S02]  /*5610*/  SHF.L.U32 R3, R3, R2.reuse, RZ ;  /* 0x0000000203037219 */ /* 0x080fe400000006ff */
[----:B------:R-:W-:Y:S02]  /*5620*/  SHF.L.U32 R5, R5, R2, RZ ;  /* 0x0000000205057219 */ /* 0x000fe400000006ff */
[----:B-1----:R-:W-:-:S04]  /*5630*/  LOP3.LUT R0, R0, R3, RZ, 0xc0, !PT ;  /* 0x0000000300007212 */ /* 0x002fc800078ec0ff */
[----:B------:R-:W-:-:S13]  /*5640*/  ISETP.NE.AND P0, PT, R0, R3, PT ;  /* 0x000000030000720c */ /* 0x000fda0003f05270 */
[----:B------:R-:W-:Y:S05]  /*5650*/  @P0 BRA `(.L_x_104) ;  /* 0x00000000005c0947 */ /* 0x000fea0003800000 */
[----:B------:R-:W1:Y:S02]  /*5660*/  LDS R0, [UR8+0x18] ;  /* 0x00001808ff007984 */ /* 0x000e640008000800 */
[----:B-1----:R-:W-:-:S04]  /*5670*/  LOP3.LUT R0, R0, R5, RZ, 0xc0, !PT ;  /* 0x0000000500007212 */ /* 0x002fc800078ec0ff */
[----:B------:R-:W-:-:S13]  /*5680*/  ISETP.NE.AND P0, PT, R0, R5, PT ;  /* 0x000000050000720c */ /* 0x000fda0003f05270 */
[----:B------:R-:W-:Y:S05]  /*5690*/  @P0 BRA `(.L_x_105) ;  /* 0x0000000000400947 */ /* 0x000fea0003800000 */
[----:B------:R-:W-:Y:S01]  /*56a0*/  R2UR UR4, R3 ;  /* 0x00000000030472ca */ /* 0x000fe200000e0000 */
[----:B------:R-:W1:Y:S01]  /*56b0*/  S2R R2, SR_LANEID ;  /* 0x0000000000027919 */ /* 0x000e620000000000 */
[----:B------:R-:W-:-:S04]  /*56c0*/  LOP3.LUT R5, RZ, R5, RZ, 0x33, !PT ;  /* 0x00000005ff057212 */ /* 0x000fc800078e33ff */
[----:B------:R-:W2:Y:S07]  /*56d0*/  REDUX UR6, R5 ;  /* 0x00000000050673c4 */ /* 0x000eae0000000000 */
[----:B------:R-:W-:-:S03]  /*56e0*/  ULOP3.LUT UR5, URZ, UR4, URZ, 0x33, !UPT ;  /* 0x00000004ff057292 */ /* 0x000fc6000f8e33ff */
[----:B------:R-:W-:Y:S02]  /*56f0*/  VOTEU.ANY UR4, UPT, PT ;  /* 0x0000000000047886 */ /* 0x000fe400038e0100 */
[----:B------:R-:W-:Y:S01]  /*5700*/  UFLO.U32 UR4, UR4 ;  /* 0x00000004000472bd */ /* 0x000fe200080e0000 */
[----:B------:R-:W-:-:S04]  /*5710*/  IMAD.U32 R0, RZ, RZ, UR5 ;  /* 0x00000005ff007e24 */ /* 0x000fc8000f8e00ff */
[----:B------:R-:W3:Y:S02]  /*5720*/  REDUX UR7, R0 ;  /* 0x00000000000773c4 */ /* 0x000ee40000000000 */
[----:B------:R4:W-:Y:S01]  /*5730*/  UTCATOMSWS.AND URZ, UR5 ;  /* 0x0000000500ff79e3 */ /* 0x0009e20008000000 */
[----:B-1----:R-:W-:Y:S01]  /*5740*/  ISETP.EQ.U32.AND P0, PT, R2, UR4, PT ;  /* 0x0000000402007c0c */ /* 0x002fe2000bf02070 */
[----:B--2---:R-:W-:Y:S02]  /*5750*/  IMAD.U32 R2, RZ, RZ, UR6 ;  /* 0x00000006ff027e24 */ /* 0x004fe4000f8e00ff */
[----:B---3--:R-:W-:-:S10]  /*5760*/  IMAD.U32 R3, RZ, RZ, UR7 ;  /* 0x00000007ff037e24 */ /* 0x008fd4000f8e00ff */
[----:B------:R4:W-:Y:S04]  /*5770*/  @P0 ATOMS.AND RZ, [UR8+0x14], R3 ;  /* 0x00001403ffff098c */ /* 0x0009e8000a800008 */
[----:B------:R4:W-:Y:S01]  /*5780*/  @P0 ATOMS.AND RZ, [UR8+0x18], R2 ;  /* 0x00001802ffff098c */ /* 0x0009e2000a800008 */
[----:B------:R-:W-:Y:S05]  /*5790*/  BRA `(.L_x_106) ;  /* 0x0000000000147947 */ /* 0x000fea0003800000 */
.L_x_105:
[----:B------:R-:W-:Y:S02]  /*57a0*/  MOV R2, 0x57c0 ;  /* 0x000057c000027802 */ /* 0x000fe40000000f00 */
[----:B-----5:R-:W-:Y:S05]  /*57b0*/  CALL.REL.NOINC `($__internal_0_$__cuda_sm10x_tcgen05_guardrail_trap_col_being_dealloced_not_returned_by_alloc) ;  /* 0x0000006800187944 */ /* 0x020fea0003c00000 */
[----:B------:R-:W-:Y:S05]  /*57c0*/  BRA `(.L_x_106) ;  /* 0x0000000000087947 */ /* 0x000fea0003800000 */
.L_x_104:
[----:B------:R-:W-:Y:S02]  /*57d0*/  MOV R2, 0x57f0 ;  /* 0x000057f000027802 */ /* 0x000fe40000000f00 */
[----:B-----5:R-:W-:Y:S05]  /*57e0*/  CALL.REL.NOINC `($__internal_2_$__cuda_sm10x_tcgen05_guardrail_trap_unallocated_columns_being_dealloced) ;  /* 0x0000006800247944 */ /* 0x020fea0003c00000 */
.L_x_106:
[----:B------:R-:W-:Y:S01]  /*57f0*/  NOP ;  /* 0x0000000000007918 */ /* 0x000fe20000000000 */
[----:B----4-:R-:W-:Y:S05]  /*5800*/  EXIT ;  /* 0x000000000000794d */ /* 0x010fea0003800000 */
.L_x_78:
[----:B------:R-:W2:Y:S01]  /*5810*/  LDCU UR5, c[0x0][0x384] ;  /* 0x00007080ff0577ac */ /* 0x000ea20008000800 */
[----:B------:R-:W-:Y:S02]  /*5820*/  UISETP.NE.OR UP0, UPT, UR18, 0x3, !UP3 ;  /* 0x000000031200788c */ /* 0x000fe4000df05670 */
[----:B--2---:R-:W-:-:S07]  /*5830*/  UIADD3 UR5, UPT, UPT, UR5, 0x7f, URZ ;  /* 0x0000007f05057890 */ /* 0x004fce000fffe0ff */
[----:B------:R-:W-:Y:S05]  /*5840*/  BRA.U UP0, `(.L_x_107) ;  /* 0x0000001100a07547 */ /* 0x000fea000b800000 */
[----:B------:R-:W-:Y:S01]  /*5850*/  USHF.R.S32.HI UR4, URZ, 0x1f, UR5 ;  /* 0x0000001fff047899 */ /* 0x000fe20008011405 */
[----:B------:R-:W2:Y:S01]  /*5860*/  LDC.64 R14, c[0x0][0x348] ;  /* 0x0000d200ff0e7b82 */ /* 0x000ea20000000a00 */
[----:B------:R-:W3:Y:S01]  /*5870*/  LDCU UR38, c[0x0][0x370] ;  /* 0x00006e00ff2677ac */ /* 0x000ee20008000800 */
[----:B------:R-:W-:Y:S02]  /*5880*/  HFMA2 R10, -RZ, RZ, 0, 5.9604644775390625e-08 ;  /* 0x00000001ff0a7431 */ /* 0x000fe400000001ff */
[----:B------:R-:W-:Y:S01]  /*5890*/  IMAD.MOV.U32 R8, RZ, RZ, RZ ;  /* 0x000000ffff087224 */ /* 0x000fe200078e00ff */
[----:B------:R-:W-:Y:S01]  /*58a0*/  ULEA.HI UR4, UR4, UR5, URZ, 0x7 ;  /* 0x0000000504047291 */ /* 0x000fe2000f8f38ff */
[----:B------:R-:W3:Y:S03]  /*58b0*/  LDCU.128 UR32, c[0x0][0xb10] ;  /* 0x00016200ff2077ac */ /* 0x000ee60008000c00 */
[----:B------:R-:W-:Y:S01]  /*58c0*/  USHF.R.S32.HI UR27, URZ, 0x7, UR4 ;  /* 0x00000007ff1b7899 */ /* 0x000fe20008011404 */
[----:B------:R-:W4:Y:S05]  /*58d0*/  LDCU UR37, c[0x0][0x374] ;  /* 0x00006e80ff2577ac */ /* 0x000f2a0008000800 */
[----:B------:R-:W-:Y:S01]  /*58e0*/  IMAD.U32 R2, RZ, RZ, UR27 ;  /* 0x0000001bff027e24 */ /* 0x000fe2000f8e00ff */
[----:B------:R-:W1:Y:S04]  /*58f0*/  LDCU.64 UR4, c[0x0][0x888] ;  /* 0x00011100ff0477ac */ /* 0x000e680008000a00 */
[----:B------:R-:W-:Y:S01]  /*5900*/  IABS R0, R2 ;  /* 0x0000000200007213 */ /* 0x000fe20000000000 */
[----:B------:R-:W2:Y:S03]  /*5910*/  LDCU.64 UR30, c[0x0][0x890] ;  /* 0x00011200ff1e77ac */ /* 0x000ea60008000a00 */
[----:B------:R-:W-:Y:S01]  /*5920*/  R2UR UR28, R0 ;  /* 0x00000000001c72ca */ /* 0x000fe200000e0000 */
[----:B------:R-:W2:Y:S01]  /*5930*/  LDCU UR24, c[0x0][0xb0c] ;  /* 0x00016180ff1877ac */ /* 0x000ea20008000800 */
[----:B------:R-:W2:Y:S01]  /*5940*/  LDCU UR48, c[0x0][0xb20] ;  /* 0x00016400ff3077ac */ /* 0x000ea20008000800 */
[----:B------:R-:W2:Y:S10]  /*5950*/  LDCU UR36, c[0x0][0x388] ;  /* 0x00007100ff2477ac */ /* 0x000eb40008000800 */
[----:B------:R-:W2:Y:S01]  /*5960*/  I2F.RP R3, UR28 ;  /* 0x0000001c00037d06 */ /* 0x000ea20008209400 */
[----:B-1----:R-:W-:Y:S01]  /*5970*/  UISETP.NE.U32.AND UP0, UPT, UR4, URZ, UPT ;  /* 0x000000ff0400728c */ /* 0x002fe2000bf05070 */
[----:B------:R-:W1:Y:S03]  /*5980*/  LDCU UR4, c[0x0][0xb30] ;  /* 0x00016600ff0477ac */ /* 0x000e660008000800 */
[----:B------:R-:W-:Y:S01]  /*5990*/  UISETP.NE.AND.EX UP5, UPT, UR5, URZ, UPT, UP0 ;  /* 0x000000ff0500728c */ /* 0x000fe2000bfa5300 */
[----:B------:R-:W-:Y:S01]  /*59a0*/  UMOV UR25, 0x400 ;  /* 0x0000040000197882 */ /* 0x000fe20000000000 */
[----:B---3--:R-:W-:-:S02]  /*59b0*/  UIMAD.WIDE.U32 UR8, UR38, UR32, URZ ;  /* 0x00000020260872a5 */ /* 0x008fc4000f8e00ff */
[----:B------:R-:W-:Y:S02]  /*59c0*/  ULEA UR25, UR40, UR25, 0x18 ;  /* 0x0000001928197291 */ /* 0x000fe4000f8ec0ff */
[----:B----4-:R-:W-:Y:S01]  /*59d0*/  UIMAD.WIDE.U32 UR10, UR37, UR35, URZ ;  /* 0x00000023250a72a5 */ /* 0x010fe2000f8e00ff */
[----:B--2---:R-:W2:Y:S01]  /*59e0*/  MUFU.RCP R0, R3 ;  /* 0x0000000300007308 */ /* 0x004ea20000001000 */
[----:B------:R-:W-:Y:S01]  /*59f0*/  UMOV UR6, URZ ;  /* 0x000000ff00067c82 */ /* 0x000fe20008000000 */
[----:B------:R-:W-:Y:S02]  /*5a00*/  UIADD3 UR45, UPT, UPT, UR25, 0x208, URZ ;  /* 0x00000208192d7890 */ /* 0x000fe4000fffe0ff */
[----:B------:R-:W-:Y:S02]  /*5a10*/  UIADD3 UR17, UPT, UPT, UR25, 0x200, URZ ;  /* 0x0000020019117890 */ /* 0x000fe4000fffe0ff */
[----:B------:R-:W-:Y:S02]  /*5a20*/  UISETP.NE.U32.AND UP6, UPT, UR30, URZ, UPT ;  /* 0x000000ff1e00728c */ /* 0x000fe4000bfc5070 */
[----:B------:R-:W-:-:S02]  /*5a30*/  UIADD3 UR43, UPT, UPT, UR25, 0x238, URZ ;  /* 0x00000238192b7890 */ /* 0x000fc4000fffe0ff */
[----:B------:R-:W-:Y:S02]  /*5a40*/  UISETP.NE.AND UP0, UPT, UR39, 0x1, UPT ;  /* 0x000000012700788c */ /* 0x000fe4000bf05270 */
[----:B------:R-:W-:Y:S01]  /*5a50*/  UISETP.NE.AND UP0, UPT, UR24, 0x1, UPT ;  /* 0x000000011800788c */ /* 0x000fe2000bf05270 */
[----:B------:R-:W-:Y:S01]  /*5a60*/  UMOV UR42, UR9 ;  /* 0x00000009002a7c82 */ /* 0x000fe20008000000 */
[----:B------:R-:W-:Y:S01]  /*5a70*/  UMOV UR41, UR11 ;  /* 0x0000000b00297c82 */ /* 0x000fe20008000000 */
[----:B------:R-:W-:Y:S01]  /*5a80*/  UISETP.GE.AND UP2, UPT, UR39, 0x1, UPT ;  /* 0x000000012700788c */ /* 0x000fe2000bf46270 */
[----:B--2---:R-:W-:Y:S01]  /*5a90*/  VIADD R0, R0, 0xffffffe ;  /* 0x0ffffffe00007836 */ /* 0x004fe20000000000 */
[----:B------:R-:W-:Y:S02]  /*5aa0*/  UPRMT UR45, UR40, 0x654, UR45 ;  /* 0x00000654282d7896 */ /* 0x000fe4000800002d */
[----:B------:R-:W-:Y:S02]  /*5ab0*/  UPRMT UR46, UR40, 0x654, UR17 ;  /* 0x00000654282e7896 */ /* 0x000fe40008000011 */
[----:B------:R-:W-:Y:S01]  /*5ac0*/  UISETP.NE.AND UP0, UPT, UR34, 0x1, UPT ;  /* 0x000000012200788c */ /* 0x000fe2000bf05270 */
[----:B------:R-:W2:Y:S01]  /*5ad0*/  F2I.FTZ.U32.TRUNC.NTZ R0, R0 ;  /* 0x0000000000007305 */ /* 0x000ea2000021f000 */
[----:B------:R-:W-:Y:S01]  /*5ae0*/  UPLOP3.LUT UP4, UPT, UPT, UPT, UPT, 0x40, 0x4 ;  /* 0x000000000004789c */ /* 0x000fe20003f8e870 */
[----:B------:R-:W3:Y:S01]  /*5af0*/  LDCU.64 UR22, c[0x0][0xb28] ;  /* 0x00016500ff1677ac */ /* 0x000ee20008000a00 */
[----:B------:R-:W-:-:S02]  /*5b00*/  UISETP.NE.AND.EX UP6, UPT, UR31, URZ, UPT, UP6 ;  /* 0x000000ff1f00728c */ /* 0x000fc4000bfc5360 */
[----:B------:R-:W-:Y:S02]  /*5b10*/  UPRMT UR43, URZ, 0x654, UR43 ;  /* 0x00000654ff2b7896 */ /* 0x000fe4000800002b */
[----:B------:R-:W-:Y:S02]  /*5b20*/  USHF.R.U32.HI UR42, URZ, UR33, UR42 ;  /* 0x00000021ff2a7299 */ /* 0x000fe4000801162a */
[----:B------:R-:W-:Y:S01]  /*5b30*/  USHF.R.U32.HI UR41, URZ, UR48, UR41 ;  /* 0x00000030ff297299 */ /* 0x000fe20008011629 */
[----:B--2---:R-:W-:Y:S01]  /*5b40*/  R2UR UR7, R0 ;  /* 0x00000000000772ca */ /* 0x004fe200000e0000 */
[----:B-1----:R-:W-:Y:S01]  /*5b50*/  UISETP.NE.AND UP3, UPT, UR4, 0x1, UPT ;  /* 0x000000010400788c */ /* 0x002fe2000bf65270 */
[----:B------:R-:W-:Y:S01]  /*5b60*/  IABS R0, R2 ;  /* 0x0000000200007213 */ /* 0x000fe20000000000 */
[----:B------:R-:W-:Y:S01]  /*5b70*/  UISETP.NE.AND UP2, UPT, UR36, URZ, UPT ;  /* 0x000000ff2400728c */ /* 0x000fe2000bf45270 */
[----:B------:R-:W-:Y:S01]  /*5b80*/  MOV R2, 0x2000 ;  /* 0x0000200000027802 */ /* 0x000fe20000000f00 */
[----:B------:R-:W-:-:S02]  /*5b90*/  UISETP.NE.AND UP0, UPT, UR27, URZ, UPT ;  /* 0x000000ff1b00728c */ /* 0x000fc4000bf05270 */
[----:B------:R-:W-:-:S05]  /*5ba0*/  IMAD.MOV R0, RZ, RZ, -R0 ;  /* 0x000000ffff007224 */ /* 0x000fca00078e0a00 */
[----:B------:R-:W-:Y:S01]  /*5bb0*/  R2UR UR44, R0 ;  /* 0x00000000002c72ca */ /* 0x000fe200000e0000 */
[----:B------:R-:W-:-:S04]  /*5bc0*/  UIADD3 UR5, UPT, UPT, URZ, -UR7, URZ ;  /* 0x80000007ff057290 */ /* 0x000fc8000fffe0ff */
[----:B------:R-:W-:-:S04]  /*5bd0*/  UIMAD UR5, UR5, UR28, URZ ;  /* 0x0000001c050572a4 */ /* 0x000fc8000f8e02ff */
[----:B------:R-:W-:-:S07]  /*5be0*/  UIMAD.WIDE.U32 UR6, UR7, UR5, UR6 ;  /* 0x00000005070672a5 */ /* 0x000fce000f8e0006 */
[----:B---3--:R-:W-:-:S05]  /*5bf0*/  UMOV UR40, UR7 ;  /* 0x0000000700287c82 */ /* 0x008fca0008000000 */
.L_x_116:
[----:B------:R-:W-:Y:S04]  /*5c00*/  SHF.L.U32 R3, R8, 0x1f, RZ ;  /* 0x0000001f08037819 */ /* 0x000fe800000006ff */
[----:B-1----:R-:W1:Y:S02]  /*5c10*/  SYNCS.PHASECHK.TRANS64.TRYWAIT P0, [UR25+0x230], R3 ;  /* 0x00023003ff0075a7 */ /* 0x002e640008001119 */
[----:B-1----:R-:W-:Y:S05]  /*5c20*/  @!P0 BRA `(.L_x_108) ;  /* 0x0000006000308947 */ /* 0x002fea0003800000 */
.L_x_228:
[----:B------:R-:W2:Y:S01]  /*5c30*/  LDS.128 R4, [UR25+0x270] ;  /* 0x00027019ff047984 */ /* 0x000ea20008000c00 */
[----:B------:R-:W-:Y:S01]  /*5c40*/  UISETP.GE.AND UP0, UPT, UR39, 0x1, UPT ;  /* 0x000000012700788c */ /* 0x000fe2000bf06270 */
[----:B------:R-:W-:Y:S01]  /*5c50*/  @!PT LDS RZ, [RZ] ;  /* 0x00000000fffff984 */ /* 0x000fe20000000800 */
[----:B------:R-:W-:Y:S01]  /*5c60*/  @!PT LDS RZ, [RZ] ;  /* 0x00000000fffff984 */ /* 0x000fe20000000800 */
[----:B------:R-:W-:Y:S01]  /*5c70*/  @!PT LDS RZ, [RZ] ;  /* 0x00000000fffff984 */ /* 0x000fe20000000800 */
[----:B------:R-:W-:Y:S01]  /*5c80*/  @!PT LDS RZ, [RZ] ;  /* 0x00000000fffff984 */ /* 0x000fe20000000800 */
[----:B------:R3:W-:Y:S06]  /*5c90*/  MEMBAR.ALL.CTA ;  /* 0x0000000000007992 */ /* 0x0007ec0000008000 */
[----:B---3--:R-:W3:Y:S02]  /*5ca0*/  FENCE.VIEW.ASYNC.S ;  /* 0x00000000000073c6 */ /* 0x008ee40000000000 */
[----:B---3--:R-:W-:Y:S01]  /*5cb0*/  SYNCS.ARRIVE.TRANS64.RED.A1T0 RZ, [UR43], RZ ;  /* 0x000000ffffff79a7 */ /* 0x008fe2000810042b */
[----:B--2---:R-:W-:Y:S11]  /*5cc0*/  LOP3.LUT P0, RZ, R6, 0x1, RZ, 0xc0, !PT ;  /* 0x0000000106ff7812 */ /* 0x004ff6000780c0ff */
[----:B------:R-:W-:Y:S02]  /*5cd0*/  @!UPT UIADD3 URZ, UPT, UPT, URZ, URZ, URZ ;  /* 0x000000fffffff290 */ /* 0x000fe4000fffe0ff */
[----:B------:R-:W-:Y:S01]  /*5ce0*/  VOTEU.ANY UP2, P0 ;  /* 0x0000000000ff7886 */ /* 0x000fe20000040100 */
[----:B------:R-:W-:Y:S11]  /*5cf0*/  PLOP3.LUT P0, PT, PT, PT, UP2, 0x80, 0x8 ;  /* 0x000000000008781c */ /* 0x000ff60003f0f028 */
[----:B------:R-:W-:Y:S02]  /*5d00*/  @!UPT UIADD3 URZ, UPT, UPT, URZ, URZ, URZ ;  /* 0x000000fffffff290 */ /* 0x000fe4000fffe0ff */
[----:B-1----:R-:W-:Y:S02]  /*5d10*/  @P0 MOV R3, R4 ;  /* 0x0000000400030202 */ /* 0x002fe40000000f00 */
[----:B------:R-:W-:Y:S02]  /*5d20*/  @P0 LOP3.LUT R0, R5, 0xffff, RZ, 0xc0, !PT ;  /* 0x0000ffff05000812 */ /* 0x000fe400078ec0ff */
[----:B------:R-:W-:Y:S02]  /*5d30*/  @P0 R2UR UR5, R3 ;  /* 0x00000000030502ca */ /* 0x000fe400000e0000 */
[----:B------:R-:W-:Y:S11]  /*5d40*/  @P0 R2UR UR4, R0 ;  /* 0x00000000000402ca */ /* 0x000ff600000e0000 */
[----:B------:R-:W-:Y:S02]  /*5d50*/  @UP2 UMOV UR15, UR5 ;  /* 0x00000005000f2c82 */ /* 0x000fe40008000000 */
[----:B------:R-:W-:Y:S01]  /*5d60*/  @UP2 UMOV UR14, UR4 ;  /* 0x00000004000e2c82 */ /* 0x000fe20008000000 */
[----:B------:R-:W-:Y:S05]  /*5d70*/  BRA.U !UP0, `(.L_x_109) ;  /* 0x0000000108c07547 */ /* 0x000fea000b800000 */
[----:B------:R-:W-:Y:S02]  /*5d80*/  UIMAD.WIDE.U32 UR8, UR14, UR35, URZ ;  /* 0x000000230e0872a5 */ /* 0x000fe4000f8e00ff */
[----:B------:R-:W-:Y:S02]  /*5d90*/  UP2UR UR16, UPR, URZ, 0x4 ;  /* 0x00000004ff107883 */ /* 0x000fe40008000000 */
[----:B------:R-:W-:Y:S02]  /*5da0*/  UISETP.NE.AND UP2, UPT, UR34, 0x1, UPT ;  /* 0x000000012200788c */ /* 0x000fe4000bf45270 */
[----:B------:R-:W-:Y:S02]  /*5db0*/  UIMAD.WIDE.U32 UR10, UR15, UR32, URZ ;  /* 0x000000200f0a72a5 */ /* 0x000fe4000f8e00ff */
[----:B------:R-:W-:Y:S02]  /*5dc0*/  USEL UR4, UR37, UR41, !UP2 ;  /* 0x0000002925047287 */ /* 0x000fe4000d000000 */
[----:B------:R-:W-:Y:S02]  /*5dd0*/  UISETP.NE.AND UP0, UPT, UR24, 0x1, UPT ;  /* 0x000000011800788c */ /* 0x000fe4000bf05270 */
[----:B------:R-:W-:Y:S02]  /*5de0*/  UP2UR UR20, UPR, URZ, 0x2 ;  /* 0x00000002ff147883 */ /* 0x000fe40008000000 */
[----:B------:R-:W-:Y:S02]  /*5df0*/  UISETP.NE.AND UP1, UPT, UR39, 0x1, UPT ;  /* 0x000000012700788c */ /* 0x000fe4000bf25270 */
[----:B------:R-:W-:Y:S02]  /*5e00*/  UIMAD.WIDE.U32 UR12, UR4, UR22, URZ ;  /* 0x00000016040c72a5 */ /* 0x000fe4000f8e00ff */
[----:B------:R-:W-:Y:S01]  /*5e10*/  USEL UR7, UR38, UR42, !UP0 ;  /* 0x0000002a26077287 */ /* 0x000fe2000c000000 */
[----:B------:R-:W-:Y:S02]  /*5e20*/  UMOV UR5, UR9 ;  /* 0x0000000900057c82 */ /* 0x000fe40008000000 */
[----:B------:R-:W-:Y:S02]  /*5e30*/  USHF.R.U32.HI UR6, URZ, UR48, UR5 ;  /* 0x00000030ff067299 */ /* 0x000fe40008011605 */
[----:B------:R-:W-:Y:S02]  /*5e40*/  UIMAD.WIDE.U32 UR18, UR7, UR22, URZ ;  /* 0x00000016071272a5 */ /* 0x000fe4000f8e00ff */
[----:B------:R-:W-:Y:S02]  /*5e50*/  USEL UR6, UR14, UR6, !UP2 ;  /* 0x000000060e067287 */ /* 0x000fe4000d000000 */
[----:B------:R-:W-:Y:S01]  /*5e60*/  UISETP.NE.AND UP2, UPT, UR16, URZ, UPT ;  /* 0x000000ff1000728c */ /* 0x000fe2000bf45270 */
[----:B------:R-:W-:Y:S01]  /*5e70*/  UMOV UR5, UR11 ;  /* 0x0000000b00057c82 */ /* 0x000fe20008000000 */
[----:B------:R-:W-:Y:S02]  /*5e80*/  UIMAD.WIDE.U32 UR10, UR6, UR22, URZ ;  /* 0x00000016060a72a5 */ /* 0x000fe4000f8e00ff */
[----:B------:R-:W-:Y:S03]  /*5e90*/  USHF.R.U32.HI UR8, URZ, UR33, UR5 ;  /* 0x00000021ff087299 */ /* 0x000fe60008011605 */
[----:B------:R-:W-:Y:S02]  /*5ea0*/  UMOV UR5, UR13 ;  /* 0x0000000d00057c82 */ /* 0x000fe40008000000 */
[----:B------:R-:W-:Y:S03]  /*5eb0*/  @UP1 USHF.R.U32.HI UR4, URZ, UR23, UR5 ;  /* 0x00000017ff041299 */ /* 0x000fe60008011605 */
[----:B------:R-:W-:Y:S01]  /*5ec0*/  UMOV UR5, UR19 ;  /* 0x0000001300057c82 */ /* 0x000fe20008000000 */
[----:B------:R-:W-:Y:S02]  /*5ed0*/  UIMAD UR4, UR39, UR4, URZ ;  /* 0x00000004270472a4 */ /* 0x000fe4000f8e02ff */
[----:B------:R-:W-:Y:S02]  /*5ee0*/  @UP1 USHF.R.U32.HI UR7, URZ, UR23, UR5 ;  /* 0x00000017ff071299 */ /* 0x000fe40008011605 */
[----:B------:R-:W-:Y:S02]  /*5ef0*/  USEL UR5, UR15, UR8, !UP0 ;  /* 0x000000080f057287 */ /* 0x000fe4000c000000 */
[----:B------:R-:W-:Y:S02]  /*5f00*/  UIMAD UR8, UR39, UR7, URZ ;  /* 0x00000007270872a4 */ /* 0x000fe4000f8e02ff */
[----:B------:R-:W-:Y:S03]  /*5f10*/  UISETP.GE.AND UP0, UPT, UR6, UR4, UPT ;  /* 0x000000040600728c */ /* 0x000fe6000bf06270 */
[----:B------:R-:W-:Y:S01]  /*5f20*/  UMOV UR4, UR11 ;  /* 0x0000000b00047c82 */ /* 0x000fe20008000000 */
[----:B------:R-:W-:Y:S02]  /*5f30*/  UISETP.GE.OR UP0, UPT, UR5, UR8, UP0 ;  /* 0x000000080500728c */ /* 0x000fe40008706670 */
[----:B------:R-:W-:Y:S02]  /*5f40*/  USHF.R.U32.HI UR4, URZ, UR23, UR4 ;  /* 0x00000017ff047299 */ /* 0x000fe40008011604 */
[----:B------:R-:W-:Y:S02]  /*5f50*/  UIMAD.WIDE.U32 UR8, UR5, UR22, URZ ;  /* 0x00000016050872a5 */ /* 0x000fe4000f8e00ff */
[----:B------:R-:W-:Y:S04]  /*5f60*/  USEL UR10, UR6, UR4, !UP1 ;  /* 0x00000004060a7287 */ /* 0x000fe8000c800000 */
[----:B------:R-:W-:Y:S01]  /*5f70*/  UIADD3 UR11, UPT, UPT, -UR10, URZ, URZ ;  /* 0x000000ff0a0b7290 */ /* 0x000fe2000fffe1ff */
[----:B------:R-:W-:Y:S02]  /*5f80*/  @!UP0 UMOV UR4, UR9 ;  /* 0x0000000900048c82 */ /* 0x000fe40008000000 */
[----:B------:R-:W-:Y:S02]  /*5f90*/  @!UP0 USHF.R.U32.HI UR4, URZ, UR23, UR4 ;  /* 0x00000017ff048299 */ /* 0x000fe40008011604 */
[----:B------:R-:W-:Y:S02]  /*5fa0*/  UIMAD UR8, UR39, UR11, UR6 ;  /* 0x0000000b270872a4 */ /* 0x000fe4000f8e0206 */
[----:B------:R-:W-:Y:S02]  /*5fb0*/  @!UP0 USEL UR4, UR5, UR4, !UP1 ;  /* 0x0000000405048287 */ /* 0x000fe4000c800000 */
[----:B------:R-:W-:Y:S02]  /*5fc0*/  UISETP.NE.AND UP1, UPT, UR20, URZ, UPT ;  /* 0x000000ff1400728c */ /* 0x000fe4000bf25270 */
[----:B------:R-:W-:Y:S02]  /*5fd0*/  @!UP0 UIMAD UR8, UR7, UR8, UR4 ;  /* 0x00000008070882a4 */ /* 0x000fe4000f8e0204 */
[----:B------:R-:W-:Y:S02]  /*5fe0*/  @!UP0 UIADD3 UR9, UPT, UPT, UR10, -UR4, URZ ;  /* 0x800000040a098290 */ /* 0x000fe4000fffe0ff */
[----:B------:R-:W-:Y:S02]  /*5ff0*/  UIADD3 UR4, UPT, UPT, -UR5, URZ, URZ ;  /* 0x000000ff05047290 */ /* 0x000fe4000fffe1ff */
[----:B------:R-:W-:Y:S02]  /*6000*/  UIADD3 UR7, UPT, UPT, -UR6, URZ, URZ ;  /* 0x000000ff06077290 */ /* 0x000fe4000fffe1ff */
[----:B------:R-:W-:Y:S02]  /*6010*/  @!UP0 UIMAD UR6, UR9, UR39, UR5 ;  /* 0x00000027090682a4 */ /* 0x000fe4000f8e0205 */
[----:B------:R-:W-:Y:S02]  /*6020*/  UIMAD UR15, UR24, UR4, UR15 ;  /* 0x00000004180f72a4 */ /* 0x000fe4000f8e020f */
[----:B------:R-:W-:Y:S01]  /*6030*/  UIMAD UR14, UR34, UR7, UR14 ;  /* 0x00000007220e72a4 */ /* 0x000fe2000f8e020e */
[----:B------:R-:W-:Y:S02]  /*6040*/  @!UP0 UMOV UR5, UR8 ;  /* 0x0000000800058c82 */ /* 0x000fe40008000000 */
[----:B------:R-:W-:Y:S02]  /*6050*/  UIMAD UR15, UR5, UR24, UR15 ;  /* 0x00000018050f72a4 */ /* 0x000fe4000f8e020f */
[----:B------:R-:W-:Y:S11]  /*6060*/  UIMAD UR14, UR6, UR34, UR14 ;  /* 0x00000022060e72a4 */ /* 0x000ff6000f8e020e */
[----:B------:R-:W-:Y:S01]  /*6070*/  @!UPT UIADD3 URZ, UPT, UPT, URZ, URZ, URZ ;  /* 0x000000fffffff290 */ /* 0x000fe2000fffe0ff */
.L_x_109:
[----:B------:R-:W1:Y:S01]  /*6080*/  @!UP3 LDCU.128 UR8, c[0x0][0xb10] ;  /* 0x00016200ff08b7ac */ /* 0x000e620008000c00 */
[----:B------:R-:W-:Y:S04]  /*6090*/  MOV R0, UR26 ;  /* 0x0000001a00007c02 */ /* 0x000fe80008000f00 */
[----:B------:R-:W-:Y:S01]  /*60a0*/  IABS R0, R0 ;  /* 0x0000000000007213 */ /* 0x000fe20000000000 */
[----:B------:R-:W2:Y:S01]  /*60b0*/  @!UP3 LDCU UR5, c[0x0][0xb0c] ;  /* 0x00016180ff05b7ac */ /* 0x000ea20008000800 */
[----:B-1----:R-:W-:Y:S07]  /*60c0*/  UIMAD.WIDE.U32 UR6, UR15, UR8, URZ ;  /* 0x000000080f0672a5 */ /* 0x002fee000f8e00ff */
[----:B------:R-:W-:Y:S01]  /*60d0*/  @!UP3 UMOV UR4, UR7 ;  /* 0x000000070004bc82 */ /* 0x000fe20008000000 */
[----:B--2---:R-:W-:Y:S02]  /*60e0*/  @!UP3 UISETP.NE.AND UP0, UPT, UR5, 0x1, UPT ;  /* 0x000000010500b88c */ /* 0x004fe4000bf05270 */
[----:B------:R-:W-:Y:S02]  /*60f0*/  @!UP3 USHF.R.U32.HI UR4, URZ, UR9, UR4 ;  /* 0x00000009ff04b299 */ /* 0x000fe40008011604 */
[----:B------:R-:W-:Y:S02]  /*6100*/  UIMAD.WIDE.U32 UR6, UR14, UR11, URZ ;  /* 0x0000000b0e0672a5 */ /* 0x000fe4000f8e00ff */
[----:B------:R-:W-:Y:S02]  /*6110*/  @!UP3 USEL UR8, UR15, UR4, !UP0 ;  /* 0x000000040f08b287 */ /* 0x000fe4000c000000 */
[----:B------:R-:W-:Y:S03]  /*6120*/  @!UP3 UISETP.NE.AND UP0, UPT, UR10, 0x1, UPT ;  /* 0x000000010a00b88c */ /* 0x000fe6000bf05270 */
[----:B------:R-:W-:Y:S02]  /*6130*/  @!UP3 UMOV UR6, UR7 ;  /* 0x000000070006bc82 */ /* 0x000fe40008000000 */
[----:B------:R-:W1:Y:S02]  /*6140*/  @!UP3 LDCU UR4, c[0x0][0xb20] ;  /* 0x00016400ff04b7ac */ /* 0x000e640008000800 */
[----:B-1----:R-:W-:Y:S04]  /*6150*/  @!UP3 USHF.R.U32.HI UR6, URZ, UR4, UR6 ;  /* 0x00000004ff06b299 */ /* 0x002fe80008011606 */
[----:B------:R-:W-:Y:S04]  /*6160*/  @!UP3 USEL UR6, UR14, UR6, !UP0 ;  /* 0x000000060e06b287 */ /* 0x000fe8000c000000 */
[----:B------:R-:W-:Y:S02]  /*6170*/  @!UP3 UIADD3 UR4, UPT, UPT, -UR8, UR6, URZ ;  /* 0x000000060804b290 */ /* 0x000fe4000fffe1ff */
[----:B------:R-:W-:Y:S02]  /*6180*/  @!UP3 UIADD3 UR6, UPT, UPT, UR8, -UR6, URZ ;  /* 0x800000060806b290 */ /* 0x000fe4000fffe0ff */
[----:B------:R-:W-:Y:S02]  /*6190*/  @!UP3 UIMAD UR15, UR4, UR5, UR15 ;  /* 0x00000005040fb2a4 */ /* 0x000fe4000f8e020f */
[----:B------:R-:W-:Y:S01]  /*61a0*/  @!UP3 UIMAD UR14, UR6, UR10, UR14 ;  /* 0x0000000a060eb2a4 */ /* 0x000fe2000f8e020e */
[----:B------:R-:W-:Y:S11]  /*61b0*/  BRA.U UP4, `(.L_x_110) ;  /* 0x0000000104107547 */ /* 0x000ff6000b800000 */
[----:B------:R-:W-:Y:S04]  /*61c0*/  MOV R3, UR47 ;  /* 0x0000002f00037c02 */ /* 0x000fe80008000f00 */
[----:B------:R-:W-:Y:S04]  /*61d0*/  SHF.L.U32 R12, R3, 0x1f, RZ ;  /* 0x0000001f030c7819 */ /* 0x000fe800000006ff */
[----:B------:R-:W1:Y:S02]  /*61e0*/  SYNCS.PHASECHK.TRANS64.TRYWAIT P1, [UR25+0x228], R12 ;  /* 0x0002280cff0075a7 */ /* 0x000e640008021119 */
[----:B-1----:R-:W-:Y:S05]  /*61f0*/  @!P1 BRA `(.L_x_111) ;  /* 0x0000005800d49947 */ /* 0x002fea0003800000 */
.L_x_110:
[----:B------:R-:W-:Y:S01]  /*6200*/  UISETP.NE.AND UP4, UPT, UR27, URZ, UPT ;  /* 0x000000ff1b00728c */ /* 0x000fe2000bf85270 */
[----:B------:R-:W-:Y:S01]  /*6210*/  R2UR UR4, R0 ;  /* 0x00000000000472ca */ /* 0x000fe200000e0000 */
[----:B------:R-:W-:Y:S01]  /*6220*/  USHF.L.U32 UR19, UR29, 0x7, URZ ;  /* 0x000000071d137899 */ /* 0x000fe200080006ff */
[----:B------:R-:W-:Y:S05]  /*6230*/  IMAD.U32 R0, RZ, RZ, UR36 ;  /* 0x00000024ff007e24 */ /* 0x000fea000f8e00ff */
[----:B------:R-:W-:Y:S04]  /*6240*/  IABS R9, R0 ;  /* 0x0000000000097213 */ /* 0x000fe80000000000 */
[----:B------:R-:W2:Y:S02]  /*6250*/  I2F.RP R16, R9 ;  /* 0x0000000900107306 */ /* 0x000ea40000209400 */
[----:B------:R-:W-:Y:S07]  /*6260*/  UIMAD.WIDE.U32 UR6, UR40, UR4, URZ ;  /* 0x00000004280672a5 */ /* 0x000fee000f8e00ff */
[----:B------:R-:W-:Y:S02]  /*6270*/  UMOV UR20, UR7 ;  /* 0x0000000700147c82 */ /* 0x000fe40008000000 */
[----:B------:R-:W-:Y:S04]  /*6280*/  UIMAD UR4, UR20, UR44, UR4 ;  /* 0x0000002c140472a4 */ /* 0x000fe8000f8e0204 */
[----:B------:R-:W-:Y:S01]  /*6290*/  UISETP.GT.U32.AND UP0, UPT, UR28, UR4, UPT ;  /* 0x000000041c00728c */ /* 0x000fe2000bf04070 */
[----:B--2---:R-:W2:Y:S10]  /*62a0*/  MUFU.RCP R0, R16 ;  /* 0x0000001000007308 */ /* 0x004eb40000001000 */
[----:B------:R-:W-:Y:S02]  /*62b0*/  @!UP0 UIADD3 UR4, UPT, UPT, UR4, -UR28, URZ ;  /* 0x8000001c04048290 */ /* 0x000fe4000fffe0ff */
[----:B------:R-:W-:Y:S02]  /*62c0*/  @!UP0 UIADD3 UR20, UPT, UPT, UR20, 0x1, URZ ;  /* 0x0000000114148890 */ /* 0x000fe4000fffe0ff */
[----:B------:R-:W-:Y:S02]  /*62d0*/  UISETP.GE.U32.AND UP0, UPT, UR4, UR28, UPT ;  /* 0x0000001c0400728c */ /* 0x000fe4000bf06070 */
[----:B------:R-:W-:Y:S01]  /*62e0*/  ULOP3.LUT UR4, UR26, UR27, URZ, 0x3c, !UPT ;  /* 0x0000001b1a047292 */ /* 0x000fe2000f8e3cff */
[----:B--2---:R-:W-:Y:S04]  /*62f0*/  VIADD R11, R0, 0xffffffe ;  /* 0x0ffffffe000b7836 */ /* 0x004fe80000000000 */
[----:B------:R-:W1:Y:S04]  /*6300*/  F2I.FTZ.U32.TRUNC.NTZ R13, R11 ;  /* 0x0000000b000d7305 */ /* 0x000e68000021f000 */
[----:B------:R-:W-:Y:S02]  /*6310*/  @UP0 UIADD3 UR20, UPT, UPT, UR20, 0x1, URZ ;  /* 0x0000000114140890 */ /* 0x000fe4000fffe0ff */
[----:B------:R-:W-:Y:S01]  /*6320*/  UISETP.GE.AND UP0, UPT, UR4, URZ, UPT ;  /* 0x000000ff0400728c */ /* 0x000fe2000bf06270 */
[--C-:B-1----:R-:W-:Y:S10]  /*6330*/  IMAD.MOV R12, RZ, RZ, -R13.reuse ;  /* 0x000000ffff0c7224 */ /* 0x102ff400078e0a0d */
[----:B------:R-:W-:Y:S02]  /*6340*/  @!UP0 UIADD3 UR20, UPT, UPT, -UR20, URZ, URZ ;  /* 0x000000ff14148290 */ /* 0x000fe4000fffe1ff */
[----:B------:R-:W-:Y:S01]  /*6350*/  @!UP4 ULOP3.LUT UR20, URZ, UR27, URZ, 0x33, !UPT ;  /* 0x0000001bff14c292 */ /* 0x000fe2000f8e33ff */
[----:B------:R-:W-:Y:S01]  /*6360*/  IMAD R3, R12, R9, RZ ;  /* 0x000000090c037224 */ /* 0x000fe200078e02ff */
[----:B------:R-:W-:Y:S01]  /*6370*/  UISETP.NE.AND UP4, UPT, UR36, URZ, UPT ;  /* 0x000000ff2400728c */ /* 0x000fe2000bf85270 */
[----:B------:R-:W-:Y:S01]  /*6380*/  IMAD.MOV.U32 R12, RZ, RZ, RZ ;  /* 0x000000ffff0c7224 */ /* 0x000fe200078e00ff */
[----:B------:R-:W-:Y:S02]  /*6390*/  ULOP3.LUT UR4, UR20, UR36, URZ, 0x3c, !UPT ;  /* 0x0000002414047292 */ /* 0x000fe4000f8e3cff */
[----:B------:R-:W-:Y:S01]  /*63a0*/  MOV R0, UR20 ;  /* 0x0000001400007c02 */ /* 0x000fe20008000f00 */
[----:B------:R-:W-:Y:S01]  /*63b0*/  IMAD.HI.U32 R13, R13, R3, R12 ;  /* 0x000000030d0d7227 */ /* 0x000fe200078e000c */
[----:B------:R-:W-:Y:S02]  /*63c0*/  UISETP.GE.AND UP0, UPT, UR4, URZ, UPT ;  /* 0x000000ff0400728c */ /* 0x000fe4000bf06270 */
[----:B------:R-:W-:Y:S01]  /*63d0*/  IABS R0, R0 ;  /* 0x0000000000007213 */ /* 0x000fe20000000000 */
[----:B------:R-:W-:Y:S04]  /*63e0*/  UIADD3 UR4, UPT, UPT, -UR20, URZ, URZ ;  /* 0x000000ff14047290 */ /* 0x000fe8000fffe1ff */
[----:B------:R-:W-:Y:S01]  /*63f0*/  IMAD.HI.U32 R13, R13, R0, RZ ;  /* 0x000000000d0d7227 */ /* 0x000fe200078e00ff */
[----:B------:R-:W-:Y:S03]  /*6400*/  UIMAD UR4, UR27, UR4, UR26 ;  /* 0x000000041b0472a4 */ /* 0x000fe6000f8e021a */
[----:B------:R-:W-:Y:S01]  /*6410*/  IMAD.MOV R3, RZ, RZ, -R13 ;  /* 0x000000ffff037224 */ /* 0x000fe200078e0a0d */
[----:B------:R-:W-:Y:S03]  /*6420*/  USHF.L.U32 UR18, UR4, 0x7, URZ ;  /* 0x0000000704127899 */ /* 0x000fe600080006ff */
[C---:B------:R-:W-:Y:S05]  /*6430*/  IMAD R0, R9.reuse, R3, R0 ;  /* 0x0000000309007224 */ /* 0x040fea00078e0200 */
[----:B------:R-:W-:Y:S11]  /*6440*/  ISETP.GT.U32.AND P1, PT, R9, R0, PT ;  /* 0x000000000900720c */ /* 0x000ff60003f24070 */
[----:B------:R-:W-:Y:S02]  /*6450*/  @!UPT UIADD3 URZ, UPT, UPT, URZ, URZ, URZ ;  /* 0x000000fffffff290 */ /* 0x000fe4000fffe0ff */
[-C--:B------:R-:W-:Y:S01]  /*6460*/  @!P1 IADD3 R0, PT, PT, R0, -R9.reuse, RZ ;  /* 0x8000000900009210 */ /* 0x080fe20007ffe0ff */
[----:B------:R-:W-:Y:S01]  /*6470*/  @!P1 VIADD R13, R13, 0x1 ;  /* 0x000000010d0d9836 */ /* 0x000fe20000000000 */
[----:B------:R-:W-:Y:S02]  /*6480*/  ISETP.NE.U32.AND P1, PT, RZ, UR30, PT ;  /* 0x0000001eff007c0c */ /* 0x000fe4000bf25070 */
[----:B------:R-:W-:Y:S02]  /*6490*/  ISETP.GE.U32.AND P2, PT, R0, R9, PT ;  /* 0x000000090000720c */ /* 0x000fe40003f46070 */
[----:B------:R-:W-:Y:S02]  /*64a0*/  ISETP.NE.AND.EX P1, PT, RZ, UR31, PT, P1 ;  /* 0x0000001fff007c0c */ /* 0x000fe4000bf25310 */
[----:B------:R-:W-:Y:S09]  /*64b0*/  SHF.L.U32 R9, R10, 0x1f, RZ ;  /* 0x0000001f0a097819 */ /* 0x000ff200000006ff */
[----:B------:R-:W-:Y:S04]  /*64c0*/  @P2 IADD3 R13, PT, PT, R13, 0x1, RZ ;  /* 0x000000010d0d2810 */ /* 0x000fe80007ffe0ff */
[----:B------:R-:W-:Y:S11]  /*64d0*/  R2UR UR21, R13 ;  /* 0x000000000d1572ca */ /* 0x000ff600000e0000 */
[----:B------:R-:W-:Y:S02]  /*64e0*/  @!UPT UIADD3 URZ, UPT, UPT, URZ, URZ, URZ ;  /* 0x000000fffffff290 */ /* 0x000fe4000fffe0ff */
[----:B------:R-:W-:Y:S02]  /*64f0*/  @!UP0 UIADD3 UR21, UPT, UPT, -UR21, URZ, URZ ;  /* 0x000000ff15158290 */ /* 0x000fe4000fffe1ff */
[----:B------:R-:W-:Y:S04]  /*6500*/  @!UP4 ULOP3.LUT UR21, URZ, UR36, URZ, 0x33, !UPT ;  /* 0x00000024ff15c292 */ /* 0x000fe8000f8e33ff */
[----:B------:R-:W-:Y:S04]  /*6510*/  UIADD3 UR5, UPT, UPT, -UR21, URZ, URZ ;  /* 0x000000ff15057290 */ /* 0x000fe8000fffe1ff */
[----:B------:R-:W-:Y:S01]  /*6520*/  UIMAD UR20, UR36, UR5, UR20 ;  /* 0x00000005241472a4 */ /* 0x000fe2000f8e0214 */
[----:B------:R-:W-:Y:S11]  /*6530*/  BRA.U !UP6, `(.L_x_112) ;  /* 0x000000010e387547 */ /* 0x000ff6000b800000 */
[----:B------:R-:W-:Y:S01]  /*6540*/  UPLOP3.LUT UP1, UPT, UPT, UPT, UP5, 0x80, 0x8 ;  /* 0x000000000008789c */ /* 0x000fe20003f2f050 */
[----:B------:R-:W-:Y:S01]  /*6550*/  HFMA2 R0, -RZ, RZ, 0, 5.9604644775390625e-08 ;  /* 0x00000001ff007431 */ /* 0x000fe200000001ff */
[----:B------:R-:W1:Y:S01]  /*6560*/  LDCU.64 UR8, c[0x0][0x358] ;  /* 0x00006b00ff0877ac */ /* 0x000e620008000a00 */
[----:B------:R-:W-:Y:S03]  /*6570*/  IMAD.MOV.U32 R167, RZ, RZ, 0x1 ;  /* 0x00000001ffa77424 */ /* 0x000fe600078e00ff */
[----:B------:R-:W-:Y:S05]  /*6580*/  PLOP3.LUT P2, PT, PT, PT, UP1, 0x80, 0x8 ;  /* 0x000000000008781c */ /* 0x000fea0003f4f018 */
[----:B------:R-:W2:Y:S01]  /*6590*/  @UP1 LDCU.64 UR4, c[0x0][0x888] ;  /* 0x00011100ff0417ac */ /* 0x000ea20008000a00 */
[----:B------:R-:W-:Y:S07]  /*65a0*/  @UP1 UIMAD UR6, UR51, UR30, URZ ;  /* 0x0000001e330612a4 */ /* 0x000fee000f8e02ff */
[----:B------:R-:W-:Y:S01]  /*65b0*/  @!P2 PRMT R167, R0, 0x7610, R167 ;  /* 0x0000761000a7a816 */ /* 0x000fe200000000a7 */
[----:B--2---:R-:W-:Y:S06]  /*65c0*/  @UP1 UIMAD.WIDE UR4, UR6, 0x4, UR4 ;  /* 0x00000004060418a5 */ /* 0x004fec000f8e0204 */
[----:B------:R-:W-:Y:S01]  /*65d0*/  IMAD.U32 R12, RZ, RZ, UR4 ;  /* 0x00000004ff0c7e24 */ /* 0x000fe2000f8e00ff */
[----:B------:R-:W-:Y:S04]  /*65e0*/  MOV R13, UR5 ;  /* 0x00000005000d7c02 */ /* 0x000fe80008000f00 */
[----:B------:R-:W2:Y:S01]  /*65f0*/  @!UP1 LDCU UR4, c[0x0][0x880] ;  /* 0x00011000ff0497ac */ /* 0x000ea20008000800 */
[----:B-1---5:R1:W5:Y:S02]  /*6600*/  @P2 LDG.E R73, desc[UR8][R12.64] ;  /* 0x000000080c492981 */ /* 0x022364000c1e1900 */
[----:B-12---:R-:W-:Y:S07]  /*6610*/  @!P2 IMAD.U32 R73, RZ, RZ, UR4 ;  /* 0x00000004ff49ae24 */ /* 0x006fee000f8e00ff */
.L_x_112:
[----:B-----5:R-:W-:Y:S01]  /*6620*/  @!P1 FSETP.EQ.AND P3, PT, R73, RZ, PT ;  /* 0x000000ff4900920b */ /* 0x020fe20003f62000 */
[----:B------:R-:W-:Y:S01]  /*6630*/  @!UPT UIADD3 URZ, UPT, UPT, URZ, URZ, URZ ;  /* 0x000000fffffff290 */ /* 0x000fe2000fffe0ff */
[----:B------:R-:W-:Y:S11]  /*6640*/  @!P1 BRA `(.L_x_113) ;  /* 0x0000000000149947 */ /* 0x000ff60003800000 */
[----:B------:R-:W-:Y:S02]  /*6650*/  LOP3.LUT P1, RZ, R167, 0xff, RZ, 0xc0, !PT ;  /* 0x000000ffa7ff7812 */ /* 0x000fe4000782c0ff */
[----:B------:R-:W-:Y:S04]  /*6660*/  PLOP3.LUT P3, PT, PT, PT, UP1, 0x80, 0x8 ;  /* 0x000000000008781c */ /* 0x000fe80003f6f018 */
[----:B------:R-:W-:Y:S07]  /*6670*/  PLOP3.LUT P3, PT, P3, PT, PT, 0x8, 0x80 ;  /* 0x000000000080781c */ /* 0x000fee0001f6e170 */
[----:B------:R-:W-:Y:S11]  /*6680*/  @P1 FSETP.EQ.AND P3, PT, R73, RZ, PT ;  /* 0x000000ff4900120b */ /* 0x000ff60003f62000 */
[----:B------:R-:W-:Y:S02]  /*6690*/  @!UPT UIADD3 URZ, UPT, UPT, URZ, URZ, URZ ;  /* 0x000000fffffff290 */ /* 0x000fe4000fffe0ff */
.L_x_113:
[----:B------:R-:W1:Y:S01]  /*66a0*/  SYNCS.PHASECHK.TRANS64.TRYWAIT P1, [UR25+0x210], R9 ;  /* 0x00021009ff0075a7 */ /* 0x000e620008021119 */
[----:B------:R-:W-:Y:S04]  /*66b0*/  ELECT P2, URZ, PT ;  /* 0x0000000000ff782f */ /* 0x000fe80003840000 */
[----:B------:R-:W-:Y:S01]  /*66c0*/  PLOP3.LUT P2, PT, P3, P2, PT, 0xf2, 0x2f ;  /* 0x00000000002f781c */ /* 0x000fe20001f45e72 */
[----:B------:R-:W-:Y:S01]  /*66d0*/  @!UPT UIADD3 URZ, UPT, UPT, URZ, URZ, URZ ;  /* 0x000000fffffff290 */ /* 0x000fe2000fffe0ff */
[----:B-1----:R-:W-:Y:S11]  /*66e0*/  @!P1 BRA `(.L_x_114) ;  /* 0x0000005400b09947 */ /* 0x002ff60003800000 */
.L_x_231:
[----:B------:R-:W-:Y:S01]  /*66f0*/  @!P2 IADD3 R3, P1, PT, R14, 0x580, RZ ;  /* 0x000005800e03a810 */ /* 0x000fe20007f3e0ff */
[----:B------:R-:W-:Y:S01]  /*6700*/  VOTEU.ALL UP0, P2 ;  /* 0x0000000000ff7886 */ /* 0x000fe20001000000 */
[----:B------:R-:W-:Y:S01]  /*6710*/  UMOV UR6, 0x0 ;  /* 0x0000000000067882 */ /* 0x000fe20000000000 */
[----:B------:R-:W-:Y:S01]  /*6720*/  UMOV UR7, 0x10000000 ;  /* 0x1000000000077882 */ /* 0x000fe20000000000 */
[----:B------:R-:W-:Y:S01]  /*6730*/  @!P2 R2UR UR5, R3 ;  /* 0x000000000305a2ca */ /* 0x000fe200000e0000 */
[----:B-1----:R-:W-:Y:S01]  /*6740*/  @!P2 IMAD.X R0, RZ, RZ, R15, P1 ;  /* 0x000000ffff00a224 */ /* 0x002fe200008e060f */
[----:B------:R-:W-:Y:S01]  /*6750*/  @!UP0 UIADD3 UR16, UPT, UPT, UR25, 0x400, URZ ;  /* 0x0000040019108890 */ /* 0x000fe2000fffe0ff */
[----:B------:R-:W-:Y:S01]  /*6760*/  @P0 SHF.R.U32.HI R4, RZ, 0x10, R5 ;  /* 0x00000010ff040819 */ /* 0x000fe20000011605 */
[----:B------:R-:W-:Y:S02]  /*6770*/  VOTEU.ALL UP0, P2 ;  /* 0x0000000000ff7886 */ /* 0x000fe40001000000 */
[----:B------:R-:W-:Y:S01]  /*6780*/  @!P2 R2UR UR4, R0 ;  /* 0x000000000004a2ca */ /* 0x000fe200000e0000 */
[----:B------:R-:W-:Y:S01]  /*6790*/  @!P2 IMAD.MOV.U32 R0, RZ, RZ, 0x2000 ;  /* 0x00002000ff00a424 */ /* 0x000fe200078e00ff */
[----:B------:R-:W-:Y:S05]  /*67a0*/  @P0 R2UR UR51, R4 ;  /* 0x00000000043302ca */ /* 0x000fea00000e0000 */
[----:B------:R-:W-:Y:S06]  /*67b0*/  IMAD.U32 R12, RZ, RZ, UR5 ;  /* 0x00000005ff0c7e24 */ /* 0x000fec000f8e00ff */
[----:B------:R-:W-:Y:S01]  /*67c0*/  IMAD.U32 R13, RZ, RZ, UR4 ;  /* 0x00000004ff0d7e24 */ /* 0x000fe2000f8e00ff */
[----:B------:R-:W-:Y:S04]  /*67d0*/  @!P2 R2UR UR4, R12 ;  /* 0x000000000c04a2ca */ /* 0x000fe800000e0000 */
[----:B------:R-:W-:Y:S11]  /*67e0*/  @!P2 R2UR UR5, R13 ;  /* 0x000000000d05a2ca */ /* 0x000ff600000e0000 */
[----:B------:R-:W-:Y:S02]  /*67f0*/  @!UPT UIADD3 URZ, UPT, UPT, URZ, URZ, URZ ;  /* 0x000000fffffff290 */ /* 0x000fe4000fffe0ff */
[----:B------:R1:W-:Y:S01]  /*6800*/  @!UP0 UTMALDG.4D [UR16], [UR4], desc[UR6] ;  /* 0x00000610040085b4 */ /* 0x0003e20008019000 */
[----:B------:R1:W-:Y:S01]  /*6810*/  @!P2 SYNCS.ARRIVE.TRANS64.RED.A0TR RZ, [UR25+0x200], R0 ;  /* 0x00020000ffffa9a7 */ /* 0x0003e20008300419 */
[----:B------:R-:W-:Y:S01]  /*6820*/  SYNCS.ARRIVE.TRANS64.RED.A1T0 RZ, [UR46], RZ ;  /* 0x000000ffffff79a7 */ /* 0x000fe2000810042e */
[----:B------:R-:W2:Y:S02]  /*6830*/  SYNCS.PHASECHK.TRANS64.TRYWAIT P1, [UR25+0x218], R9 ;  /* 0x00021809ff0075a7 */ /* 0x000ea40008021119 */
[----:B-12---:R-:W-:Y:S05]  /*6840*/  @!P1 BRA `(.L_x_115) ;  /* 0x0000005400709947 */ /* 0x006fea0003800000 */
.L_x_233:
[----:B------:R-:W-:Y:S01]  /*6850*/  @!P2 IADD3 R3, P0, PT, R14, 0x580, RZ ;  /* 0x000005800e03a810 */ /* 0x000fe20007f1e0ff */
[----:B------:R-:W-:Y:S01]  /*6860*/  VOTEU.ALL UP0, P2 ;  /* 0x0000000000ff7886 */ /* 0x000fe20001000000 */
[----:B------:R-:W-:Y:S01]  /*6870*/  UMOV UR6, 0x0 ;  /* 0x0000000000067882 */ /* 0x000fe20000000000 */
[----:B------:R-:W-:Y:S01]  /*6880*/  UMOV UR7, 0x10000000 ;  /* 0x1000000000077882 */ /* 0x000fe20000000000 */
[----:B------:R-:W-:Y:S01]  /*6890*/  @!P2 R2UR UR5, R3 ;  /* 0x000000000305a2ca */ /* 0x000fe200000e0000 */
[----:B-1----:R-:W-:Y:S01]  /*68a0*/  @!P2 IMAD.X R0, RZ, RZ, R15, P0 ;  /* 0x000000ffff00a224 */ /* 0x002fe200000e060f */
[----:B------:R-:W-:Y:S01]  /*68b0*/  @!UP0 UIADD3 UR10, UPT, UPT, UR18, 0x40, URZ ;  /* 0x00000040120a8890 */ /* 0x000fe2000fffe0ff */
[----:B------:R-:W-:Y:S01]  /*68c0*/  R2UR UR26, R171 ;  /* 0x00000000ab1a72ca */ /* 0x000fe200000e0000 */
[----:B------:R-:W-:Y:S01]  /*68d0*/  @!UP0 UIADD3 UR8, UPT, UPT, UR25, 0x2400, URZ ;  /* 0x0000240019088890 */ /* 0x000fe2000fffe0ff */
[----:B------:R-:W-:Y:S01]  /*68e0*/  R2UR UR16, R172 ;  /* 0x00000000ac1072ca */ /* 0x000fe200000e0000 */
[----:B------:R-:W-:Y:S01]  /*68f0*/  @!UP0 UIADD3 UR9, UPT, UPT, UR25, 0x208, URZ ;  /* 0x0000020819098890 */ /* 0x000fe2000fffe0ff */
[----:B------:R-:W-:Y:S01]  /*6900*/  @!P2 R2UR UR4, R0 ;  /* 0x000000000004a2ca */ /* 0x000fe200000e0000 */
[----:B------:R-:W-:Y:S01]  /*6910*/  VOTEU.ALL UP0, P2 ;  /* 0x0000000000ff7886 */ /* 0x000fe20001000000 */
[----:B------:R-:W-:Y:S01]  /*6920*/  UMOV UR11, UR19 ;  /* 0x00000013000b7c82 */ /* 0x000fe20008000000 */
[----:B------:R-:W-:Y:S01]  /*6930*/  UMOV UR12, UR20 ;  /* 0x00000014000c7c82 */ /* 0x000fe20008000000 */
[----:B------:R-:W-:Y:S01]  /*6940*/  UMOV UR13, UR21 ;  /* 0x00000015000d7c82 */ /* 0x000fe20008000000 */
[----:B------:R-:W-:Y:S01]  /*6950*/  LOP3.LUT R10, R10, 0x1, RZ, 0x3c, !PT ;  /* 0x000000010a0a7812 */ /* 0x000fe200078e3cff */
[----:B------:R-:W-:Y:S01]  /*6960*/  IMAD.U32 R4, RZ, RZ, UR5 ;  /* 0x00000005ff047e24 */ /* 0x000fe2000f8e00ff */
[----:B------:R-:W-:Y:S01]  /*6970*/  LOP3.LUT R8, R8, 0x1, RZ, 0x3c, !PT ;  /* 0x0000000108087812 */ /* 0x000fe200078e3cff */
[----:B------:R-:W-:Y:S02]  /*6980*/  UPLOP3.LUT UP4, UPT, UPT, UPT, UPT, 0x80, 0x8 ;  /* 0x000000000008789c */ /* 0x000fe40003f8f070 */
[----:B------:R-:W-:Y:S02]  /*6990*/  UIADD3 UR26, UPT, UPT, UR14, UR26, URZ ;  /* 0x0000001a0e1a7290 */ /* 0x000fe4000fffe0ff */
[----:B------:R-:W-:Y:S01]  /*69a0*/  UIADD3 UR29, UPT, UPT, UR15, UR16, URZ ;  /* 0x000000100f1d7290 */ /* 0x000fe2000fffe0ff */
[----:B------:R-:W-:Y:S01]  /*69b0*/  IMAD.U32 R5, RZ, RZ, UR4 ;  /* 0x00000004ff057e24 */ /* 0x000fe2000f8e00ff */
[----:B------:R-:W-:Y:S04]  /*69c0*/  @!P2 R2UR UR4, R4 ;  /* 0x000000000404a2ca */ /* 0x000fe800000e0000 */
[----:B------:R-:W-:Y:S11]  /*69d0*/  @!P2 R2UR UR5, R5 ;  /* 0x000000000505a2ca */ /* 0x000ff600000e0000 */
[----:B------:R-:W-:Y:S02]  /*69e0*/  @!UPT UIADD3 URZ, UPT, UPT, URZ, URZ, URZ ;  /* 0x000000fffffff290 */ /* 0x000fe4000fffe0ff */
[----:B------:R1:W-:Y:S01]  /*69f0*/  @!UP0 UTMALDG.4D [UR8], [UR4], desc[UR6] ;  /* 0x00000608040085b4 */ /* 0x0003e20008019000 */
[----:B------:R1:W-:Y:S01]  /*6a00*/  @!P2 SYNCS.ARRIVE.TRANS64.RED.A0TR RZ, [UR25+0x208], R2 ;  /* 0x00020802ffffa9a7 */ /* 0x0003e20008300419 */
[----:B------:R-:W-:Y:S01]  /*6a10*/  SYNCS.ARRIVE.TRANS64.RED.A1T0 RZ, [UR45], RZ ;  /* 0x000000ffffff79a7 */ /* 0x000fe2000810042d */
[----:B------:R-:W-:Y:S05]  /*6a20*/  BRA.U UP2, `(.L_x_116) ;  /* 0xfffffff102747547 */ /* 0x000fea000b83ffff */
[----:B------:R-:W-:-:S04]  /*6a30*/  SHF.L.U32 R3, R10, 0x1f, RZ ;  /* 0x0000001f0a037819 */ /* 0x000fc800000006ff */
[----:B------:R-:W2:Y:S02]  /*6a40*/  SYNCS.PHASECHK.TRANS64.TRYWAIT P0, [UR25+0x210], R3 ;  /* 0x00021003ff0075a7 */ /* 0x000ea40008001119 */
[----:B--2---:R-:W-:Y:S05]  /*6a50*/  @!P0 BRA `(.L_x_117) ;  /* 0x0000005400048947 */ /* 0x004fea0003800000 */
.L_x_235:
[----:B--2---:R-:W-:-:S07]  /*6a60*/  MOV R0, UR25 ;  /* 0x0000001900007c02 */ /* 0x004fce0008000f00 */
.L_x_118:
[----:B--2---:R-:W-:-:S04]  /*6a70*/  SHF.L.U32 R3, R10, 0x1f, RZ ;  /* 0x0000001f0a037819 */ /* 0x004fc800000006ff */
[----:B------:R2:W3:Y:S03]  /*6a80*/  SYNCS.PHASECHK.TRANS64.TRYWAIT P0, [R0+URZ+0x218], R3 ;  /* 0x00021803000075a7 */ /* 0x0004e600080011ff */
[----:B---3--:R-:W-:Y:S05]  /*6a90*/  @!P0 NANOSLEEP.SYNCS 0x989680 ;  /* 0x009896800000895d */ /* 0x008fea0003900000 */
[----:B------:R-:W3:Y:S02]  /*6aa0*/  @!P0 SYNCS.PHASECHK.TRANS64 P0, [R0+URZ+0x218], R3 ;  /* 0x00021803000085a7 */ /* 0x000ee400080010ff */
[----:B-1-3--:R-:W-:Y:S05]  /*6ab0*/  @P0 EXIT ;  /* 0x000000000000094d */ /* 0x00afea0003800000 */
[----:B------:R-:W-:Y:S05]  /*6ac0*/  BRA `(.L_x_118) ;  /* 0xfffffffc00e87947 */ /* 0x000fea000383ffff */
.L_x_107:
[----:B------:R-:W-:-:S06]  /*6ad0*/  UISETP.GE.AND UP0, UPT, UR18, 0x4, UPT ;  /* 0x000000041200788c */ /* 0x000fcc000bf06270 */
[----:B------:R-:W-:-:S13]  /*6ae0*/  PLOP3.LUT P0, PT, PT, PT, UP0, 0x80, 0x8 ;  /* 0x000000000008781c */ /* 0x000fda0003f0f008 */
[----:B-1----:R-:W-:Y:S05]  /*6af0*/  @!P0 EXIT ;  /* 0x000000000000894d */ /* 0x002fea0003800000 */
[----:B------:R-:W-:Y:S01]  /*6b00*/  BAR.SYNC.DEFER_BLOCKING 0x6, 0xa0 ;  /* 0x0182800000007b1d */ /* 0x000fe20000010000 */
[C---:B------:R-:W-:Y:S01]  /*6b10*/  IMAD.SHL.U32 R4, R164.reuse, 0x40, RZ ;  /* 0x00000040a4047824 */ /* 0x040fe200078e00ff */
[----:B------:R-:W-:Y:S01]  /*6b20*/  USHF.R.S32.HI UR52, URZ, 0x1f, UR5 ;  /* 0x0000001fff347899 */ /* 0x000fe20008011405 */
[C---:B------:R-:W-:Y:S01]  /*6b30*/  IMAD.SHL.U32 R163, R164.reuse, 0x8, RZ ;  /* 0x00000008a4a37824 */ /* 0x040fe200078e00ff */
[C---:B------:R-:W-:Y:S01]  /*6b40*/  LOP3.LUT R166, R164.reuse, 0x60, RZ, 0xc0, !PT ;  /* 0x00000060a4a67812 */ /* 0x040fe200078ec0ff */
[----:B------:R-:W-:Y:S01]  /*6b50*/  IMAD.U32 R69, R164, 0x10000, RZ ;  /* 0x00010000a4457824 */ /* 0x000fe200078e00ff */
[----:B------:R-:W-:Y:S02]  /*6b60*/  UMOV UR49, 0x400 ;  /* 0x0000040000317882 */ /* 0x000fe40000000000 */
[----:B------:R-:W1:Y:S01]  /*6b70*/  LDC.64 R154, c[0x0][0x8b0] ;  /* 0x00022c00ff9a7b82 */ /* 0x000e620000000a00 */
[----:B------:R-:W-:Y:S01]  /*6b80*/  ULEA UR49, UR40, UR49, 0x18 ;  /* 0x0000003128317291 */ /* 0x000fe2000f8ec0ff */
[----:B------:R-:W-:Y:S01]  /*6b90*/  LOP3.LUT R6, R4, 0x180, RZ, 0xc0, !PT ;  /* 0x0000018004067812 */ /* 0x000fe200078ec0ff */
[----:B------:R-:W2:Y:S01]  /*6ba0*/  LDCU.64 UR6, c[0x0][0x890] ;  /* 0x00011200ff0677ac */ /* 0x000ea20008000a00 */
[----:B------:R-:W-:Y:S01]  /*6bb0*/  LOP3.LUT R165, R164, 0x2, RZ, 0xc0, !PT ;  /* 0x00000002a4a57812 */ /* 0x000fe200078ec0ff */
[----:B------:R-:W-:Y:S01]  /*6bc0*/  IMAD.MOV.U32 R68, RZ, RZ, RZ ;  /* 0x000000ffff447224 */ /* 0x000fe200078e00ff */
[----:B------:R-:W-:Y:S01]  /*6bd0*/  LOP3.LUT R163, R6, 0x30, R163, 0xf8, !PT ;  /* 0x0000003006a37812 */ /* 0x000fe200078ef8a3 */
[----:B------:R-:W-:Y:S01]  /*6be0*/  ULEA.HI UR52, UR52, UR5, URZ, 0x7 ;  /* 0x0000000534347291 */ /* 0x000fe2000f8f38ff */
[----:B------:R-:W3:Y:S01]  /*6bf0*/  LDC.64 R152, c[0x0][0x8a8] ;  /* 0x00022a00ff987b82 */ /* 0x000ee20000000a00 */
[----:B------:R-:W-:Y:S01]  /*6c00*/  UIADD3 UR4, UPT, UPT, UR49, 0x4400, URZ ;  /* 0x0000440031047890 */ /* 0x000fe2000fffe0ff */
[----:B------:R-:W-:Y:S01]  /*6c10*/  LOP3.LUT R163, R163, 0x1e40, R4, 0xf8, !PT ;  /* 0x00001e40a3a37812 */ /* 0x000fe200078ef804 */
[----:B------:R-:W-:Y:S01]  /*6c20*/  UIADD3 UR5, UPT, UPT, UR49, 0x400, URZ ;  /* 0x0000040031057890 */ /* 0x000fe2000fffe0ff */
[----:B------:R-:W-:Y:S01]  /*6c30*/  LOP3.LUT R164, R164, 0x4, RZ, 0xc0, !PT ;  /* 0x00000004a4a47812 */ /* 0x000fe200078ec0ff */
[----:B------:R-:W-:Y:S01]  /*6c40*/  IMAD.MOV.U32 R162, RZ, RZ, RZ ;  /* 0x000000ffffa27224 */ /* 0x000fe200078e00ff */
[----:B------:R-:W-:-:S02]  /*6c50*/  IADD3 R177, PT, PT, R163, UR49, RZ ;  /* 0x00000031a3b17c10 */ /* 0x000fc4000fffe0ff */
[----:B------:R-:W-:Y:S01]  /*6c60*/  CS2R R160, SRZ ;  /* 0x0000000000a07805 */ /* 0x000fe2000001ff00 */
[----:B------:R-:W-:Y:S01]  /*6c70*/  IMAD.MOV.U32 R135, RZ, RZ, RZ ;  /* 0x000000ffff877224 */ /* 0x000fe200078e00ff */
[----:B------:R-:W4:Y:S01]  /*6c80*/  LDS R2, [UR49+0x280] ;  /* 0x00028031ff027984 */ /* 0x000f220008000800 */
[----:B------:R-:W-:Y:S01]  /*6c90*/  LOP3.LUT R69, R69, 0x600000, RZ, 0xc0, !PT ;  /* 0x0060000045457812 */ /* 0x000fe200078ec0ff */
[----:B------:R-:W-:Y:S01]  /*6ca0*/  IMAD.MOV R175, RZ, RZ, -R165 ;  /* 0x000000ffffaf7224 */ /* 0x000fe200078e0aa5 */
[----:B------:R-:W-:Y:S01]  /*6cb0*/  IADD3 R176, PT, PT, -R164, 0x2, RZ ;  /* 0x00000002a4b07810 */ /* 0x000fe20007ffe1ff */
[----:B--2---:R-:W-:Y:S01]  /*6cc0*/  IMAD.U32 R170, RZ, RZ, UR6 ;  /* 0x00000006ffaa7e24 */ /* 0x004fe2000f8e00ff */
[----:B------:R-:W-:Y:S01]  /*6cd0*/  MOV R169, UR7 ;  /* 0x0000000700a97c02 */ /* 0x000fe20008000f00 */
[----:B------:R-:W-:Y:S01]  /*6ce0*/  IMAD.U32 R179, RZ, RZ, UR5 ;  /* 0x00000005ffb37e24 */ /* 0x000fe2000f8e00ff */
[----:B------:R-:W-:Y:S01]  /*6cf0*/  MOV R178, UR4 ;  /* 0x0000000400b27c02 */ /* 0x000fe20008000f00 */
[----:B------:R-:W-:Y:S01]  /*6d00*/  IMAD.MOV R174, RZ, RZ, -R164 ;  /* 0x000000ffffae7224 */ /* 0x000fe200078e0aa4 */
[----:B------:R-:W2:Y:S01]  /*6d10*/  LDCU UR61, c[0x0][0x370] ;  /* 0x00006e00ff3d77ac */ /* 0x000ea20008000800 */
[----:B------:R-:W-:Y:S01]  /*6d20*/  VIADD R177, R177, 0x400 ;  /* 0x00000400b1b17836 */ /* 0x000fe20000000000 */
[----:B------:R-:W1:Y:S01]  /*6d30*/  LDCU UR45, c[0x0][0xb0c] ;  /* 0x00016180ff2d77ac */ /* 0x000e620008000800 */
[----:B------:R-:W1:Y:S01]  /*6d40*/  LDCU UR38, c[0x0][0xb30] ;  /* 0x00016600ff2677ac */ /* 0x000e620008000800 */
[----:B------:R-:W1:Y:S01]  /*6d50*/  LDCU UR63, c[0x0][0x388] ;  /* 0x00007100ff3f77ac */ /* 0x000e620008000800 */
[----:B------:R-:W1:Y:S01]  /*6d60*/  LDCU.64 UR54, c[0x0][0x888] ;  /* 0x00011100ff3677ac */ /* 0x000e620008000a00 */
[----:B------:R-:W1:Y:S01]  /*6d70*/  LDCU.64 UR46, c[0x0][0xb28] ;  /* 0x00016500ff2e77ac */ /* 0x000e620008000a00 */
[----:B------:R-:W1:Y:S01]  /*6d80*/  LDCU.128 UR56, c[0x0][0xb10] ;  /* 0x00016200ff3877ac */ /* 0x000e620008000c00 */
[----:B------:R-:W1:Y:S01]  /*6d90*/  LDCU UR60, c[0x0][0x374] ;  /* 0x00006e80ff3c77ac */ /* 0x000e620008000800 */
[C---:B----4-:R-:W-:Y:S01]  /*6da0*/  VIADD R3, R2.reuse, 0x80 ;  /* 0x0000008002037836 */ /* 0x050fe20000000000 */
[----:B------:R-:W-:Y:S01]  /*6db0*/  LOP3.LUT R2, R2, 0xffff, RZ, 0xc0, !PT ;  /* 0x0000ffff02027812 */ /* 0x000fe200078ec0ff */
[----:B------:R-:W-:-:S03]  /*6dc0*/  USHF.R.S32.HI UR52, URZ, 0x7, UR52 ;  /* 0x00000007ff347899 */ /* 0x000fc60008011434 */
[----:B------:R-:W-:-:S05]  /*6dd0*/  LOP3.LUT R3, R3, 0xffff, RZ, 0xc0, !PT ;  /* 0x0000ffff03037812 */ /* 0x000fca00078ec0ff */
[----:B-123--:R4:W-:Y:S04]  /*6de0*/  STL.64 [R1], R2 ;  /* 0x0000000201007387 */ /* 0x00e9e80000100a00 */
.L_x_145:
[----:B----4-:R-:W-:Y:S04]  /*6df0*/  SHF.L.U32 R3, R161, 0x1f, RZ ;  /* 0x0000001fa1037819 */ /* 0x010fe800000006ff */
[----:B-1----:R-:W1:Y:S02]  /*6e00*/  SYNCS.PHASECHK.TRANS64.TRYWAIT P0, [UR49+0x230], R3 ;  /* 0x00023003ff0075a7 */ /* 0x002e640008001131 */
[----:B-1----:R-:W-:Y:S05]  /*6e10*/  @!P0 BRA `(.L_x_119) ;  /* 0x00000050002c8947 */ /* 0x002fea0003800000 */
.L_x_237:
[----:B------:R-:W2:Y:S01]  /*6e20*/  LDS.128 R4, [UR49+0x270] ;  /* 0x00027031ff047984 */ /* 0x000ea20008000c00 */
[----:B------:R-:W-:Y:S01]  /*6e30*/  LEA R2, R68, UR48, 0x2 ;  /* 0x0000003044027c11 */ /* 0x000fe2000f8e10ff */
[----:B------:R-:W-:Y:S02]  /*6e40*/  UIADD3 UR4, UPT, UPT, UR49, 0x238, URZ ;  /* 0x0000023831047890 */ /* 0x000fe4000fffe0ff */
[----:B------:R-:W-:Y:S02]  /*6e50*/  UISETP.GE.AND UP0, UPT, UR39, 0x1, UPT ;  /* 0x000000012700788c */ /* 0x000fe4000bf06270 */
[----:B------:R-:W-:Y:S01]  /*6e60*/  UPRMT UR4, URZ, 0x654, UR4 ;  /* 0x00000654ff047896 */ /* 0x000fe20008000004 */
[----:B------:R-:W-:Y:S01]  /*6e70*/  @!PT LDS RZ, [RZ] ;  /* 0x00000000fffff984 */ /* 0x000fe20000000800 */
[----:B------:R-:W-:Y:S01]  /*6e80*/  @!PT LDS RZ, [RZ] ;  /* 0x00000000fffff984 */ /* 0x000fe20000000800 */
[----:B------:R-:W-:Y:S01]  /*6e90*/  @!PT LDS RZ, [RZ] ;  /* 0x00000000fffff984 */ /* 0x000fe20000000800 */
[----:B------:R-:W-:Y:S01]  /*6ea0*/  @!PT LDS RZ, [RZ] ;  /* 0x00000000fffff984 */ /* 0x000fe20000000800 */
[----:B------:R3:W-:Y:S06]  /*6eb0*/  MEMBAR.ALL.CTA ;  /* 0x0000000000007992 */ /* 0x0007ec0000008000 */
[----:B---3--:R-:W3:Y:S02]  /*6ec0*/  FENCE.VIEW.ASYNC.S ;  /* 0x00000000000073c6 */ /* 0x008ee40000000000 */
[----:B---3--:R-:W-:Y:S06]  /*6ed0*/  SYNCS.ARRIVE.TRANS64.RED.A1T0 RZ, [UR4], RZ ;  /* 0x000000ffffff79a7 */ /* 0x008fec0008100404 */
[----:B------:R-:W5:Y:S01]  /*6ee0*/  LDL R2, [R2] ;  /* 0x0000000002027983 */ /* 0x000f620000100800 */
[----:B--2---:R-:W-:Y:S11]  /*6ef0*/  LOP3.LUT P0, RZ, R6, 0x1, RZ, 0xc0, !PT ;  /* 0x0000000106ff7812 */ /* 0x004ff6000780c0ff */
[----:B------:R-:W-:Y:S02]  /*6f00*/  @!UPT UIADD3 URZ, UPT, UPT, URZ, URZ, URZ ;  /* 0x000000fffffff290 */ /* 0x000fe4000fffe0ff */
[----:B------:R-:W-:Y:S01]  /*6f10*/  VOTEU.ANY UP1, P0 ;  /* 0x0000000000ff7886 */ /* 0x000fe20000020100 */
[----:B------:R-:W-:Y:S01]  /*6f20*/  PLOP3.LUT P0, PT, PT, PT, UP1, 0x80, 0x8 ;  /* 0x000000000008781c */ /* 0x000fe20003f0f018 */
[----:B------:R-:W-:Y:S11]  /*6f30*/  UP2UR UR53, UPR, URZ, 0x2 ;  /* 0x00000002ff357883 */ /* 0x000ff60008000000 */
[----:B------:R-:W-:Y:S01]  /*6f40*/  @!UPT UIADD3 URZ, UPT, UPT, URZ, URZ, URZ ;  /* 0x000000fffffff290 */ /* 0x000fe2000fffe0ff */
[----:B-1----:R-:W-:Y:S02]  /*6f50*/  @P0 MOV R3, R4 ;  /* 0x0000000400030202 */ /* 0x002fe40000000f00 */
[----:B------:R-:W-:Y:S02]  /*6f60*/  @P0 LOP3.LUT R0, R5, 0xffff, RZ, 0xc0, !PT ;  /* 0x0000ffff05000812 */ /* 0x000fe400078ec0ff */
[----:B------:R-:W-:Y:S02]  /*6f70*/  @P0 R2UR UR5, R3 ;  /* 0x00000000030502ca */ /* 0x000fe400000e0000 */
[----:B------:R-:W-:Y:S01]  /*6f80*/  @P0 R2UR UR4, R0 ;  /* 0x00000000000402ca */ /* 0x000fe200000e0000 */
[----:B------:R-:W-:Y:S05]  /*6f90*/  IMAD.U32 R0, RZ, RZ, UR52 ;  /* 0x00000034ff007e24 */ /* 0x000fea000f8e00ff */
[----:B------:R-:W-:Y:S05]  /*6fa0*/  IABS R3, R0 ;  /* 0x0000000000037213 */ /* 0x000fea0000000000 */
[----:B------:R-:W-:Y:S02]  /*6fb0*/  @UP1 UMOV UR37, UR5 ;  /* 0x0000000500251c82 */ /* 0x000fe40008000000 */
[----:B------:R-:W-:Y:S01]  /*6fc0*/  @UP1 UMOV UR36, UR4 ;  /* 0x0000000400241c82 */ /* 0x000fe20008000000 */
[----:B------:R-:W-:Y:S05]  /*6fd0*/  BRA.U !UP0, `(.L_x_120) ;  /* 0x0000000108cc7547 */ /* 0x000fea000b800000 */
[----:B------:R-:W1:Y:S01]  /*6fe0*/  LDCU UR9, c[0x0][0xb20] ;  /* 0x00016400ff0977ac */ /* 0x000e620008000800 */
[----:B------:R-:W-:Y:S02]  /*6ff0*/  UIMAD.WIDE.U32 UR4, UR60, UR59, URZ ;  /* 0x0000003b3c0472a5 */ /* 0x000fe4000f8e00ff */
[----:B------:R-:W-:Y:S02]  /*7000*/  UIMAD.WIDE.U32 UR6, UR61, UR56, URZ ;  /* 0x000000383d0672a5 */ /* 0x000fe4000f8e00ff */
[----:B------:R-:W-:Y:S02]  /*7010*/  UIMAD.WIDE.U32 UR10, UR36, UR59, URZ ;  /* 0x0000003b240a72a5 */ /* 0x000fe4000f8e00ff */
[----:B------:R-:W-:Y:S02]  /*7020*/  UISETP.NE.AND UP0, UPT, UR58, 0x1, UPT ;  /* 0x000000013a00788c */ /* 0x000fe4000bf05270 */
[----:B------:R-:W-:Y:S02]  /*7030*/  UISETP.NE.AND UP1, UPT, UR45, 0x1, UPT ;  /* 0x000000012d00788c */ /* 0x000fe4000bf25270 */
[----:B------:R-:W-:Y:S02]  /*7040*/  UISETP.NE.AND UP2, UPT, UR39, 0x1, UPT ;  /* 0x000000012700788c */ /* 0x000fe4000bf45270 */
[----:B------:R-:W-:Y:S01]  /*7050*/  UIMAD.WIDE.U32 UR12, UR37, UR56, URZ ;  /* 0x00000038250c72a5 */ /* 0x000fe2000f8e00ff */
[----:B------:R-:W-:Y:S01]  /*7060*/  UMOV UR4, UR5 ;  /* 0x0000000500047c82 */ /* 0x000fe20008000000 */
[----:B------:R-:W-:Y:S01]  /*7070*/  UMOV UR6, UR11 ;  /* 0x0000000b00067c82 */ /* 0x000fe20008000000 */
[----:B-1----:R-:W-:Y:S03]  /*7080*/  USHF.R.U32.HI UR8, URZ, UR9, UR4 ;  /* 0x00000009ff087299 */ /* 0x002fe60008011604 */
[----:B------:R-:W-:Y:S02]  /*7090*/  UMOV UR4, UR7 ;  /* 0x0000000700047c82 */ /* 0x000fe40008000000 */
[----:B------:R-:W-:Y:S02]  /*70a0*/  USHF.R.U32.HI UR5, URZ, UR57, UR4 ;  /* 0x00000039ff057299 */ /* 0x000fe40008011604 */
[----:B------:R-:W-:Y:S02]  /*70b0*/  USEL UR4, UR60, UR8, !UP0 ;  /* 0x000000083c047287 */ /* 0x000fe4000c000000 */
[----:B------:R-:W-:Y:S02]  /*70c0*/  USHF.R.U32.HI UR8, URZ, UR9, UR6 ;  /* 0x00000009ff087299 */ /* 0x000fe40008011606 */
[----:B------:R-:W-:Y:S02]  /*70d0*/  UIMAD.WIDE.U32 UR6, UR4, UR46, URZ ;  /* 0x0000002e040672a5 */ /* 0x000fe4000f8e00ff */
[----:B------:R-:W-:Y:S02]  /*70e0*/  USEL UR9, UR61, UR5, !UP1 ;  /* 0x000000053d097287 */ /* 0x000fe4000c800000 */
[----:B------:R-:W-:Y:S02]  /*70f0*/  USEL UR8, UR36, UR8, !UP0 ;  /* 0x0000000824087287 */ /* 0x000fe4000c000000 */
[----:B------:R-:W-:Y:S01]  /*7100*/  UIMAD.WIDE.U32 UR10, UR9, UR46, URZ ;  /* 0x0000002e090a72a5 */ /* 0x000fe2000f8e00ff */
[----:B------:R-:W-:Y:S01]  /*7110*/  UMOV UR6, UR7 ;  /* 0x0000000700067c82 */ /* 0x000fe20008000000 */
[----:B------:R-:W-:Y:S01]  /*7120*/  UMOV UR5, UR13 ;  /* 0x0000000d00057c82 */ /* 0x000fe20008000000 */
[----:B------:R-:W-:Y:S02]  /*7130*/  @UP2 USHF.R.U32.HI UR4, URZ, UR47, UR6 ;  /* 0x0000002fff042299 */ /* 0x000fe40008011606 */
[----:B------:R-:W-:Y:S02]  /*7140*/  USHF.R.U32.HI UR5, URZ, UR57, UR5 ;  /* 0x00000039ff057299 */ /* 0x000fe40008011605 */
[----:B------:R-:W-:Y:S02]  /*7150*/  UIMAD UR4, UR39, UR4, URZ ;  /* 0x00000004270472a4 */ /* 0x000fe4000f8e02ff */
[----:B------:R-:W-:Y:S02]  /*7160*/  USEL UR5, UR37, UR5, !UP1 ;  /* 0x0000000525057287 */ /* 0x000fe4000c800000 */
[----:B------:R-:W-:Y:S01]  /*7170*/  UISETP.GE.AND UP0, UPT, UR8, UR4, UPT ;  /* 0x000000040800728c */ /* 0x000fe2000bf06270 */
[----:B------:R-:W-:Y:S01]  /*7180*/  UMOV UR6, UR11 ;  /* 0x0000000b00067c82 */ /* 0x000fe20008000000 */
[----:B------:R-:W-:Y:S02]  /*7190*/  UIMAD.WIDE.U32 UR10, UR8, UR46, URZ ;  /* 0x0000002e080a72a5 */ /* 0x000fe4000f8e00ff */
[----:B------:R-:W-:Y:S04]  /*71a0*/  @UP2 USHF.R.U32.HI UR9, URZ, UR47, UR6 ;  /* 0x0000002fff092299 */ /* 0x000fe80008011606 */
[----:B------:R-:W-:Y:S01]  /*71b0*/  UIMAD UR6, UR39, UR9, URZ ;  /* 0x00000009270672a4 */ /* 0x000fe2000f8e02ff */
[----:B------:R-:W-:Y:S03]  /*71c0*/  UMOV UR4, UR11 ;  /* 0x0000000b00047c82 */ /* 0x000fe60008000000 */
[----:B------:R-:W-:Y:S02]  /*71d0*/  UISETP.GE.OR UP0, UPT, UR5, UR6, UP0 ;  /* 0x000000060500728c */ /* 0x000fe40008706670 */
[----:B------:R-:W-:Y:S02]  /*71e0*/  USHF.R.U32.HI UR4, URZ, UR47, UR4 ;  /* 0x0000002fff047299 */ /* 0x000fe40008011604 */
[----:B------:R-:W-:Y:S02]  /*71f0*/  UIMAD.WIDE.U32 UR6, UR5, UR46, URZ ;  /* 0x0000002e050672a5 */ /* 0x000fe4000f8e00ff */
[----:B------:R-:W-:Y:S02]  /*7200*/  USEL UR11, UR8, UR4, !UP2 ;  /* 0x00000004080b7287 */ /* 0x000fe4000d000000 */
[----:B------:R-:W-:Y:S02]  /*7210*/  UIADD3 UR6, UPT, UPT, -UR5, URZ, URZ ;  /* 0x000000ff05067290 */ /* 0x000fe4000fffe1ff */
[----:B------:R-:W-:Y:S02]  /*7220*/  UIADD3 UR10, UPT, UPT, -UR11, URZ, URZ ;  /* 0x000000ff0b0a7290 */ /* 0x000fe4000fffe1ff */
[----:B------:R-:W-:Y:S02]  /*7230*/  UIMAD UR6, UR45, UR6, UR37 ;  /* 0x000000062d0672a4 */ /* 0x000fe4000f8e0225 */
[----:B------:R-:W-:Y:S01]  /*7240*/  UIMAD UR10, UR39, UR10, UR8 ;  /* 0x0000000a270a72a4 */ /* 0x000fe2000f8e0208 */
[----:B------:R-:W-:Y:S01]  /*7250*/  @!UP0 UMOV UR4, UR7 ;  /* 0x0000000700048c82 */ /* 0x000fe20008000000 */
[----:B------:R-:W-:Y:S02]  /*7260*/  UIADD3 UR7, UPT, UPT, -UR8, URZ, URZ ;  /* 0x000000ff08077290 */ /* 0x000fe4000fffe1ff */
[----:B------:R-:W-:Y:S04]  /*7270*/  @!UP0 USHF.R.U32.HI UR4, URZ, UR47, UR4 ;  /* 0x0000002fff048299 */ /* 0x000fe80008011604 */
[----:B------:R-:W-:Y:S04]  /*7280*/  @!UP0 USEL UR4, UR5, UR4, !UP2 ;  /* 0x0000000405048287 */ /* 0x000fe8000d000000 */
[----:B------:R-:W-:Y:S02]  /*7290*/  @!UP0 UIMAD UR9, UR9, UR10, UR4 ;  /* 0x0000000a090982a4 */ /* 0x000fe4000f8e0204 */
[----:B------:R-:W-:Y:S02]  /*72a0*/  @!UP0 UIADD3 UR10, UPT, UPT, UR11, -UR4, URZ ;  /* 0x800000040b0a8290 */ /* 0x000fe4000fffe0ff */
[----:B------:R-:W-:Y:S02]  /*72b0*/  UIMAD UR4, UR58, UR7, UR36 ;  /* 0x000000073a0472a4 */ /* 0x000fe4000f8e0224 */
[----:B------:R-:W-:Y:S03]  /*72c0*/  @!UP0 UIMAD UR8, UR10, UR39, UR5 ;  /* 0x000000270a0882a4 */ /* 0x000fe6000f8e0205 */
[----:B------:R-:W-:Y:S02]  /*72d0*/  @!UP0 UMOV UR5, UR9 ;  /* 0x0000000900058c82 */ /* 0x000fe40008000000 */
[----:B------:R-:W-:Y:S02]  /*72e0*/  UIMAD UR37, UR5, UR45, UR6 ;  /* 0x0000002d052572a4 */ /* 0x000fe4000f8e0206 */
[----:B------:R-:W-:Y:S11]  /*72f0*/  UIMAD UR36, UR8, UR58, UR4 ;  /* 0x0000003a082472a4 */ /* 0x000ff6000f8e0204 */
[----:B------:R-:W-:Y:S01]  /*7300*/  @!UPT UIADD3 URZ, UPT, UPT, URZ, URZ, URZ ;  /* 0x000000fffffff290 */ /* 0x000fe2000fffe0ff */
.L_x_120:
[----:B------:R-:W-:Y:S01]  /*7310*/  UISETP.NE.AND UP4, UPT, UR63, URZ, UPT ;  /* 0x000000ff3f00728c */ /* 0x000fe2000bf85270 */
[----:B------:R-:W-:Y:S01]  /*7320*/  R2UR UR6, R3 ;  /* 0x00000000030672ca */ /* 0x000fe200000e0000 */
[----:B------:R-:W-:Y:S01]  /*7330*/  UIADD3 UR11, UPT, UPT, UR49, 0x400, URZ ;  /* 0x00000400310b7890 */ /* 0x000fe2000fffe0ff */
[----:B------:R-:W-:Y:S01]  /*7340*/  IABS R0, R0 ;  /* 0x0000000000007213 */ /* 0x000fe20000000000 */
[----:B------:R-:W-:Y:S01]  /*7350*/  USHF.L.U32 UR42, UR29, 0x7, URZ ;  /* 0x000000071d2a7899 */ /* 0x000fe200080006ff */
[----:B------:R-:W-:Y:S03]  /*7360*/  @P0 SHF.R.U32.HI R4, RZ, 0x10, R5 ;  /* 0x00000010ff040819 */ /* 0x000fe60000011605 */
[----:B------:R-:W-:Y:S01]  /*7370*/  IMAD.MOV R0, RZ, RZ, -R0 ;  /* 0x000000ffff007224 */ /* 0x000fe200078e0a00 */
[----:B------:R-:W-:Y:S04]  /*7380*/  @P0 R2UR UR62, R4 ;  /* 0x00000000043e02ca */ /* 0x000fe800000e0000 */
[----:B------:R-:W-:Y:S01]  /*7390*/  R2UR UR9, R0 ;  /* 0x00000000000972ca */ /* 0x000fe200000e0000 */
[----:B------:R-:W1:Y:S10]  /*73a0*/  I2F.RP R9, UR6 ;  /* 0x0000000600097d06 */ /* 0x000e740008209400 */
[----:B-1----:R-:W1:Y:S02]  /*73b0*/  MUFU.RCP R3, R9 ;  /* 0x0000000900037308 */ /* 0x002e640000001000 */
[----:B-1----:R-:W-:Y:S08]  /*73c0*/  VIADD R8, R3, 0xffffffe ;  /* 0x0ffffffe03087836 */ /* 0x002ff00000000000 */
[----:B------:R-:W1:Y:S02]  /*73d0*/  F2I.FTZ.U32.TRUNC.NTZ R3, R8 ;  /* 0x0000000800037305 */ /* 0x000e64000021f000 */
[----:B-1----:R-:W-:Y:S01]  /*73e0*/  R2UR UR5, R3 ;  /* 0x00000000030572ca */ /* 0x002fe200000e0000 */
[----:B------:R-:W-:Y:S05]  /*73f0*/  IMAD.U32 R3, RZ, RZ, UR26 ;  /* 0x0000001aff037e24 */ /* 0x000fea000f8e00ff */
[----:B------:R-:W-:Y:S04]  /*7400*/  IABS R3, R3 ;  /* 0x0000000300037213 */ /* 0x000fe80000000000 */
[----:B------:R-:W-:Y:S01]  /*7410*/  R2UR UR8, R3 ;  /* 0x00000000030872ca */ /* 0x000fe200000e0000 */
[----:B------:R-:W-:Y:S02]  /*7420*/  IMAD.U32 R3, RZ, RZ, UR63 ;  /* 0x0000003fff037e24 */ /* 0x000fe4000f8e00ff */
[----:B------:R-:W-:Y:S03]  /*7430*/  UIADD3 UR4, UPT, UPT, URZ, -UR5, URZ ;  /* 0x80000005ff047290 */ /* 0x000fe6000fffe0ff */
[----:B------:R-:W-:Y:S01]  /*7440*/  IABS R9, R3 ;  /* 0x0000000300097213 */ /* 0x000fe20000000000 */
[----:B------:R-:W-:Y:S03]  /*7450*/  UIMAD UR7, UR4, UR6, URZ ;  /* 0x00000006040772a4 */ /* 0x000fe6000f8e02ff */
[----:B------:R-:W-:Y:S01]  /*7460*/  UMOV UR4, URZ ;  /* 0x000000ff00047c82 */ /* 0x000fe20008000000 */
[----:B------:R-:W1:Y:S01]  /*7470*/  I2F.RP R0, R9 ;  /* 0x0000000900007306 */ /* 0x000e620000209400 */
[----:B------:R-:W-:Y:S07]  /*7480*/  UIMAD.WIDE.U32 UR4, UR5, UR7, UR4 ;  /* 0x00000007050472a5 */ /* 0x000fee000f8e0004 */
[----:B------:R-:W-:Y:S02]  /*7490*/  UMOV UR4, UR5 ;  /* 0x0000000500047c82 */ /* 0x000fe40008000000 */
[----:B------:R-:W-:Y:S01]  /*74a0*/  UIMAD.WIDE.U32 UR4, UR4, UR8, URZ ;  /* 0x00000008040472a5 */ /* 0x000fe2000f8e00ff */
[----:B-1----:R-:W1:Y:S06]  /*74b0*/  MUFU.RCP R0, R0 ;  /* 0x0000000000007308 */ /* 0x002e6c0000001000 */
[----:B------:R-:W-:Y:S02]  /*74c0*/  UMOV UR43, UR5 ;  /* 0x00000005002b7c82 */ /* 0x000fe40008000000 */
[----:B------:R-:W-:Y:S04]  /*74d0*/  UIMAD UR4, UR43, UR9, UR8 ;  /* 0x000000092b0472a4 */ /* 0x000fe8000f8e0208 */
[----:B------:R-:W-:Y:S01]  /*74e0*/  UISETP.GT.U32.AND UP0, UPT, UR6, UR4, UPT ;  /* 0x000000040600728c */ /* 0x000fe2000bf04070 */
[----:B-1----:R-:W-:Y:S10]  /*74f0*/  IADD3 R10, PT, PT, R0, 0xffffffe, RZ ;  /* 0x0ffffffe000a7810 */ /* 0x002ff40007ffe0ff */
[----:B------:R-:W-:Y:S02]  /*7500*/  @!UP0 UIADD3 UR4, UPT, UPT, UR4, -UR6, URZ ;  /* 0x8000000604048290 */ /* 0x000fe4000fffe0ff */
[----:B------:R-:W-:Y:S01]  /*7510*/  @!UP0 UIADD3 UR43, UPT, UPT, UR43, 0x1, URZ ;  /* 0x000000012b2b8890 */ /* 0x000fe2000fffe0ff */
[----:B------:R1:W2:Y:S01]  /*7520*/  F2I.FTZ.U32.TRUNC.NTZ R11, R10 ;  /* 0x0000000a000b7305 */ /* 0x0002a2000021f000 */
[----:B------:R-:W-:Y:S02]  /*7530*/  UISETP.GE.U32.AND UP2, UPT, UR4, UR6, UPT ;  /* 0x000000060400728c */ /* 0x000fe4000bf46070 */
[----:B------:R-:W-:Y:S02]  /*7540*/  ULOP3.LUT UR4, UR26, UR52, URZ, 0x3c, !UPT ;  /* 0x000000341a047292 */ /* 0x000fe4000f8e3cff */
[----:B------:R-:W-:Y:S02]  /*7550*/  UISETP.NE.AND UP0, UPT, UR52, URZ, UPT ;  /* 0x000000ff3400728c */ /* 0x000fe4000bf05270 */
[----:B------:R-:W-:Y:S05]  /*7560*/  UISETP.GE.AND UP1, UPT, UR4, URZ, UPT ;  /* 0x000000ff0400728c */ /* 0x000fea000bf26270 */
[----:B------:R-:W-:Y:S01]  /*7570*/  @UP2 UIADD3 UR43, UPT, UPT, UR43, 0x1, URZ ;  /* 0x000000012b2b2890 */ /* 0x000fe2000fffe0ff */
[----:B-1----:R-:W-:Y:S02]  /*7580*/  HFMA2 R10, -RZ, RZ, 0, 0 ;  /* 0x00000000ff0a7431 */ /* 0x002fe400000001ff */
[--C-:B--2---:R-:W-:Y:S03]  /*7590*/  IMAD.MOV R8, RZ, RZ, -R11.reuse ;  /* 0x000000ffff087224 */ /* 0x104fe600078e0a0b */
[----:B------:R-:W-:Y:S02]  /*75a0*/  @!UP1 UIADD3 UR43, UPT, UPT, -UR43, URZ, URZ ;  /* 0x000000ff2b2b9290 */ /* 0x000fe4000fffe1ff */
[----:B------:R-:W-:Y:S01]  /*75b0*/  @!UP0 ULOP3.LUT UR43, URZ, UR52, URZ, 0x33, !UPT ;  /* 0x00000034ff2b8292 */ /* 0x000fe2000f8e33ff */
[----:B------:R-:W-:Y:S01]  /*75c0*/  IMAD R3, R8, R9, RZ ;  /* 0x0000000908037224 */ /* 0x000fe200078e02ff */
[----:B------:R-:W-:Y:S02]  /*75d0*/  UISETP.NE.AND UP0, UPT, UR38, 0x1, UPT ;  /* 0x000000012600788c */ /* 0x000fe4000bf05270 */
[----:B------:R-:W-:Y:S01]  /*75e0*/  ULOP3.LUT UR4, UR43, UR63, URZ, 0x3c, !UPT ;  /* 0x0000003f2b047292 */ /* 0x000fe2000f8e3cff */
[----:B------:R-:W-:Y:S03]  /*75f0*/  IMAD.HI.U32 R11, R11, R3, R10 ;  /* 0x000000030b0b7227 */ /* 0x000fe600078e000a */
[----:B------:R-:W-:Y:S01]  /*7600*/  UISETP.GE.AND UP3, UPT, UR4, URZ, UPT ;  /* 0x000000ff0400728c */ /* 0x000fe2000bf66270 */
[----:B------:R-:W-:Y:S04]  /*7610*/  IMAD.U32 R0, RZ, RZ, UR43 ;  /* 0x0000002bff007e24 */ /* 0x000fe8000f8e00ff */
[----:B------:R-:W1:Y:S01]  /*7620*/  @!UP0 LDCU.128 UR12, c[0x0][0xb10] ;  /* 0x00016200ff0c87ac */ /* 0x000e620008000c00 */
[----:B------:R-:W-:Y:S05]  /*7630*/  IABS R0, R0 ;  /* 0x0000000000007213 */ /* 0x000fea0000000000 */
[----:B------:R-:W-:Y:S01]  /*7640*/  IMAD.HI.U32 R11, R11, R0, RZ ;  /* 0x000000000b0b7227 */ /* 0x000fe200078e00ff */
[----:B------:R-:W2:Y:S03]  /*7650*/  @!UP0 LDCU UR5, c[0x0][0xb0c] ;  /* 0x00016180ff0587ac */ /* 0x000ea60008000800 */
[----:B------:R-:W-:Y:S01]  /*7660*/  IMAD.MOV R3, RZ, RZ, -R11 ;  /* 0x000000ffff037224 */ /* 0x000fe200078e0a0b */
[----:B------:R-:W3:Y:S03]  /*7670*/  @!UP0 LDCU UR10, c[0x0][0xb20] ;  /* 0x00016400ff0a87ac */ /* 0x000ee60008000800 */
[C---:B------:R-:W-:Y:S01]  /*7680*/  IMAD R0, R9.reuse, R3, R0 ;  /* 0x0000000309007224 */ /* 0x040fe200078e0200 */
[----:B-1----:R-:W-:Y:S04]  /*7690*/  UIMAD.WIDE.U32 UR6, UR37, UR12, URZ ;  /* 0x0000000c250672a5 */ /* 0x002fe8000f8e00ff */
[----:B------:R-:W-:Y:S01]  /*76a0*/  ISETP.GT.U32.AND P1, PT, R9, R0, PT ;  /* 0x000000000900720c */ /* 0x000fe20003f24070 */
[----:B------:R-:W-:Y:S02]  /*76b0*/  UIMAD.WIDE.U32 UR8, UR36, UR15, URZ ;  /* 0x0000000f240872a5 */ /* 0x000fe4000f8e00ff */
[----:B------:R-:W-:Y:S01]  /*76c0*/  @!UP0 UISETP.NE.AND UP1, UPT, UR14, 0x1, UPT ;  /* 0x000000010e00888c */ /* 0x000fe2000bf25270 */
[----:B------:R-:W-:Y:S01]  /*76d0*/  @!UP0 UMOV UR6, UR7 ;  /* 0x0000000700068c82 */ /* 0x000fe20008000000 */
[----:B--2---:R-:W-:Y:S02]  /*76e0*/  @!UP0 UISETP.NE.AND UP2, UPT, UR5, 0x1, UPT ;  /* 0x000000010500888c */ /* 0x004fe4000bf45270 */
[----:B------:R-:W-:Y:S01]  /*76f0*/  @!UP0 USHF.R.U32.HI UR6, URZ, UR13, UR6 ;  /* 0x0000000dff068299 */ /* 0x000fe20008011606 */
[----:B------:R-:W-:Y:S02]  /*7700*/  @!UP0 UMOV UR4, UR9 ;  /* 0x0000000900048c82 */ /* 0x000fe40008000000 */
[----:B---3--:R-:W-:Y:S03]  /*7710*/  @!UP0 USHF.R.U32.HI UR4, URZ, UR10, UR4 ;  /* 0x0000000aff048299 */ /* 0x008fe60008011604 */
[----:B------:R-:W-:Y:S01]  /*7720*/  @!P1 IMAD.IADD R0, R0, 0x1, -R9 ;  /* 0x0000000100009824 */ /* 0x000fe200078e0a09 */
[----:B------:R-:W-:Y:S01]  /*7730*/  @!UP0 USEL UR7, UR37, UR6, !UP2 ;  /* 0x0000000625078287 */ /* 0x000fe2000d000000 */
[----:B------:R-:W-:Y:S01]  /*7740*/  @!P1 IADD3 R11, PT, PT, R11, 0x1, RZ ;  /* 0x000000010b0b9810 */ /* 0x000fe20007ffe0ff */
[----:B------:R-:W-:Y:S02]  /*7750*/  @!UP0 USEL UR6, UR36, UR4, !UP1 ;  /* 0x0000000424068287 */ /* 0x000fe4000c800000 */
[----:B------:R-:W-:Y:S02]  /*7760*/  ISETP.GE.U32.AND P2, PT, R0, R9, PT ;  /* 0x000000090000720c */ /* 0x000fe40003f46070 */
[----:B------:R-:W-:Y:S02]  /*7770*/  @!UP0 UIADD3 UR4, UPT, UPT, -UR7, UR6, URZ ;  /* 0x0000000607048290 */ /* 0x000fe4000fffe1ff */
[----:B------:R-:W-:Y:S02]  /*7780*/  @!UP0 UIADD3 UR6, UPT, UPT, UR7, -UR6, URZ ;  /* 0x8000000607068290 */ /* 0x000fe4000fffe0ff */
[----:B------:R-:W-:Y:S02]  /*7790*/  @!UP0 UIMAD UR37, UR4, UR5, UR37 ;  /* 0x00000005042582a4 */ /* 0x000fe4000f8e0225 */
[----:B------:R-:W-:Y:S02]  /*77a0*/  @!UP0 UIMAD UR36, UR6, UR14, UR36 ;  /* 0x0000000e062482a4 */ /* 0x000fe4000f8e0224 */
[----:B------:R-:W-:Y:S02]  /*77b0*/  ULOP3.LUT UP0, URZ, UR11, 0x1b0, URZ, 0xc0, !UPT ;  /* 0x000001b00bff7892 */ /* 0x000fe4000f80c0ff */
[----:B------:R-:W-:Y:S01]  /*77c0*/  UIADD3 UR4, UPT, UPT, -UR43, URZ, URZ ;  /* 0x000000ff2b047290 */ /* 0x000fe2000fffe1ff */
[----:B------:R-:W-:Y:S03]  /*77d0*/  @P2 VIADD R11, R11, 0x1 ;  /* 0x000000010b0b2836 */ /* 0x000fe60000000000 */
[----:B------:R-:W-:Y:S02]  /*77e0*/  UIMAD UR5, UR52, UR4, UR26 ;  /* 0x00000004340572a4 */ /* 0x000fe4000f8e021a */
[----:B------:R-:W-:Y:S02]  /*77f0*/  R2UR UR44, R11 ;  /* 0x000000000b2c72ca */ /* 0x000fe400000e0000 */
[----:B------:R-:W-:Y:S11]  /*7800*/  USHF.L.U32 UR50, UR5, 0x7, URZ ;  /* 0x0000000705327899 */ /* 0x000ff600080006ff */
[----:B------:R-:W-:Y:S02]  /*7810*/  @!UP3 UIADD3 UR44, UPT, UPT, -UR44, URZ, URZ ;  /* 0x000000ff2c2cb290 */ /* 0x000fe4000fffe1ff */
[----:B------:R-:W-:Y:S04]  /*7820*/  @!UP4 ULOP3.LUT UR44, URZ, UR63, URZ, 0x33, !UPT ;  /* 0x0000003fff2cc292 */ /* 0x000fe8000f8e33ff */
[----:B------:R-:W-:Y:S04]  /*7830*/  UIADD3 UR4, UPT, UPT, -UR44, URZ, URZ ;  /* 0x000000ff2c047290 */ /* 0x000fe8000fffe1ff */
[----:B------:R-:W-:Y:S01]  /*7840*/  UIMAD UR43, UR63, UR4, UR43 ;  /* 0x000000043f2b72a4 */ /* 0x000fe2000f8e022b */
[----:B------:R-:W-:Y:S11]  /*7850*/  BRA.U !UP0, `(.L_x_121) ;  /* 0x0000000108407547 */ /* 0x000ff6000b800000 */
[----:B------:R-:W1:Y:S01]  /*7860*/  LDCU.64 UR8, c[0x4][0x80] ;  /* 0x01001000ff0877ac */ /* 0x000e620008000a00 */
[----:B------:R-:W-:Y:S01]  /*7870*/  MOV R15, 0x0 ;  /* 0x00000000000f7802 */ /* 0x000fe20000000f00 */
[----:B------:R-:W-:Y:S01]  /*7880*/  IMAD.MOV.U32 R8, RZ, RZ, 0x70 ;  /* 0x00000070ff087424 */ /* 0x000fe200078e00ff */
[----:B------:R-:W-:Y:S01]  /*7890*/  MOV R12, 0x1 ;  /* 0x00000001000c7802 */ /* 0x000fe20000000f00 */
[----:B------:R-:W-:Y:S01]  /*78a0*/  IMAD.MOV.U32 R13, RZ, RZ, RZ ;  /* 0x000000ffff0d7224 */ /* 0x000fe200078e00ff */
[----:B------:R-:W2:Y:S02]  /*78b0*/  LDCU.64 UR6, c[0x4][0x88] ;  /* 0x01001100ff0677ac */ /* 0x000ea40008000a00 */
[----:B------:R-:W3:Y:S01]  /*78c0*/  LDC.64 R14, c[0x4][R15] ;  /* 0x010000000f0e7b82 */ /* 0x000ee20000000a00 */
[----:B------:R-:W4:Y:S01]  /*78d0*/  LDCU.64 UR4, c[0x4][0x8] ;  /* 0x01000100ff0477ac */ /* 0x000f220008000a00 */
[----:B-1----:R-:W-:Y:S01]  /*78e0*/  MOV R5, UR9 ;  /* 0x0000000900057c02 */ /* 0x002fe20008000f00 */
[----:B------:R-:W-:Y:S01]  /*78f0*/  IMAD.U32 R4, RZ, RZ, UR8 ;  /* 0x00000008ff047e24 */ /* 0x000fe2000f8e00ff */
[----:B--2---:R-:W-:Y:S01]  /*7900*/  MOV R7, UR7 ;  /* 0x0000000700077c02 */ /* 0x004fe20008000f00 */
[----:B------:R-:W-:Y:S01]  /*7910*/  IMAD.U32 R6, RZ, RZ, UR6 ;  /* 0x00000006ff067e24 */ /* 0x000fe2000f8e00ff */
[----:B----4-:R-:W-:Y:S01]  /*7920*/  MOV R11, UR5 ;  /* 0x00000005000b7c02 */ /* 0x010fe20008000f00 */
[----:B------:R-:W-:Y:S02]  /*7930*/  IMAD.U32 R10, RZ, RZ, UR4 ;  /* 0x00000004ff0a7e24 */ /* 0x000fe4000f8e00ff */
[----:B------:R-:W-:Y:S07]  /*7940*/  LEPC R20, `(.L_x_121) ;  /* 0x000000001014794e */ /* 0x000fee0000000000 */
[----:B---3-5:R-:W-:Y:S05]  /*7950*/  CALL.ABS.NOINC R14 ;  /* 0x000000000e007343 */ /* 0x028fea0003c00000 */
.L_x_121:
[----:B------:R-:W-:Y:S01]  /*7960*/  LOP3.LUT P0, RZ, R178, 0x1b0, RZ, 0xc0, !PT ;  /* 0x000001b0b2ff7812 */ /* 0x000fe2000780c0ff */
[----:B------:R-:W-:Y:S11]  /*7970*/  BSSY.RECONVERGENT B6, `(.L_x_122) ;  /* 0x0000013000067945 */ /* 0x000ff60003800200 */
[----:B------:R-:W-:Y:S01]  /*7980*/  @!UPT UIADD3 URZ, UPT, UPT, URZ, URZ, URZ ;  /* 0x000000fffffff290 */ /* 0x000fe2000fffe0ff */
[----:B------:R-:W-:Y:S05]  /*7990*/  @!P0 BRA `(.L_x_123) ;  /* 0x0000000000408947 */ /* 0x000fea0003800000 */
[----:B------:R-:W1:Y:S01]  /*79a0*/  LDCU.64 UR8, c[0x4][0x80] ;  /* 0x01001000ff0877ac */ /* 0x000e620008000a00 */
[----:B------:R-:W-:Y:S01]  /*79b0*/  MOV R15, 0x0 ;  /* 0x00000000000f7802 */ /* 0x000fe20000000f00 */
[----:B------:R-:W-:Y:S02]  /*79c0*/  HFMA2 R12, -RZ, RZ, 0, 5.9604644775390625e-08 ;  /* 0x00000001ff0c7431 */ /* 0x000fe400000001ff */
[----:B------:R-:W-:Y:S02]  /*79d0*/  IMAD.MOV.U32 R8, RZ, RZ, 0x70 ;  /* 0x00000070ff087424 */ /* 0x000fe400078e00ff */
[----:B------:R-:W-:Y:S01]  /*79e0*/  IMAD.MOV.U32 R13, RZ, RZ, RZ ;  /* 0x000000ffff0d7224 */ /* 0x000fe200078e00ff */
[----:B------:R-:W2:Y:S01]  /*79f0*/  LDCU.64 UR6, c[0x4][0x88] ;  /* 0x01001100ff0677ac */ /* 0x000ea20008000a00 */
        /* <DEDUP_REMOVED lines=10> */
.L_x_123:
[----:B------:R-:W-:Y:S05]  /*7aa0*/  BSYNC.RECONVERGENT B6 ;  /* 0x0000000000067941 */ /* 0x000fea0003800200 */
.L_x_122:
[----:B------:R-:W-:Y:S02]  /*7ab0*/  R2UR UR6, R173 ;  /* 0x00000000ad0672ca */ /* 0x000fe400000e0000 */
[----:B------:R-:W-:Y:S02]  /*7ac0*/  R2UR UR5, R170 ;  /* 0x00000000aa0572ca */ /* 0x000fe400000e0000 */
[----:B------:R-:W-:Y:S02]  /*7ad0*/  R2UR UR4, R169 ;  /* 0x00000000a90472ca */ /* 0x000fe400000e0000 */
[----:B------:R-:W-:Y:S02]  /*7ae0*/  ISETP.NE.U32.AND P4, PT, R154, RZ, PT ;  /* 0x000000ff9a00720c */ /* 0x000fe40003f85070 */
[----:B------:R-:W-:Y:S02]  /*7af0*/  ISETP.NE.U32.AND P2, PT, RZ, UR54, PT ;  /* 0x00000036ff007c0c */ /* 0x000fe4000bf45070 */
[----:B------:R-:W-:Y:S02]  /*7b00*/  ISETP.NE.AND.EX P4, PT, R155, RZ, PT, P4 ;  /* 0x000000ff9b00720c */ /* 0x000fe40003f85340 */
[----:B------:R-:W-:Y:S01]  /*7b10*/  ISETP.NE.AND.EX P2, PT, RZ, UR55, PT, P2 ;  /* 0x00000037ff007c0c */ /* 0x000fe2000bf45320 */
[----:B------:R-:W-:Y:S02]  /*7b20*/  UISETP.NE.AND UP2, UPT, UR6, URZ, UPT ;  /* 0x000000ff0600728c */ /* 0x000fe4000bf45270 */
[----:B------:R-:W-:Y:S04]  /*7b30*/  UISETP.NE.U32.AND UP0, UPT, UR5, URZ, UPT ;  /* 0x000000ff0500728c */ /* 0x000fe8000bf05070 */
[----:B------:R-:W-:Y:S01]  /*7b40*/  UISETP.NE.AND.EX UP1, UPT, UR4, URZ, UPT, UP0 ;  /* 0x000000ff0400728c */ /* 0x000fe2000bf25300 */
[----:B------:R-:W-:Y:S01]  /*7b50*/  PLOP3.LUT P1, PT, PT, PT, UP2, 0x80, 0x8 ;  /* 0x000000000008781c */ /* 0x000fe20003f2f028 */
[----:B------:R-:W-:Y:S03]  /*7b60*/  UPLOP3.LUT UP0, UPT, UPT, UPT, UPT, 0x40, 0x4 ;  /* 0x000000000004789c */ /* 0x000fe60003f0e870 */
[----:B------:R-:W-:Y:S06]  /*7b70*/  @UP2 UPLOP3.LUT UP0, UPT, UPT, UPT, UP1, 0x80, 0x8 ;  /* 0x000000000008289c */ /* 0x000fec0003f0f010 */
[----:B------:R-:W-:Y:S01]  /*7b80*/  PLOP3.LUT P0, PT, PT, PT, UP0, 0x80, 0x8 ;  /* 0x000000000008781c */ /* 0x000fe20003f0f008 */
[----:B------:R-:W-:Y:S01]  /*7b90*/  @!UPT UIADD3 URZ, UPT, UPT, URZ, URZ, URZ ;  /* 0x000000fffffff290 */ /* 0x000fe2000fffe0ff */
[----:B------:R-:W-:Y:S11]  /*7ba0*/  BRA.U !UP1, `(.L_x_124) ;  /* 0x0000000109407547 */ /* 0x000ff6000b800000 */
[----:B------:R-:W-:Y:S01]  /*7bb0*/  UISETP.NE.U32.AND UP0, UPT, UR54, URZ, UPT ;  /* 0x000000ff3600728c */ /* 0x000fe2000bf05070 */
[----:B------:R-:W-:Y:S01]  /*7bc0*/  R2UR UR6, R170 ;  /* 0x00000000aa0672ca */ /* 0x000fe200000e0000 */
[----:B------:R-:W1:Y:S01]  /*7bd0*/  LDCU.64 UR8, c[0x0][0x358] ;  /* 0x00006b00ff0877ac */ /* 0x000e620008000a00 */
[----:B------:R-:W-:Y:S02]  /*7be0*/  HFMA2 R167, -RZ, RZ, 0, 5.9604644775390625e-08 ;  /* 0x00000001ffa77431 */ /* 0x000fe400000001ff */
[----:B------:R-:W-:Y:S01]  /*7bf0*/  IMAD.MOV.U32 R0, RZ, RZ, 0x1 ;  /* 0x00000001ff007424 */ /* 0x000fe200078e00ff */
[----:B------:R-:W-:Y:S06]  /*7c00*/  UISETP.NE.AND.EX UP0, UPT, UR55, URZ, UPT, UP0 ;  /* 0x000000ff3700728c */ /* 0x000fec000bf05300 */
[----:B------:R-:W-:Y:S05]  /*7c10*/  PLOP3.LUT P3, PT, PT, PT, UP0, 0x80, 0x8 ;  /* 0x000000000008781c */ /* 0x000fea0003f6f008 */
[----:B------:R-:W2:Y:S01]  /*7c20*/  @UP0 LDCU.64 UR4, c[0x0][0x888] ;  /* 0x00011100ff0407ac */ /* 0x000ea20008000a00 */
[----:B------:R-:W-:Y:S07]  /*7c30*/  @UP0 UIMAD UR6, UR51, UR6, URZ ;  /* 0x00000006330602a4 */ /* 0x000fee000f8e02ff */
[----:B------:R-:W-:Y:S01]  /*7c40*/  @!P3 PRMT R167, R0, 0x7610, R167 ;  /* 0x0000761000a7b816 */ /* 0x000fe200000000a7 */
[----:B--2---:R-:W-:Y:S06]  /*7c50*/  @UP0 UIMAD.WIDE UR4, UR6, 0x4, UR4 ;  /* 0x00000004060408a5 */ /* 0x004fec000f8e0204 */
[----:B------:R-:W-:Y:S02]  /*7c60*/  IMAD.U32 R4, RZ, RZ, UR4 ;  /* 0x00000004ff047e24 */ /* 0x000fe4000f8e00ff */
[----:B------:R-:W-:Y:S03]  /*7c70*/  IMAD.U32 R5, RZ, RZ, UR5 ;  /* 0x00000005ff057e24 */ /* 0x000fe6000f8e00ff */
[----:B------:R-:W2:Y:S02]  /*7c80*/  @!UP0 LDCU UR4, c[0x0][0x880] ;  /* 0x00011000ff0487ac */ /* 0x000ea40008000800 */
[----:B-1---5:R1:W5:Y:S02]  /*7c90*/  @P3 LDG.E R73, desc[UR8][R4.64] ;  /* 0x0000000804493981 */ /* 0x022364000c1e1900 */
[----:B-12---:R-:W-:Y:S02]  /*7ca0*/  @!P3 MOV R73, UR4 ;  /* 0x000000040049bc02 */ /* 0x006fe40008000f00 */
.L_x_124:
[----:B------:R-:W-:Y:S05]  /*7cb0*/  @!P4 BRA `(.L_x_125) ;  /* 0x000000000024c947 */ /* 0x000fea0003800000 */
[----:B------:R-:W-:Y:S01]  /*7cc0*/  ISETP.NE.U32.AND P3, PT, R152, RZ, PT ;  /* 0x000000ff9800720c */ /* 0x000fe20003f65070 */
[----:B------:R-:W1:Y:S03]  /*7cd0*/  LDCU.64 UR4, c[0x0][0x358] ;  /* 0x00006b00ff0477ac */ /* 0x000e660008000a00 */
[----:B------:R-:W-:Y:S11]  /*7ce0*/  ISETP.NE.AND.EX P3, PT, R153, RZ, PT, P3 ;  /* 0x000000ff9900720c */ /* 0x000ff60003f65330 */
[----:B------:R-:W-:Y:S02]  /*7cf0*/  @!UPT UIADD3 URZ, UPT, UPT, URZ, URZ, URZ ;  /* 0x000000fffffff290 */ /* 0x000fe4000fffe0ff */
[----:B------:R-:W2:Y:S01]  /*7d00*/  @P3 LDC.64 R4, c[0x0][0x8a8] ;  /* 0x00022a00ff043b82 */ /* 0x000ea20000000a00 */
[----:B------:R-:W-:Y:S04]  /*7d10*/  @P3 IMAD R0, R154, UR51, RZ ;  /* 0x000000339a003c24 */ /* 0x000fe8000f8e02ff */
[----:B--2---:R-:W-:Y:S05]  /*7d20*/  @P3 IMAD.WIDE R4, R0, 0x4, R4 ;  /* 0x0000000400043825 */ /* 0x004fea00078e0204 */
[----:B-1---5:R1:W5:Y:S02]  /*7d30*/  @P3 LDG.E R70, desc[UR4][R4.64] ;  /* 0x0000000404463981 */ /* 0x022364000c1e1900 */
[----:B-1----:R-:W2:Y:S02]  /*7d40*/  @!P3 LDC R70, c[0x0][0x8a0] ;  /* 0x00022800ff46bb82 */ /* 0x002ea40000000800 */
.L_x_125:
[----:B-----5:R-:W-:Y:S01]  /*7d50*/  FSETP.NEU.AND P4, PT, R73, RZ, PT ;  /* 0x000000ff4900720b */ /* 0x020fe20003f8d000 */
[----:B------:R-:W-:Y:S01]  /*7d60*/  BSSY B1, `(.L_x_126) ;  /* 0x0000047000017945 */ /* 0x000fe20003800000 */
[----:B------:R-:W-:Y:S01]  /*7d70*/  SEL R5, RZ, 0xffffffff, P2 ;  /* 0xffffffffff057807 */ /* 0x000fe20001000000 */
[----:B------:R-:W-:Y:S01]  /*7d80*/  IMAD.MOV.U32 R184, RZ, RZ, 0x1 ;  /* 0x00000001ffb87424 */ /* 0x000fe200078e00ff */
[----:B------:R-:W-:Y:S01]  /*7d90*/  LOP3.LUT P3, RZ, R167, 0xff, RZ, 0xc0, !PT ;  /* 0x000000ffa7ff7812 */ /* 0x000fe2000786c0ff */
[----:B------:R-:W-:Y:S01]  /*7da0*/  IMAD.IADD R71, R69, 0x1, R2 ;  /* 0x0000000145477824 */ /* 0x000fe200078e0202 */
[----:B------:R-:W-:Y:S02]  /*7db0*/  @P1 SEL R4, RZ, 0xffffffff, P4 ;  /* 0xffffffffff041807 */ /* 0x000fe40002000000 */
[----:B------:R-:W-:Y:S02]  /*7dc0*/  CS2R R150, SRZ ;  /* 0x0000000000967805 */ /* 0x000fe4000001ff00 */
[----:B------:R-:W-:Y:S02]  /*7dd0*/  LEA R0, R160, UR49, 0x3 ;  /* 0x00000031a0007c11 */ /* 0x000fe4000f8e18ff */
[----:B------:R-:W-:Y:S02]  /*7de0*/  CS2R R148, SRZ ;  /* 0x0000000000947805 */ /* 0x000fe4000001ff00 */
[----:B------:R-:W-:Y:S02]  /*7df0*/  @P0 SEL R4, R5, R4, !P3 ;  /* 0x0000000405040207 */ /* 0x000fe40005800000 */
[----:B------:R-:W-:Y:S02]  /*7e00*/  CS2R R146, SRZ ;  /* 0x0000000000927805 */ /* 0x000fe4000001ff00 */
[----:B------:R-:W-:Y:S02]  /*7e10*/  LEA R180, R68, UR49, 0x3 ;  /* 0x0000003144b47c11 */ /* 0x000fe4000f8e18ff */
[----:B------:R-:W-:Y:S02]  /*7e20*/  CS2R R144, SRZ ;  /* 0x0000000000907805 */ /* 0x000fe4000001ff00 */
[----:B------:R-:W-:Y:S02]  /*7e30*/  @P1 LOP3.LUT R4, R4, 0x1, RZ, 0xc0, !PT ;  /* 0x0000000104041812 */ /* 0x000fe400078ec0ff */
[----:B------:R-:W-:Y:S02]  /*7e40*/  CS2R R142, SRZ ;  /* 0x00000000008e7805 */ /* 0x000fe4000001ff00 */
[----:B------:R-:W-:Y:S02]  /*7e50*/  SHF.L.U32 R3, R162, 0x1f, RZ ;  /* 0x0000001fa2037819 */ /* 0x000fe400000006ff */
[----:B------:R-:W-:Y:S02]  /*7e60*/  CS2R R140, SRZ ;  /* 0x00000000008c7805 */ /* 0x000fe4000001ff00 */
[----:B------:R-:W-:Y:S02]  /*7e70*/  ISETP.NE.U32.OR P6, PT, R4, 0x1, !P1 ;  /* 0x000000010400780c */ /* 0x000fe40004fc5470 */
[----:B------:R-:W-:Y:S02]  /*7e80*/  CS2R R138, SRZ ;  /* 0x00000000008a7805 */ /* 0x000fe4000001ff00 */
[----:B------:R-:W-:Y:S02]  /*7e90*/  PLOP3.LUT P2, PT, PT, PT, UP1, 0x80, 0x8 ;  /* 0x000000000008781c */ /* 0x000fe40003f4f018 */
[----:B------:R-:W-:Y:S02]  /*7ea0*/  CS2R R136, SRZ ;  /* 0x0000000000887805 */ /* 0x000fe4000001ff00 */
[----:B------:R-:W-:Y:S02]  /*7eb0*/  SEL R4, RZ, 0xffffffff, P4 ;  /* 0xffffffffff047807 */ /* 0x000fe40002000000 */
[----:B------:R-:W-:Y:S03]  /*7ec0*/  P2R R156, PR, RZ, 0x40 ;  /* 0x00000040ff9c7803 */ /* 0x000fe60000000000 */
[----:B------:R-:W-:Y:S04]  /*7ed0*/  @P6 SHF.L.U32 R7, R135, 0x1f, RZ ;  /* 0x0000001f87076819 */ /* 0x000fe800000006ff */
[----:B------:R-:W-:Y:S01]  /*7ee0*/  @P2 SEL R4, R5, R4, !P3 ;  /* 0x0000000405042207 */ /* 0x000fe20005800000 */
[----:B------:R-:W1:Y:S03]  /*7ef0*/  @P6 SYNCS.PHASECHK.TRANS64.TRYWAIT P1, [R0+URZ+0x200], R7 ;  /* 0x00020007000065a7 */ /* 0x000e6600080211ff */
[----:B------:R-:W-:Y:S04]  /*7f00*/  LOP3.LUT R4, R4, 0x1, RZ, 0xc0, !PT ;  /* 0x0000000104047812 */ /* 0x000fe800078ec0ff */
[----:B------:R-:W-:Y:S04]  /*7f10*/  ISETP.NE.U32.AND P5, PT, R4, 0x1, PT ;  /* 0x000000010400780c */ /* 0x000fe80003fa5070 */
[----:B------:R-:W-:Y:S01]  /*7f20*/  P2R R185, PR, RZ, 0x20 ;  /* 0x00000020ffb97803 */ /* 0x000fe20000000000 */
[----:B------:R3:W4:Y:S01]  /*7f30*/  SYNCS.PHASECHK.TRANS64.TRYWAIT P0, [R180+URZ+0x240], R3 ;  /* 0x00024003b40075a7 */ /* 0x00072200080011ff */
[----:B-1----:R-:W-:Y:S01]  /*7f40*/  @P6 SEL R184, RZ, 0x1, !P1 ;  /* 0x00000001ffb86807 */ /* 0x002fe20004800000 */
[----:B---3--:R-:W-:Y:S06]  /*7f50*/  @!P6 BRA `(.L_x_127) ;  /* 0x00000000009ce947 */ /* 0x008fec0003800000 */
[----:B------:R-:W-:Y:S01]  /*7f60*/  @P5 IMAD R8, R160, 0x2000, R177 ;  /* 0x00002000a0085824 */ /* 0x000fe200078e02b1 */
[----:B------:R-:W1:Y:S01]  /*7f70*/  S2R R2, SR_CgaCtaId ;  /* 0x0000000000027919 */ /* 0x000e620000008800 */
[----:B------:R-:W-:Y:S01]  /*7f80*/  ISETP.NE.AND P1, PT, R184, RZ, PT ;  /* 0x000000ffb800720c */ /* 0x000fe20003f25270 */
[----:B------:R-:W-:Y:S01]  /*7f90*/  BSSY B0, `(.L_x_128) ;  /* 0x0000010000007945 */ /* 0x000fe20003800000 */
[--C-:B------:R-:W-:Y:S01]  /*7fa0*/  @P5 IMAD R7, R165, -0x10, R8.reuse ;  /* 0xfffffff0a5075824 */ /* 0x100fe200078e0208 */
[----:B------:R-:W-:Y:S01]  /*7fb0*/  CS2R R138, SRZ ;  /* 0x00000000008a7805 */ /* 0x000fe2000001ff00 */
[----:B------:R-:W-:Y:S01]  /*7fc0*/  @P5 IMAD R6, R164, -0x10, R8 ;  /* 0xfffffff0a4065824 */ /* 0x000fe200078e0208 */
[----:B------:R-:W-:Y:S01]  /*7fd0*/  CS2R R136, SRZ ;  /* 0x0000000000887805 */ /* 0x000fe2000001ff00 */
[----:B------:R-:W-:Y:S01]  /*7fe0*/  @P5 IMAD R4, R176, 0x10, R7 ;  /* 0x00000010b0045824 */ /* 0x000fe200078e0207 */
[----:B------:R-:W-:Y:S02]  /*7ff0*/  CS2R R146, SRZ ;  /* 0x0000000000927805 */ /* 0x000fe4000001ff00 */
[----:B------:R-:W-:Y:S02]  /*8000*/  CS2R R144, SRZ ;  /* 0x0000000000907805 */ /* 0x000fe4000001ff00 */
[----:B------:R-:W-:Y:S02]  /*8010*/  CS2R R142, SRZ ;  /* 0x00000000008e7805 */ /* 0x000fe4000001ff00 */
[----:B------:R-:W-:Y:S02]  /*8020*/  CS2R R140, SRZ ;  /* 0x00000000008c7805 */ /* 0x000fe4000001ff00 */
[----:B------:R-:W-:Y:S02]  /*8030*/  CS2R R150, SRZ ;  /* 0x0000000000967805 */ /* 0x000fe4000001ff00 */
[----:B------:R-:W-:Y:S01]  /*8040*/  CS2R R148, SRZ ;  /* 0x0000000000947805 */ /* 0x000fe2000001ff00 */
[----:B------:R-:W-:Y:S06]  /*8050*/  @P1 BRA `(.L_x_129) ;  /* 0x00000000000c1947 */ /* 0x000fec0003800000 */
[----:B------:R-:W-:Y:S04]  /*8060*/  SHF.L.U32 R5, R135, 0x1f, RZ ;  /* 0x0000001f87057819 */ /* 0x000fe800000006ff */
[----:B------:R-:W3:Y:S02]  /*8070*/  SYNCS.PHASECHK.TRANS64.TRYWAIT P1, [R0+URZ+0x200], R5 ;  /* 0x00020005000075a7 */ /* 0x000ee400080211ff */
[----:B---3--:R-:W-:Y:S05]  /*8080*/  @!P1 BRA `(.L_x_130) ;  /* 0x0000003c00a89947 */ /* 0x008fea0003800000 */
.L_x_129:
[----:B------:R-:W-:Y:S05]  /*8090*/  BSYNC B0 ;  /* 0x0000000000007941 */ /* 0x000fea0003800000 */
.L_x_128:
[----:B------:R-:W-:Y:S01]  /*80a0*/  ISETP.NE.AND P1, PT, R185, RZ, PT ;  /* 0x000000ffb900720c */ /* 0x000fe20003f25270 */
[----:B---3--:R-:W-:Y:S02]  /*80b0*/  VIADD R5, R0, 0x210 ;  /* 0x0000021000057836 */ /* 0x008fe40000000000 */
[----:B------:R-:W-:Y:S03]  /*80c0*/  VIADD R160, R160, 0x1 ;  /* 0x00000001a0a07836 */ /* 0x000fe60000000000 */
[----:B-1----:R-:W-:Y:S07]  /*80d0*/  PRMT R2, R2, 0x654, R5 ;  /* 0x0000065402027816 */ /* 0x002fee0000000005 */
[----:B------:R1:W3:Y:S04]  /*80e0*/  @P1 LDS.128 R136, [R8] ;  /* 0x0000000008881984 */ /* 0x0002e80000000c00 */
[----:B------:R1:W1:Y:S04]  /*80f0*/  @P1 LDS.128 R144, [R6+0x20] ;  /* 0x0000200006901984 */ /* 0x0002680000000c00 */
[----:B------:R1:W1:Y:S04]  /*8100*/  @P1 LDS.128 R140, [R7+0x10] ;  /* 0x00001000078c1984 */ /* 0x0002680000000c00 */
[----:B------:R1:W1:Y:S01]  /*8110*/  @P1 LDS.128 R148, [R4+0x10] ;  /* 0x0000100004941984 */ /* 0x0002620000000c00 */
[C---:B------:R-:W-:Y:S01]  /*8120*/  ISETP.NE.AND P1, PT, R160.reuse, 0x2, PT ;  /* 0x00000002a000780c */ /* 0x040fe20003f25270 */
[----:B------:R-:W-:Y:S01]  /*8130*/  @!PT LDS RZ, [RZ] ;  /* 0x00000000fffff984 */ /* 0x000fe20000000800 */
[----:B------:R-:W-:Y:S01]  /*8140*/  @!PT LDS RZ, [RZ] ;  /* 0x00000000fffff984 */ /* 0x000fe20000000800 */
[----:B------:R-:W-:Y:S01]  /*8150*/  @!PT LDS RZ, [RZ] ;  /* 0x00000000fffff984 */ /* 0x000fe20000000800 */
[----:B------:R-:W-:Y:S01]  /*8160*/  @!PT LDS RZ, [RZ] ;  /* 0x00000000fffff984 */ /* 0x000fe20000000800 */
[----:B------:R5:W-:Y:S06]  /*8170*/  MEMBAR.ALL.CTA ;  /* 0x0000000000007992 */ /* 0x000bec0000008000 */
[----:B-----5:R-:W5:Y:S01]  /*8180*/  FENCE.VIEW.ASYNC.S ;  /* 0x00000000000073c6 */ /* 0x020f620000000000 */
[----:B------:R-:W-:Y:S02]  /*8190*/  SEL R0, RZ, 0x1, P1 ;  /* 0x00000001ff007807 */ /* 0x000fe40000800000 */
[----:B------:R-:W-:Y:S02]  /*81a0*/  SEL R160, R160, RZ, P1 ;  /* 0x000000ffa0a07207 */ /* 0x000fe40000800000 */
[----:B------:R-:W-:Y:S01]  /*81b0*/  LOP3.LUT R135, R135, R0, RZ, 0x3c, !PT ;  /* 0x0000000087877212 */ /* 0x000fe200078e3cff */
[----:B-----5:R1:W-:Y:S06]  /*81c0*/  SYNCS.ARRIVE.TRANS64.RED.A1T0 RZ, [R2+URZ], RZ ;  /* 0x000000ff02ff79a7 */ /* 0x0203ec00081004ff */
.L_x_127:
[----:B------:R-:W-:Y:S05]  /*81d0*/  BSYNC B1 ;  /* 0x0000000000017941 */ /* 0x000fea0003800000 */
.L_x_126:
[----:B------:R-:W-:Y:S04]  /*81e0*/  SHF.R.U32.HI R5, RZ, 0x15, R71 ;  /* 0x00000015ff057819 */ /* 0x000fe80000011647 */
[----:B------:R-:W-:Y:S01]  /*81f0*/  LOP3.LUT P1, RZ, R5, 0x3, R168, 0x48, !PT ;  /* 0x0000000305ff7812 */ /* 0x000fe200078248a8 */
[----:B------:R-:W-:Y:S01]  /*8200*/  @!UPT UIADD3 URZ, UPT, UPT, URZ, URZ, URZ ;  /* 0x000000fffffff290 */ /* 0x000fe2000fffe0ff */
[----:B----4-:R-:W-:Y:S11]  /*8210*/  @P0 BRA `(.L_x_131) ;  /* 0x0000000000080947 */ /* 0x010ff60003800000 */
[----:B------:R-:W4:Y:S02]  /*8220*/  SYNCS.PHASECHK.TRANS64.TRYWAIT P0, [R180+URZ+0x240], R3 ;  /* 0x00024003b40075a7 */ /* 0x000f2400080011ff */
[----:B----4-:R-:W-:Y:S05]  /*8230*/  @!P0 BRA `(.L_x_132) ;  /* 0x0000003c00508947 */ /* 0x010fea0003800000 */
.L_x_131:
[----:B------:R-:W-:Y:S04]  /*8240*/  BSSY.RECONVERGENT B6, `(.L_x_133) ;  /* 0x0000012000067945 */ /* 0x000fe80003800200 */
[----:B------:R-:W-:Y:S05]  /*8250*/  @!P1 BRA `(.L_x_134) ;  /* 0x0000000000409947 */ /* 0x000fea0003800000 */
[----:B------:R-:W5:Y:S01]  /*8260*/  LDCU.64 UR8, c[0x4][0x70] ;  /* 0x01000e00ff0877ac */ /* 0x000f620008000a00 */
[----:B----4-:R-:W-:Y:S01]  /*8270*/  MOV R3, 0x0 ;  /* 0x0000000000037802 */ /* 0x010fe20000000f00 */
[----:B------:R-:W-:Y:S02]  /*8280*/  HFMA2 R12, -RZ, RZ, 0, 5.9604644775390625e-08 ;  /* 0x00000001ff0c7431 */ /* 0x000fe400000001ff */
[----:B-1----:R-:W-:Y:S02]  /*8290*/  IMAD.MOV.U32 R8, RZ, RZ, 0x192 ;  /* 0x00000192ff087424 */ /* 0x002fe400078e00ff */
[----:B------:R-:W-:Y:S01]  /*82a0*/  IMAD.MOV.U32 R13, RZ, RZ, RZ ;  /* 0x000000ffff0d7224 */ /* 0x000fe200078e00ff */
[----:B------:R-:W1:Y:S01]  /*82b0*/  LDCU.64 UR6, c[0x4][0x78] ;  /* 0x01000f00ff0677ac */ /* 0x000e620008000a00 */
[----:B------:R-:W4:Y:S01]  /*82c0*/  LDC.64 R2, c[0x4][R3] ;  /* 0x0100000003027b82 */ /* 0x000f220000000a00 */
[----:B------:R-:W2:Y:S01]  /*82d0*/  LDCU.64 UR4, c[0x4][0x10] ;  /* 0x01000200ff0477ac */ /* 0x000ea20008000a00 */
[----:B-----5:R-:W-:Y:S01]  /*82e0*/  MOV R5, UR9 ;  /* 0x0000000900057c02 */ /* 0x020fe20008000f00 */
[----:B------:R-:W-:Y:S01]  /*82f0*/  IMAD.U32 R4, RZ, RZ, UR8 ;  /* 0x00000008ff047e24 */ /* 0x000fe2000f8e00ff */
[----:B-1----:R-:W-:Y:S01]  /*8300*/  MOV R7, UR7 ;  /* 0x0000000700077c02 */ /* 0x002fe20008000f00 */
[----:B------:R-:W-:Y:S01]  /*8310*/  IMAD.U32 R6, RZ, RZ, UR6 ;  /* 0x00000006ff067e24 */ /* 0x000fe2000f8e00ff */
[----:B--2---:R-:W-:Y:S01]  /*8320*/  MOV R11, UR5 ;  /* 0x00000005000b7c02 */ /* 0x004fe20008000f00 */
[----:B------:R-:W-:Y:S02]  /*8330*/  IMAD.U32 R10, RZ, RZ, UR4 ;  /* 0x00000004ff0a7e24 */ /* 0x000fe4000f8e00ff */
[----:B------:R-:W-:Y:S07]  /*8340*/  LEPC R20, `(.L_x_134) ;  /* 0x000000001014794e */ /* 0x000fee0000000000 */
[----:B---34-:R-:W-:Y:S05]  /*8350*/  CALL.ABS.NOINC R2 ;  /* 0x0000000002007343 */ /* 0x018fea0003c00000 */
.L_x_134:
[----:B------:R-:W-:Y:S05]  /*8360*/  BSYNC.RECONVERGENT B6 ;  /* 0x0000000000067941 */ /* 0x000fea0003800200 */
.L_x_133:
[-C--:B---3--:R-:W-:Y:S01]  /*8370*/  F2FP.F16.E4M3.UNPACK_B R74, R136.reuse ;  /* 0x00000088ff4a723e */ /* 0x088fe200020006ff */
[----:B------:R-:W-:Y:S05]  /*8380*/  WARPSYNC.ALL ;  /* 0x0000000000007948 */ /* 0x000fea0003800000 */
[----:B------:R-:W-:Y:S01]  /*8390*/  R2UR UR4, R71 ;  /* 0x00000000470472ca */ /* 0x000fe200000e0000 */
[--C-:B------:R-:W-:Y:S01]  /*83a0*/  HADD2.F32 R72, -RZ, R74.reuse.H0_H0 ;  /* 0x2000004aff487230 */ /* 0x100fe20000004100 */
[----:B------:R-:W-:Y:S01]  /*83b0*/  F2FP.F16.E4M3.UNPACK_B R76, R136.H1 ;  /* 0x00000088ff4c723e */ /* 0x000fe200030006ff */
[----:B------:R-:W-:Y:S01]  /*83c0*/  HADD2.F32 R75, -RZ, R74.H1_H1 ;  /* 0x3000004aff4b7230 */ /* 0x000fe20000004100 */
[-C--:B------:R-:W-:Y:S01]  /*83d0*/  F2FP.F16.E4M3.UNPACK_B R78, R137.reuse ;  /* 0x00000089ff4e723e */ /* 0x080fe200020006ff */
[----:B------:R-:W-:Y:S01]  /*83e0*/  BSSY.RECONVERGENT B0, `(.L_x_135) ;  /* 0x000011d000007945 */ /* 0x000fe20003800200 */
[----:B------:R-:W-:Y:S01]  /*83f0*/  F2FP.F16.E4M3.UNPACK_B R80, R137.H1 ;  /* 0x00000089ff50723e */ /* 0x000fe200030006ff */
[--C-:B------:R-:W-:Y:S01]  /*8400*/  HADD2.F32 R74, -RZ, R76.reuse.H0_H0 ;  /* 0x2000004cff4a7230 */ /* 0x100fe20000004100 */
[-C--:B------:R-:W-:Y:S01]  /*8410*/  F2FP.F16.E4M3.UNPACK_B R82, R138.reuse ;  /* 0x0000008aff52723e */ /* 0x080fe200020006ff */
[----:B------:R-:W-:Y:S01]  /*8420*/  HADD2.F32 R76, -RZ, R76.H1_H1 ;  /* 0x3000004cff4c7230 */ /* 0x000fe20000004100 */
[----:B------:R-:W-:Y:S01]  /*8430*/  F2FP.F16.E4M3.UNPACK_B R84, R138.H1 ;  /* 0x0000008aff54723e */ /* 0x000fe200030006ff */
[--C-:B------:R-:W-:Y:S01]  /*8440*/  HADD2.F32 R77, -RZ, R78.reuse.H0_H0 ;  /* 0x2000004eff4d7230 */ /* 0x100fe20000004100 */
[-C--:B------:R-:W-:Y:S01]  /*8450*/  F2FP.F16.E4M3.UNPACK_B R86, R139.reuse ;  /* 0x0000008bff56723e */ /* 0x080fe200020006ff */
[----:B-1----:R-:W2:Y:S01]  /*8460*/  LDTM.x64 R4, tmem[UR4] ;  /* 0x00000004000479ee */ /* 0x002ea20008340000 */
[----:B------:R-:W-:Y:S01]  /*8470*/  F2FP.F16.E4M3.UNPACK_B R88, R139.H1 ;  /* 0x0000008bff58723e */ /* 0x000fe200030006ff */
[----:B------:R-:W-:Y:S01]  /*8480*/  HADD2.F32 R78, -RZ, R78.H1_H1 ;  /* 0x3000004eff4e7230 */ /* 0x000fe20000004100 */
[-C--:B------:R-:W-:Y:S01]  /*8490*/  F2FP.F16.E4M3.UNPACK_B R90, R140.reuse ;  /* 0x0000008cff5a723e */ /* 0x080fe200020006ff */
[----:B------:R-:W-:Y:S01]  /*84a0*/  HADD2.F32 R79, -RZ, R80.H0_H0 ;  /* 0x20000050ff4f7230 */ /* 0x000fe20000004100 */
[----:B------:R-:W-:Y:S01]  /*84b0*/  F2FP.F16.E4M3.UNPACK_B R92, R140.H1 ;  /* 0x0000008cff5c723e */ /* 0x000fe200030006ff */
[--C-:B------:R-:W-:Y:S01]  /*84c0*/  HADD2.F32 R81, -RZ, R82.reuse.H0_H0 ;  /* 0x20000052ff517230 */ /* 0x100fe20000004100 */
[----:B------:R-:W-:Y:S01]  /*84d0*/  ISETP.NE.AND P6, PT, R156, RZ, PT ;  /* 0x000000ff9c00720c */ /* 0x000fe20003fc5270 */
[----:B------:R-:W-:Y:S01]  /*84e0*/  HADD2.F32 R82, -RZ, R82.H1_H1 ;  /* 0x30000052ff527230 */ /* 0x000fe20000004100 */
[----:B------:R-:W-:Y:S01]  /*84f0*/  SHF.L.U32 R186, R175, 0x4, RZ ;  /* 0x00000004afba7819 */ /* 0x000fe200000006ff */
[--C-:B------:R-:W-:Y:S01]  /*8500*/  HADD2.F32 R85, -RZ, R86.reuse.H0_H0 ;  /* 0x20000056ff557230 */ /* 0x100fe20000004100 */
[----:B------:R-:W-:Y:S01]  /*8510*/  SHF.L.U32 R198, R174, 0x4, RZ ;  /* 0x00000004aec67819 */ /* 0x000fe200000006ff */
[----:B------:R-:W-:Y:S01]  /*8520*/  HADD2.F32 R86, -RZ, R86.H1_H1 ;  /* 0x30000056ff567230 */ /* 0x000fe20000004100 */
[----:B------:R-:W-:Y:S01]  /*8530*/  SHF.L.U32 R196, R176, 0x4, RZ ;  /* 0x00000004b0c47819 */ /* 0x000fe200000006ff */
[--C-:B------:R-:W-:Y:S01]  /*8540*/  HADD2.F32 R89, -RZ, R90.reuse.H0_H0 ;  /* 0x2000005aff597230 */ /* 0x100fe20000004100 */
[----:B------:R-:W-:Y:S01]  /*8550*/  F2FP.F16.E4M3.UNPACK_B R94, R141 ;  /* 0x0000008dff5e723e */ /* 0x000fe200020006ff */
[----:B------:R-:W-:Y:S01]  /*8560*/  HADD2.F32 R90, -RZ, R90.H1_H1 ;  /* 0x3000005aff5a7230 */ /* 0x000fe20000004100 */
[----:B------:R-:W-:Y:S01]  /*8570*/  F2FP.F16.E4M3.UNPACK_B R98, R142 ;  /* 0x0000008eff62723e */ /* 0x000fe200020006ff */
[----:B------:R-:W-:Y:S01]  /*8580*/  HADD2.F32 R80, -RZ, R80.H1_H1 ;  /* 0x30000050ff507230 */ /* 0x000fe20000004100 */
[----:B------:R-:W-:Y:S01]  /*8590*/  F2FP.F16.E4M3.UNPACK_B R102, R143 ;  /* 0x0000008fff66723e */ /* 0x000fe200020006ff */
[--C-:B------:R-:W-:Y:S01]  /*85a0*/  HADD2.F32 R93, -RZ, R94.reuse.H0_H0 ;  /* 0x2000005eff5d7230 */ /* 0x100fe20000004100 */
[----:B------:R-:W-:Y:S01]  /*85b0*/  F2FP.F16.E4M3.UNPACK_B R106, R144 ;  /* 0x00000090ff6a723e */ /* 0x000fe200020006ff */
[----:B------:R-:W-:Y:S01]  /*85c0*/  HADD2.F32 R94, -RZ, R94.H1_H1 ;  /* 0x3000005eff5e7230 */ /* 0x000fe20000004100 */
[----:B------:R-:W-:Y:S01]  /*85d0*/  F2FP.F16.E4M3.UNPACK_B R110, R145 ;  /* 0x00000091ff6e723e */ /* 0x000fe200020006ff */
[C---:B--2---:R-:W-:Y:S01]  /*85e0*/  FMUL R0, R70.reuse, R4 ;  /* 0x0000000446007220 */ /* 0x044fe20000400000 */
[C---:B------:R-:W-:Y:S01]  /*85f0*/  FMUL R2, R70.reuse, R5 ;  /* 0x0000000546027220 */ /* 0x040fe20000400000 */
[C---:B------:R-:W-:Y:S01]  /*8600*/  FMUL R4, R70.reuse, R8 ;  /* 0x0000000846047220 */ /* 0x040fe20000400000 */
[C---:B------:R-:W-:Y:S01]  /*8610*/  FMUL R5, R70.reuse, R9 ;  /* 0x0000000946057220 */ /* 0x040fe20000400000 */
[C---:B------:R-:W-:Y:S01]  /*8620*/  FFMA R0, R73.reuse, R72, R0 ;  /* 0x0000004849007223 */ /* 0x040fe20000000000 */
[C---:B------:R-:W-:Y:S01]  /*8630*/  FFMA R2, R73.reuse, R75, R2 ;  /* 0x0000004b49027223 */ /* 0x040fe20000000002 */
[C---:B------:R-:W-:Y:S01]  /*8640*/  FMUL R8, R70.reuse, R12 ;  /* 0x0000000c46087220 */ /* 0x040fe20000400000 */
[C---:B------:R-:W-:Y:S01]  /*8650*/  FMUL R9, R70.reuse, R13 ;  /* 0x0000000d46097220 */ /* 0x040fe20000400000 */
[C---:B------:R-:W-:Y:S01]  /*8660*/  FMUL R12, R70.reuse, R16 ;  /* 0x00000010460c7220 */ /* 0x040fe20000400000 */
[C---:B------:R-:W-:Y:S01]  /*8670*/  FMUL R13, R70.reuse, R17 ;  /* 0x00000011460d7220 */ /* 0x040fe20000400000 */
[C---:B------:R-:W-:Y:S01]  /*8680*/  FMUL R16, R70.reuse, R20 ;  /* 0x0000001446107220 */ /* 0x040fe20000400000 */
[C---:B------:R-:W-:Y:S01]  /*8690*/  FMUL R17, R70.reuse, R21 ;  /* 0x0000001546117220 */ /* 0x040fe20000400000 */
[C---:B------:R-:W-:Y:S01]  /*86a0*/  FMUL R20, R70.reuse, R24 ;  /* 0x0000001846147220 */ /* 0x040fe20000400000 */
[C---:B------:R-:W-:Y:S01]  /*86b0*/  FMUL R21, R70.reuse, R25 ;  /* 0x0000001946157220 */ /* 0x040fe20000400000 */
[--C-:B------:R-:W-:Y:S02]  /*86c0*/  HADD2.F32 R97, -RZ, R98.reuse.H0_H0 ;  /* 0x20000062ff617230 */ /* 0x100fe40000004100 */
[C---:B------:R-:W-:Y:S01]  /*86d0*/  FMUL R24, R70.reuse, R28 ;  /* 0x0000001c46187220 */ /* 0x040fe20000400000 */
[----:B------:R-:W-:Y:S02]  /*86e0*/  HADD2.F32 R98, -RZ, R98.H1_H1 ;  /* 0x30000062ff627230 */ /* 0x000fe40000004100 */
[C---:B------:R-:W-:Y:S01]  /*86f0*/  FMUL R25, R70.reuse, R29 ;  /* 0x0000001d46197220 */ /* 0x040fe20000400000 */
[--C-:B------:R-:W-:Y:S02]  /*8700*/  HADD2.F32 R101, -RZ, R102.reuse.H0_H0 ;  /* 0x20000066ff657230 */ /* 0x100fe40000004100 */
[C---:B------:R-:W-:Y:S01]  /*8710*/  FMUL R28, R70.reuse, R32 ;  /* 0x00000020461c7220 */ /* 0x040fe20000400000 */
[----:B------:R-:W-:Y:S02]  /*8720*/  HADD2.F32 R102, -RZ, R102.H1_H1 ;  /* 0x30000066ff667230 */ /* 0x000fe40000004100 */
[C---:B------:R-:W-:Y:S01]  /*8730*/  FMUL R29, R70.reuse, R33 ;  /* 0x00000021461d7220 */ /* 0x040fe20000400000 */
[--C-:B------:R-:W-:Y:S02]  /*8740*/  HADD2.F32 R105, -RZ, R106.reuse.H0_H0 ;  /* 0x2000006aff697230 */ /* 0x100fe40000004100 */
[C---:B------:R-:W-:Y:S01]  /*8750*/  FMUL R32, R70.reuse, R36 ;  /* 0x0000002446207220 */ /* 0x040fe20000400000 */
[----:B------:R-:W-:Y:S01]  /*8760*/  F2FP.F16.E4M3.UNPACK_B R96, R141.H1 ;  /* 0x0000008dff60723e */ /* 0x000fe200030006ff */
[----:B------:R-:W-:Y:S02]  /*8770*/  HADD2.F32 R106, -RZ, R106.H1_H1 ;  /* 0x3000006aff6a7230 */ /* 0x000fe40000004100 */
[C---:B------:R-:W-:Y:S01]  /*8780*/  FMUL R33, R70.reuse, R37 ;  /* 0x0000002546217220 */ /* 0x040fe20000400000 */
[--C-:B------:R-:W-:Y:S02]  /*8790*/  HADD2.F32 R109, -RZ, R110.reuse.H0_H0 ;  /* 0x2000006eff6d7230 */ /* 0x100fe40000004100 */
[C---:B------:R-:W-:Y:S01]  /*87a0*/  FMUL R36, R70.reuse, R40 ;  /* 0x0000002846247220 */ /* 0x040fe20000400000 */
[----:B------:R-:W-:Y:S01]  /*87b0*/  F2FP.F16.E4M3.UNPACK_B R100, R142.H1 ;  /* 0x0000008eff64723e */ /* 0x000fe200030006ff */
[----:B------:R-:W-:Y:S02]  /*87c0*/  HADD2.F32 R110, -RZ, R110.H1_H1 ;  /* 0x3000006eff6e7230 */ /* 0x000fe40000004100 */
[C---:B------:R-:W-:Y:S01]  /*87d0*/  FMUL R37, R70.reuse, R41 ;  /* 0x0000002946257220 */ /* 0x040fe20000400000 */
[C---:B------:R-:W-:Y:S01]  /*87e0*/  FMUL R40, R70.reuse, R44 ;  /* 0x0000002c46287220 */ /* 0x040fe20000400000 */
[----:B------:R-:W-:Y:S01]  /*87f0*/  F2FP.F16.E4M3.UNPACK_B R104, R143.H1 ;  /* 0x0000008fff68723e */ /* 0x000fe200030006ff */
        /* <DEDUP_REMOVED lines=8> */
[----:B------:R-:W-:Y:S01]  /*8880*/  F2FP.F16.E4M3.UNPACK_B R114, R146 ;  /* 0x00000092ff72723e */ /* 0x000fe200020006ff */
[C---:B------:R-:W-:Y:S01]  /*8890*/  FMUL R53, R70.reuse, R57 ;  /* 0x0000003946357220 */ /* 0x040fe20000400000 */
[C---:B------:R-:W-:Y:S01]  /*88a0*/  FMUL R56, R70.reuse, R60 ;  /* 0x0000003c46387220 */ /* 0x040fe20000400000 */
[----:B------:R-:W-:Y:S01]  /*88b0*/  F2FP.F16.E4M3.UNPACK_B R116, R146.H1 ;  /* 0x00000092ff74723e */ /* 0x000fe200030006ff */
[C---:B------:R-:W-:Y:S01]  /*88c0*/  FMUL R57, R70.reuse, R61 ;  /* 0x0000003d46397220 */ /* 0x040fe20000400000 */
[--C-:B------:R-:W-:Y:S02]  /*88d0*/  HADD2.F32 R113, -RZ, R114.reuse.H0_H0 ;  /* 0x20000072ff717230 */ /* 0x100fe40000004100 */
[C---:B------:R-:W-:Y:S01]  /*88e0*/  FMUL R60, R70.reuse, R64 ;  /* 0x00000040463c7220 */ /* 0x040fe20000400000 */
[----:B------:R-:W-:Y:S01]  /*88f0*/  F2FP.F16.E4M3.UNPACK_B R118, R147 ;  /* 0x00000093ff76723e */ /* 0x000fe200020006ff */
[----:B------:R-:W-:Y:S02]  /*8900*/  HADD2.F32 R114, -RZ, R114.H1_H1 ;  /* 0x30000072ff727230 */ /* 0x000fe40000004100 */
[C---:B------:R-:W-:Y:S01]  /*8910*/  FMUL R61, R70.reuse, R65 ;  /* 0x00000041463d7220 */ /* 0x040fe20000400000 */
[C---:B----4-:R-:W-:Y:S01]  /*8920*/  FMUL R3, R70.reuse, R6 ;  /* 0x0000000646037220 */ /* 0x050fe20000400000 */
[----:B------:R-:W-:Y:S01]  /*8930*/  F2FP.F16.E4M3.UNPACK_B R120, R147.H1 ;  /* 0x00000093ff78723e */ /* 0x000fe200030006ff */
[--C-:B------:R-:W-:Y:S02]  /*8940*/  HADD2.F32 R117, -RZ, R118.reuse.H0_H0 ;  /* 0x20000076ff757230 */ /* 0x100fe40000004100 */
[C---:B------:R-:W-:Y:S01]  /*8950*/  FMUL R7, R70.reuse, R7 ;  /* 0x0000000746077220 */ /* 0x040fe20000400000 */
[C---:B------:R-:W-:Y:S01]  /*8960*/  FFMA R3, R73.reuse, R74, R3 ;  /* 0x0000004a49037223 */ /* 0x040fe20000000003 */
[----:B------:R-:W-:Y:S01]  /*8970*/  F2FP.F16.E4M3.UNPACK_B R122, R148 ;  /* 0x00000094ff7a723e */ /* 0x000fe200020006ff */
[----:B------:R-:W-:Y:S02]  /*8980*/  HADD2.F32 R118, -RZ, R118.H1_H1 ;  /* 0x30000076ff767230 */ /* 0x000fe40000004100 */
[C---:B------:R-:W-:Y:S01]  /*8990*/  FFMA R7, R73.reuse, R76, R7 ;  /* 0x0000004c49077223 */ /* 0x040fe20000000007 */
[C---:B------:R-:W-:Y:S01]  /*89a0*/  FFMA R4, R73.reuse, R77, R4 ;  /* 0x0000004d49047223 */ /* 0x040fe20000000004 */
[----:B------:R-:W-:Y:S01]  /*89b0*/  F2FP.F16.E4M3.UNPACK_B R124, R148.H1 ;  /* 0x00000094ff7c723e */ /* 0x000fe200030006ff */
[----:B------:R-:W-:Y:S01]  /*89c0*/  FFMA R5, R73, R78, R5 ;  /* 0x0000004e49057223 */ /* 0x000fe20000000005 */
[--C-:B------:R-:W-:Y:S01]  /*89d0*/  HADD2.F32 R121, -RZ, R122.reuse.H0_H0 ;  /* 0x2000007aff797230 */ /* 0x100fe20000004100 */
[----:B------:R-:W-:Y:S01]  /*89e0*/  F2FP.SATFINITE.E4M3.F32.PACK_AB_MERGE_C R159, R7, R3, RZ ;  /* 0x00000003079f723e */ /* 0x000fe200048070ff */
[----:B------:R-:W-:Y:S02]  /*89f0*/  HADD2.F32 R122, -RZ, R122.H1_H1 ;  /* 0x3000007aff7a7230 */ /* 0x000fe40000004100 */
[C---:B------:R-:W-:Y:S01]  /*8a00*/  FMUL R6, R70.reuse, R10 ;  /* 0x0000000a46067220 */ /* 0x040fe20000400000 */
[----:B------:R-:W-:Y:S01]  /*8a10*/  FMUL R11, R70, R11 ;  /* 0x0000000b460b7220 */ /* 0x000fe20000400000 */
[--C-:B------:R-:W-:Y:S01]  /*8a20*/  HADD2.F32 R83, -RZ, R84.reuse.H0_H0 ;  /* 0x20000054ff537230 */ /* 0x100fe20000004100 */
[----:B------:R-:W-:Y:S01]  /*8a30*/  F2FP.SATFINITE.E4M3.F32.PACK_AB_MERGE_C R156, R2, R0, R159 ;  /* 0x00000000029c723e */ /* 0x000fe2000480709f */
[C---:B------:R-:W-:Y:S01]  /*8a40*/  FFMA R6, R73.reuse, R79, R6 ;  /* 0x0000004f49067223 */ /* 0x040fe20000000006 */
[C---:B------:R-:W-:Y:S01]  /*8a50*/  FFMA R11, R73.reuse, R80, R11 ;  /* 0x00000050490b7223 */ /* 0x040fe2000000000b */
[C---:B------:R-:W-:Y:S01]  /*8a60*/  FFMA R8, R73.reuse, R81, R8 ;  /* 0x0000005149087223 */ /* 0x040fe20000000008 */
[----:B------:R-:W-:Y:S01]  /*8a70*/  F2FP.F16.E4M3.UNPACK_B R126, R149 ;  /* 0x00000095ff7e723e */ /* 0x000fe200020006ff */
[----:B------:R-:W-:Y:S01]  /*8a80*/  FFMA R9, R73, R82, R9 ;  /* 0x0000005249097223 */ /* 0x000fe20000000009 */
[----:B------:R-:W-:Y:S01]  /*8a90*/  HADD2.F32 R84, -RZ, R84.H1_H1 ;  /* 0x30000054ff547230 */ /* 0x000fe20000004100 */
[----:B------:R-:W-:Y:S01]  /*8aa0*/  F2FP.SATFINITE.E4M3.F32.PACK_AB_MERGE_C R157, R11, R6, RZ ;  /* 0x000000060b9d723e */ /* 0x000fe200048070ff */
[C---:B------:R-:W-:Y:S01]  /*8ab0*/  FMUL R10, R70.reuse, R14 ;  /* 0x0000000e460a7220 */ /* 0x040fe20000400000 */
[----:B------:R-:W-:Y:S02]  /*8ac0*/  HADD2.F32 R125, -RZ, R126.H0_H0 ;  /* 0x2000007eff7d7230 */ /* 0x000fe40000004100 */
[C---:B------:R-:W-:Y:S01]  /*8ad0*/  FMUL R15, R70.reuse, R15 ;  /* 0x0000000f460f7220 */ /* 0x040fe20000400000 */
[----:B------:R-:W-:Y:S01]  /*8ae0*/  HADD2.F32 R87, -RZ, R88.H0_H0 ;  /* 0x20000058ff577230 */ /* 0x000fe20000004100 */
[----:B------:R-:W-:Y:S01]  /*8af0*/  F2FP.SATFINITE.E4M3.F32.PACK_AB_MERGE_C R157, R5, R4, R157 ;  /* 0x00000004059d723e */ /* 0x000fe2000480709d */
[C---:B------:R-:W-:Y:S01]  /*8b00*/  FFMA R10, R73.reuse, R83, R10 ;  /* 0x00000053490a7223 */ /* 0x040fe2000000000a */
[C---:B------:R-:W-:Y:S01]  /*8b10*/  FFMA R15, R73.reuse, R84, R15 ;  /* 0x00000054490f7223 */ /* 0x040fe2000000000f */
[C---:B------:R-:W-:Y:S01]  /*8b20*/  FFMA R12, R73.reuse, R85, R12 ;  /* 0x00000055490c7223 */ /* 0x040fe2000000000c */
[----:B------:R-:W-:Y:S01]  /*8b30*/  F2FP.F16.E4M3.UNPACK_B R128, R149.H1 ;  /* 0x00000095ff80723e */ /* 0x000fe200030006ff */
[----:B------:R-:W-:Y:S01]  /*8b40*/  FFMA R13, R73, R86, R13 ;  /* 0x00000056490d7223 */ /* 0x000fe2000000000d */
[----:B------:R-:W-:Y:S01]  /*8b50*/  HADD2.F32 R126, -RZ, R126.H1_H1 ;  /* 0x3000007eff7e7230 */ /* 0x000fe20000004100 */
[----:B------:R-:W-:Y:S01]  /*8b60*/  F2FP.SATFINITE.E4M3.F32.PACK_AB_MERGE_C R158, R15, R10, RZ ;  /* 0x0000000a0f9e723e */ /* 0x000fe200048070ff */
[----:B------:R-:W-:Y:S02]  /*8b70*/  HADD2.F32 R88, -RZ, R88.H1_H1 ;  /* 0x30000058ff587230 */ /* 0x000fe40000004100 */
[C---:B------:R-:W-:Y:S01]  /*8b80*/  FMUL R14, R70.reuse, R18 ;  /* 0x00000012460e7220 */ /* 0x040fe20000400000 */
[C---:B------:R-:W-:Y:S01]  /*8b90*/  FMUL R19, R70.reuse, R19 ;  /* 0x0000001346137220 */ /* 0x040fe20000400000 */
[----:B------:R-:W-:Y:S01]  /*8ba0*/  F2FP.SATFINITE.E4M3.F32.PACK_AB_MERGE_C R158, R9, R8, R158 ;  /* 0x00000008099e723e */ /* 0x000fe2000480709e */
[--C-:B------:R-:W-:Y:S02]  /*8bb0*/  HADD2.F32 R91, -RZ, R92.reuse.H0_H0 ;  /* 0x2000005cff5b7230 */ /* 0x100fe40000004100 */
        /* <DEDUP_REMOVED lines=10> */
[----:B------:R-:W-:Y:S01]  /*8c60*/  F2FP.SATFINITE.E4M3.F32.PACK_AB_MERGE_C R159, R13, R12, R159 ;  /* 0x0000000c0d9f723e */ /* 0x000fe2000480709f */
[----:B------:R-:W-:Y:S02]  /*8c70*/  HADD2.F32 R95, -RZ, R96.H0_H0 ;  /* 0x20000060ff5f7230 */ /* 0x000fe40000004100 */
[C---:B------:R-:W-:Y:S01]  /*8c80*/  FFMA R18, R73.reuse, R91, R18 ;  /* 0x0000005b49127223 */ /* 0x040fe20000000012 */
[C---:B------:R-:W-:Y:S01]  /*8c90*/  FFMA R23, R73.reuse, R92, R23 ;  /* 0x0000005c49177223 */ /* 0x040fe20000000017 */
[C---:B------:R-:W-:Y:S01]  /*8ca0*/  FFMA R20, R73.reuse, R93, R20 ;  /* 0x0000005d49147223 */ /* 0x040fe20000000014 */
[----:B------:R-:W-:Y:S01]  /*8cb0*/  F2FP.F16.E4M3.UNPACK_B R132, R150.H1 ;  /* 0x00000096ff84723e */ /* 0x000fe200030006ff */
[----:B------:R1:W-:Y:S01]  /*8cc0*/  STS.128 [R163+UR49+0x4400], R156 ;  /* 0x0044009ca3007988 */ /* 0x0003e20008000c31 */
[----:B------:R-:W-:Y:S01]  /*8cd0*/  FFMA R21, R73, R94, R21 ;  /* 0x0000005e49157223 */ /* 0x000fe20000000015 */
[----:B------:R-:W-:Y:S01]  /*8ce0*/  F2FP.SATFINITE.E4M3.F32.PACK_AB_MERGE_C R181, R23, R18, RZ ;  /* 0x0000001217b5723e */ /* 0x000fe200048070ff */
[----:B------:R-:W-:Y:S02]  /*8cf0*/  HADD2.F32 R130, -RZ, R130.H1_H1 ;  /* 0x30000082ff827230 */ /* 0x000fe40000004100 */
[C---:B------:R-:W-:Y:S01]  /*8d00*/  FMUL R22, R70.reuse, R26 ;  /* 0x0000001a46167220 */ /* 0x040fe20000400000 */
[----:B------:R-:W-:Y:S02]  /*8d10*/  HADD2.F32 R96, -RZ, R96.H1_H1 ;  /* 0x30000060ff607230 */ /* 0x000fe40000004100 */
[C---:B------:R-:W-:Y:S01]  /*8d20*/  FMUL R27, R70.reuse, R27 ;  /* 0x0000001b461b7220 */ /* 0x040fe20000400000 */
[----:B------:R-:W-:Y:S02]  /*8d30*/  HADD2.F32 R99, -RZ, R100.H0_H0 ;  /* 0x20000064ff637230 */ /* 0x000fe40000004100 */
[C---:B------:R-:W-:Y:S01]  /*8d40*/  FFMA R22, R73.reuse, R95, R22 ;  /* 0x0000005f49167223 */ /* 0x040fe20000000016 */
[----:B------:R-:W-:Y:S01]  /*8d50*/  F2FP.F16.E4M3.UNPACK_B R134, R151 ;  /* 0x00000097ff86723e */ /* 0x000fe200020006ff */
        /* <DEDUP_REMOVED lines=8> */
[----:B------:R-:W-:Y:S02]  /*8de0*/  HADD2.F32 R100, -RZ, R100.H1_H1 ;  /* 0x30000064ff647230 */ /* 0x000fe40000004100 */
[----:B------:R-:W-:Y:S01]  /*8df0*/  FMUL R31, R70, R31 ;  /* 0x0000001f461f7220 */ /* 0x000fe20000400000 */
[--C-:B------:R-:W-:Y:S02]  /*8e00*/  HADD2.F32 R103, -RZ, R104.reuse.H0_H0 ;  /* 0x20000068ff677230 */ /* 0x100fe40000004100 */
[C---:B------:R-:W-:Y:S01]  /*8e10*/  FFMA R26, R73.reuse, R99, R26 ;  /* 0x00000063491a7223 */ /* 0x040fe2000000001a */
[----:B------:R-:W-:Y:S01]  /*8e20*/  ISETP.NE.AND P0, PT, R166, RZ, PT ;  /* 0x000000ffa600720c */ /* 0x000fe20003f05270 */
[C---:B------:R-:W-:Y:S01]  /*8e30*/  FFMA R31, R73.reuse, R100, R31 ;  /* 0x00000064491f7223 */ /* 0x040fe2000000001f */
[C---:B------:R-:W-:Y:S01]  /*8e40*/  FFMA R28, R73.reuse, R101, R28 ;  /* 0x00000065491c7223 */ /* 0x040fe2000000001c */
[----:B------:R-:W-:Y:S01]  /*8e50*/  LEA R187, R160, UR49, 0x3 ;  /* 0x00000031a0bb7c11 */ /* 0x000fe2000f8e18ff */
[----:B------:R-:W-:Y:S01]  /*8e60*/  FFMA R29, R73, R102, R29 ;  /* 0x00000066491d7223 */ /* 0x000fe2000000001d */
[----:B------:R-:W-:Y:S01]  /*8e70*/  HADD2.F32 R104, -RZ, R104.H1_H1 ;  /* 0x30000068ff687230 */ /* 0x000fe20000004100 */
[----:B------:R-:W-:Y:S01]  /*8e80*/  F2FP.SATFINITE.E4M3.F32.PACK_AB_MERGE_C R183, R31, R26, RZ ;  /* 0x0000001a1fb7723e */ /* 0x000fe200048070ff */
[C---:B------:R-:W-:Y:S01]  /*8e90*/  FMUL R30, R70.reuse, R34 ;  /* 0x00000022461e7220 */ /* 0x040fe20000400000 */
[----:B------:R-:W-:Y:S01]  /*8ea0*/  FMUL R35, R70, R35 ;  /* 0x0000002346237220 */ /* 0x000fe20000400000 */
[--C-:B------:R-:W-:Y:S01]  /*8eb0*/  HADD2.F32 R107, -RZ, R108.reuse.H0_H0 ;  /* 0x2000006cff6b7230 */ /* 0x100fe20000004100 */
[----:B-1----:R-:W-:Y:S01]  /*8ec0*/  F2FP.SATFINITE.E4M3.F32.PACK_AB_MERGE_C R156, R17, R16, R181 ;  /* 0x00000010119c723e */ /* 0x002fe200048070b5 */
[----:B------:R-:W-:Y:S01]  /*8ed0*/  FFMA R30, R73, R103, R30 ;  /* 0x00000067491e7223 */ /* 0x000fe2000000001e */
[----:B------:R-:W-:Y:S01]  /*8ee0*/  F2FP.SATFINITE.E4M3.F32.PACK_AB_MERGE_C R157, R21, R20, R182 ;  /* 0x00000014159d723e */ /* 0x000fe200048070b6 */
[----:B------:R-:W-:Y:S01]  /*8ef0*/  FFMA R35, R73, R104, R35 ;  /* 0x0000006849237223 */ /* 0x000fe20000000023 */
[----:B------:R-:W-:Y:S01]  /*8f00*/  F2FP.SATFINITE.E4M3.F32.PACK_AB_MERGE_C R158, R25, R24, R183 ;  /* 0x00000018199e723e */ /* 0x000fe200048070b7 */
[----:B------:R-:W-:Y:S01]  /*8f10*/  FFMA R32, R73, R105, R32 ;  /* 0x0000006949207223 */ /* 0x000fe20000000020 */
[----:B------:R-:W-:Y:S01]  /*8f20*/  IADD3 R181, PT, PT, R177, R186, RZ ;  /* 0x000000bab1b57210 */ /* 0x000fe20007ffe0ff */
[----:B------:R-:W-:Y:S01]  /*8f30*/  FFMA R33, R73, R106, R33 ;  /* 0x0000006a49217223 */ /* 0x000fe20000000021 */
[----:B------:R-:W-:Y:S01]  /*8f40*/  IADD3 R182, PT, PT, R177, R198, RZ ;  /* 0x000000c6b1b67210 */ /* 0x000fe20007ffe0ff */
[----:B------:R-:W-:Y:S01]  /*8f50*/  HADD2.F32 R108, -RZ, R108.H1_H1 ;  /* 0x3000006cff6c7230 */ /* 0x000fe20000004100 */
[----:B------:R-:W-:Y:S01]  /*8f60*/  IADD3 R183, PT, PT, R196, R181, RZ ;  /* 0x000000b5c4b77210 */ /* 0x000fe20007ffe0ff */
[C---:B------:R-:W-:Y:S01]  /*8f70*/  FMUL R34, R70.reuse, R38 ;  /* 0x0000002646227220 */ /* 0x040fe20000400000 */
[----:B------:R-:W-:Y:S01]  /*8f80*/  F2FP.SATFINITE.E4M3.F32.PACK_AB_MERGE_C R159, R35, R30, RZ ;  /* 0x0000001e239f723e */ /* 0x000fe200048070ff */
[C---:B------:R-:W-:Y:S01]  /*8f90*/  FMUL R39, R70.reuse, R39 ;  /* 0x0000002746277220 */ /* 0x040fe20000400000 */
[--C-:B------:R-:W-:Y:S02]  /*8fa0*/  HADD2.F32 R111, -RZ, R112.reuse.H0_H0 ;  /* 0x20000070ff6f7230 */ /* 0x100fe40000004100 */
[----:B------:R-:W-:Y:S01]  /*8fb0*/  FFMA R34, R73, R107, R34 ;  /* 0x0000006b49227223 */ /* 0x000fe20000000022 */
[----:B------:R-:W-:Y:S01]  /*8fc0*/  F2FP.SATFINITE.E4M3.F32.PACK_AB_MERGE_C R159, R29, R28, R159 ;  /* 0x0000001c1d9f723e */ /* 0x000fe2000480709f */
[C---:B------:R-:W-:Y:S01]  /*8fd0*/  FFMA R39, R73.reuse, R108, R39 ;  /* 0x0000006c49277223 */ /* 0x040fe20000000027 */
[C---:B------:R-:W-:Y:S01]  /*8fe0*/  FFMA R36, R73.reuse, R109, R36 ;  /* 0x0000006d49247223 */ /* 0x040fe20000000024 */
[----:B------:R-:W-:Y:S01]  /*8ff0*/  FFMA R37, R73, R110, R37 ;  /* 0x0000006e49257223 */ /* 0x000fe20000000025 */
[----:B------:R-:W-:Y:S01]  /*9000*/  HADD2.F32 R112, -RZ, R112.H1_H1 ;  /* 0x30000070ff707230 */ /* 0x000fe20000004100 */
[----:B------:R1:W-:Y:S01]  /*9010*/  STS.128 [R181+0x4010], R156 ;  /* 0x0040109cb5007388 */ /* 0x0003e20000000c00 */
[----:B------:R-:W-:Y:S01]  /*9020*/  F2FP.SATFINITE.E4M3.F32.PACK_AB_MERGE_C R188, R39, R34, RZ ;  /* 0x0000002227bc723e */ /* 0x000fe200048070ff */
[C---:B------:R-:W-:Y:S01]  /*9030*/  FMUL R38, R70.reuse, R42 ;  /* 0x0000002a46267220 */ /* 0x040fe20000400000 */
[C---:B------:R-:W-:Y:S01]  /*9040*/  FMUL R43, R70.reuse, R43 ;  /* 0x0000002b462b7220 */ /* 0x040fe20000400000 */
[--C-:B------:R-:W-:Y:S01]  /*9050*/  HADD2.F32 R115, -RZ, R116.reuse.H0_H0 ;  /* 0x20000074ff737230 */ /* 0x100fe20000004100 */
[----:B------:R-:W-:Y:S01]  /*9060*/  F2FP.SATFINITE.E4M3.F32.PACK_AB_MERGE_C R188, R33, R32, R188 ;  /* 0x0000002021bc723e */ /* 0x000fe200048070bc */
[C---:B------:R-:W-:Y:S01]  /*9070*/  FFMA R38, R73.reuse, R111, R38 ;  /* 0x0000006f49267223 */ /* 0x040fe20000000026 */
[C---:B------:R-:W-:Y:S01]  /*9080*/  FFMA R43, R73.reuse, R112, R43 ;  /* 0x00000070492b7223 */ /* 0x040fe2000000002b */
[C---:B------:R-:W-:Y:S01]  /*9090*/  FFMA R40, R73.reuse, R113, R40 ;  /* 0x0000007149287223 */ /* 0x040fe20000000028 */
[----:B------:R-:W-:Y:S01]  /*90a0*/  FFMA R41, R73, R114, R41 ;  /* 0x0000007249297223 */ /* 0x000fe20000000029 */
[----:B------:R-:W-:Y:S02]  /*90b0*/  HADD2.F32 R116, -RZ, R116.H1_H1 ;  /* 0x30000074ff747230 */ /* 0x000fe40000004100 */
        /* <DEDUP_REMOVED lines=8> */
[C---:B------:R-:W-:Y:S01]  /*9140*/  FFMA R45, R73.reuse, R118, R45 ;  /* 0x00000076492d7223 */ /* 0x040fe2000000002d */
[----:B------:R-:W-:Y:S02]  /*9150*/  HADD2.F32 R120, -RZ, R120.H1_H1 ;  /* 0x30000078ff787230 */ /* 0x000fe40000004100 */
[C---:B------:R-:W-:Y:S01]  /*9160*/  FMUL R46, R70.reuse, R50 ;  /* 0x00000032462e7220 */ /* 0x040fe20000400000 */
[C---:B------:R-:W-:Y:S01]  /*9170*/  FMUL R51, R70.reuse, R51 ;  /* 0x0000003346337220 */ /* 0x040fe20000400000 */
[--C-:B------:R-:W-:Y:S02]  /*9180*/  HADD2.F32 R123, -RZ, R124.reuse.H0_H0 ;  /* 0x2000007cff7b7230 */ /* 0x100fe40000004100 */
[C---:B------:R-:W-:Y:S01]  /*9190*/  FMUL R50, R70.reuse, R54 ;  /* 0x0000003646327220 */ /* 0x040fe20000400000 */
[C---:B------:R-:W-:Y:S01]  /*91a0*/  FFMA R46, R73.reuse, R119, R46 ;  /* 0x00000077492e7223 */ /* 0x040fe2000000002e */
[----:B------:R-:W-:Y:S02]  /*91b0*/  HADD2.F32 R124, -RZ, R124.H1_H1 ;  /* 0x3000007cff7c7230 */ /* 0x000fe40000004100 */
[C---:B------:R-:W-:Y:S01]  /*91c0*/  FFMA R51, R73.reuse, R120, R51 ;  /* 0x0000007849337223 */ /* 0x040fe20000000033 */
[C---:B------:R-:W-:Y:S01]  /*91d0*/  FMUL R55, R70.reuse, R55 ;  /* 0x0000003746377220 */ /* 0x040fe20000400000 */
[C---:B------:R-:W-:Y:S01]  /*91e0*/  FFMA R48, R73.reuse, R121, R48 ;  /* 0x0000007949307223 */ /* 0x040fe20000000030 */
[C---:B------:R-:W-:Y:S01]  /*91f0*/  FFMA R49, R73.reuse, R122, R49 ;  /* 0x0000007a49317223 */ /* 0x040fe20000000031 */
[--C-:B------:R-:W-:Y:S02]  /*9200*/  HADD2.F32 R127, -RZ, R128.reuse.H0_H0 ;  /* 0x20000080ff7f7230 */ /* 0x100fe40000004100 */
[C---:B------:R-:W-:Y:S01]  /*9210*/  FFMA R50, R73.reuse, R123, R50 ;  /* 0x0000007b49327223 */ /* 0x040fe20000000032 */
[----:B------:R-:W-:Y:S02]  /*9220*/  HADD2.F32 R128, -RZ, R128.H1_H1 ;  /* 0x30000080ff807230 */ /* 0x000fe40000004100 */
[C---:B------:R-:W-:Y:S01]  /*9230*/  FMUL R54, R70.reuse, R58 ;  /* 0x0000003a46367220 */ /* 0x040fe20000400000 */
        /* <DEDUP_REMOVED lines=16> */
[----:B------:R-:W-:Y:S01]  /*9340*/  FFMA R63, R73, R132, R63 ;  /* 0x00000084493f7223 */ /* 0x000fe2000000003f */
[----:B------:R-:W-:Y:S01]  /*9350*/  FMUL R67, R70, R67 ;  /* 0x0000004346437220 */ /* 0x000fe20000400000 */
[----:B------:R-:W-:Y:S01]  /*9360*/  F2FP.SATFINITE.E4M3.F32.PACK_AB_MERGE_C R190, R47, R42, RZ ;  /* 0x0000002a2fbe723e */ /* 0x000fe200048070ff */
[----:B------:R-:W-:Y:S01]  /*9370*/  FFMA R60, R73, R133, R60 ;  /* 0x00000085493c7223 */ /* 0x000fe2000000003c */
[----:B------:R-:W-:Y:S01]  /*9380*/  F2FP.SATFINITE.E4M3.F32.PACK_AB_MERGE_C R191, R51, R46, RZ ;  /* 0x0000002e33bf723e */ /* 0x000fe200048070ff */
[C---:B------:R-:W-:Y:S01]  /*9390*/  FFMA R61, R73.reuse, R134, R61 ;  /* 0x00000086493d7223 */ /* 0x040fe2000000003d */
[C---:B------:R-:W-:Y:S01]  /*93a0*/  FFMA R62, R73.reuse, R75, R62 ;  /* 0x0000004b493e7223 */ /* 0x040fe2000000003e */
[----:B------:R-:W-:Y:S01]  /*93b0*/  FFMA R67, R73, R72, R67 ;  /* 0x0000004849437223 */ /* 0x000fe20000000043 */
[----:B------:R-:W-:Y:S02]  /*93c0*/  F2FP.SATFINITE.E4M3.F32.PACK_AB_MERGE_C R190, R41, R40, R190 ;  /* 0x0000002829be723e */ /* 0x000fe400048070be */
[----:B------:R-:W-:Y:S02]  /*93d0*/  F2FP.SATFINITE.E4M3.F32.PACK_AB_MERGE_C R191, R45, R44, R191 ;  /* 0x0000002c2dbf723e */ /* 0x000fe400048070bf */
[----:B------:R-:W-:Y:S02]  /*93e0*/  F2FP.SATFINITE.E4M3.F32.PACK_AB_MERGE_C R192, R55, R50, RZ ;  /* 0x0000003237c0723e */ /* 0x000fe400048070ff */
[----:B------:R-:W-:Y:S01]  /*93f0*/  F2FP.SATFINITE.E4M3.F32.PACK_AB_MERGE_C R193, R59, R54, RZ ;  /* 0x000000363bc1723e */ /* 0x000fe200048070ff */
[----:B------:R1:W-:Y:S01]  /*9400*/  STS.128 [R182+0x4020], R188 ;  /* 0x004020bcb6007388 */ /* 0x0003e20000000c00 */
[----:B------:R-:W-:Y:S02]  /*9410*/  F2FP.SATFINITE.E4M3.F32.PACK_AB_MERGE_C R194, R63, R58, RZ ;  /* 0x0000003a3fc2723e */ /* 0x000fe400048070ff */
[----:B------:R-:W-:Y:S02]  /*9420*/  F2FP.SATFINITE.E4M3.F32.PACK_AB_MERGE_C R195, R67, R62, RZ ;  /* 0x0000003e43c3723e */ /* 0x000fe400048070ff */
[----:B------:R-:W-:Y:S02]  /*9430*/  F2FP.SATFINITE.E4M3.F32.PACK_AB_MERGE_C R192, R49, R48, R192 ;  /* 0x0000003031c0723e */ /* 0x000fe400048070c0 */
[----:B------:R-:W-:Y:S02]  /*9440*/  F2FP.SATFINITE.E4M3.F32.PACK_AB_MERGE_C R193, R53, R52, R193 ;  /* 0x0000003435c1723e */ /* 0x000fe400048070c1 */
[----:B------:R-:W-:Y:S02]  /*9450*/  F2FP.SATFINITE.E4M3.F32.PACK_AB_MERGE_C R194, R57, R56, R194 ;  /* 0x0000003839c2723e */ /* 0x000fe400048070c2 */
[----:B------:R-:W-:Y:S02]  /*9460*/  F2FP.SATFINITE.E4M3.F32.PACK_AB_MERGE_C R195, R61, R60, R195 ;  /* 0x0000003c3dc3723e */ /* 0x000fe400048070c3 */
[----:B------:R-:W-:Y:S03]  /*9470*/  @P6 SHF.L.U32 R200, R135, 0x1f, RZ ;  /* 0x0000001f87c86819 */ /* 0x000fe600000006ff */
[----:B------:R1:W-:Y:S01]  /*9480*/  STS.128 [R183+0x4010], R192 ;  /* 0x004010c0b7007388 */ /* 0x0003e20000000c00 */
[----:B------:R-:W-:Y:S01]  /*9490*/  @!PT LDS RZ, [RZ] ;  /* 0x00000000fffff984 */ /* 0x000fe20000000800 */
[----:B------:R-:W-:Y:S01]  /*94a0*/  @!PT LDS RZ, [RZ] ;  /* 0x00000000fffff984 */ /* 0x000fe20000000800 */
[----:B------:R-:W-:Y:S01]  /*94b0*/  @!PT LDS RZ, [RZ] ;  /* 0x00000000fffff984 */ /* 0x000fe20000000800 */
[----:B------:R-:W-:Y:S01]  /*94c0*/  @!PT LDS RZ, [RZ] ;  /* 0x00000000fffff984 */ /* 0x000fe20000000800 */
[----:B------:R2:W-:Y:S07]  /*94d0*/  MEMBAR.ALL.CTA ;  /* 0x0000000000007992 */ /* 0x0005ee0000008000 */
[----:B--2---:R-:W2:Y:S02]  /*94e0*/  FENCE.VIEW.ASYNC.S ;  /* 0x00000000000073c6 */ /* 0x004ea40000000000 */
[----:B--2---:R-:W-:Y:S06]  /*94f0*/  BAR.SYNC.DEFER_BLOCKING 0x1, 0x80 ;  /* 0x0042000000007b1d */ /* 0x004fec0000010000 */
[----:B------:R-:W-:Y:S05]  /*9500*/  @P0 BRA `(.L_x_136) ;  /* 0x0000000000280947 */ /* 0x000fea0003800000 */
[----:B------:R-:W2:Y:S01]  /*9510*/  LDCU.64 UR6, c[0x0][0x348] ;  /* 0x00006900ff0677ac */ /* 0x000ea20008000a00 */
[----:B------:R-:W-:Y:S01]  /*9520*/  UIADD3 UR4, UPT, UPT, UR49, 0x4400, URZ ;  /* 0x0000440031047890 */ /* 0x000fe2000fffe0ff */
[----:B------:R-:W-:Y:S05]  /*9530*/  UMOV UR41, UR50 ;  /* 0x0000003200297c82 */ /* 0x000fea0008000000 */
[----:B------:R-:W-:Y:S04]  /*9540*/  MOV R178, UR4 ;  /* 0x0000000400b27c02 */ /* 0x000fe80008000f00 */
[----:B------:R-:W-:Y:S01]  /*9550*/  R2UR UR40, R178 ;  /* 0x00000000b22872ca */ /* 0x000fe200000e0000 */
[----:B--2---:R-:W-:Y:S04]  /*9560*/  UIADD3 UR4, UP0, UPT, UR6, 0x680, URZ ;  /* 0x0000068006047890 */ /* 0x004fe8000ff1e0ff */
[----:B------:R-:W-:Y:S09]  /*9570*/  UIADD3.X UR5, UPT, UPT, URZ, UR7, URZ, UP0, !UPT ;  /* 0x00000007ff057290 */ /* 0x000ff200087fe4ff */
[----:B------:R2:W-:Y:S01]  /*9580*/  UTMASTG.4D [UR40], [UR4] ;  /* 0x00000028040073b5 */ /* 0x0005e20008018000 */
[----:B------:R0:W-:Y:S01]  /*9590*/  UTMACMDFLUSH ;  /* 0x00000000000079b7 */ /* 0x0001e20000000000 */
[----:B--2---:R-:W-:Y:S04]  /*95a0*/  DEPBAR.LE SB0, 0x1 ;  /* 0x000080400000791a */ /* 0x004fe80000000000 */
.L_x_136:
[----:B------:R-:W-:Y:S05]  /*95b0*/  BSYNC.RECONVERGENT B0 ;  /* 0x0000000000007941 */ /* 0x000fea0003800200 */
.L_x_135:
[----:B------:R-:W-:Y:S06]  /*95c0*/  BAR.SYNC.DEFER_BLOCKING 0x1, 0x80 ;  /* 0x0042000000007b1d */ /* 0x000fec0000010000 */
[----:B------:R-:W2:Y:S01]  /*95d0*/  @P6 SYNCS.PHASECHK.TRANS64.TRYWAIT P0, [R187+URZ+0x200], R200 ;  /* 0x000200c8bb0065a7 */ /* 0x000ea200080011ff */
[----:B------:R-:W-:Y:S01]  /*95e0*/  BSSY B1, `(.L_x_137) ;  /* 0x0000023000017945 */ /* 0x000fe20003800000 */
[----:B--2---:R-:W-:Y:S03]  /*95f0*/  @P6 SEL R184, RZ, 0x1, !P0 ;  /* 0x00000001ffb86807 */ /* 0x004fe60004000000 */
[----:B------:R-:W-:Y:S05]  /*9600*/  @!P6 BRA `(.L_x_138) ;  /* 0x000000000080e947 */ /* 0x000fea0003800000 */
[----:B------:R-:W-:Y:S01]  /*9610*/  ISETP.NE.AND P1, PT, R185, RZ, PT ;  /* 0x000000ffb900720c */ /* 0x000fe20003f25270 */
[----:B------:R-:W2:Y:S01]  /*9620*/  S2R R0, SR_CgaCtaId ;  /* 0x0000000000007919 */ /* 0x000ea20000008800 */
[----:B------:R-:W-:Y:S01]  /*9630*/  ISETP.NE.AND P0, PT, R184, RZ, PT ;  /* 0x000000ffb800720c */ /* 0x000fe20003f05270 */
[----:B------:R-:W-:Y:S10]  /*9640*/  BSSY B0, `(.L_x_139) ;  /* 0x0000009000007945 */ /* 0x000ff40003800000 */
[----:B------:R-:W-:Y:S04]  /*9650*/  @P1 IMAD R3, R160, 0x2000, R177 ;  /* 0x00002000a0031824 */ /* 0x000fe800078e02b1 */
[C---:B------:R-:W-:Y:S01]  /*9660*/  @P1 IMAD.IADD R5, R3.reuse, 0x1, R186 ;  /* 0x0000000103051824 */ /* 0x040fe200078e02ba */
[----:B------:R-:W-:Y:S03]  /*9670*/  @P1 IADD3 R198, PT, PT, R3, R198, RZ ;  /* 0x000000c603c61210 */ /* 0x000fe60007ffe0ff */
[----:B------:R-:W-:Y:S01]  /*9680*/  @P1 IMAD.IADD R196, R196, 0x1, R5 ;  /* 0x00000001c4c41824 */ /* 0x000fe200078e0205 */
[----:B------:R-:W-:Y:S06]  /*9690*/  @P0 BRA `(.L_x_140) ;  /* 0x00000000000c0947 */ /* 0x000fec0003800000 */
[----:B------:R-:W-:Y:S04]  /*96a0*/  SHF.L.U32 R2, R135, 0x1f, RZ ;  /* 0x0000001f87027819 */ /* 0x000fe800000006ff */
[----:B------:R-:W3:Y:S02]  /*96b0*/  SYNCS.PHASECHK.TRANS64.TRYWAIT P0, [R187+URZ+0x200], R2 ;  /* 0x00020002bb0075a7 */ /* 0x000ee400080011ff */
[----:B---3--:R-:W-:Y:S05]  /*96c0*/  @!P0 BRA `(.L_x_141) ;  /* 0x0000002800408947 */ /* 0x008fea0003800000 */
.L_x_140:
[----:B------:R-:W-:Y:S05]  /*96d0*/  BSYNC B0 ;  /* 0x0000000000007941 */ /* 0x000fea0003800000 */
.L_x_139:
[----:B------:R-:W-:Y:S01]  /*96e0*/  ISETP.NE.AND P0, PT, R185, RZ, PT ;  /* 0x000000ffb900720c */ /* 0x000fe20003f05270 */
[----:B---3--:R-:W-:Y:S02]  /*96f0*/  VIADD R187, R187, 0x210 ;  /* 0x00000210bbbb7836 */ /* 0x008fe40000000000 */
[----:B------:R-:W-:Y:S03]  /*9700*/  VIADD R160, R160, 0x1 ;  /* 0x00000001a0a07836 */ /* 0x000fe60000000000 */
[----:B--2---:R-:W-:Y:S07]  /*9710*/  PRMT R0, R0, 0x654, R187 ;  /* 0x0000065400007816 */ /* 0x004fee00000000bb */
[----:B------:R2:W3:Y:S04]  /*9720*/  @P0 LDS.128 R136, [R3] ;  /* 0x0000000003880984 */ /* 0x0004e80000000c00 */
[----:B------:R2:W4:Y:S04]  /*9730*/  @P0 LDS.128 R140, [R5+0x10] ;  /* 0x00001000058c0984 */ /* 0x0005280000000c00 */
        /* <DEDUP_REMOVED lines=9> */
[----:B------:R-:W-:Y:S01]  /*97d0*/  SEL R160, R160, RZ, P0 ;  /* 0x000000ffa0a07207 */ /* 0x000fe20000000000 */
[----:B-----5:R5:W-:Y:S02]  /*97e0*/  SYNCS.ARRIVE.TRANS64.RED.A1T0 RZ, [R0+URZ], RZ ;  /* 0x000000ff00ff79a7 */ /* 0x020be400081004ff */
[----:B-----5:R-:W-:Y:S04]  /*97f0*/  SEL R0, RZ, 0x1, P0 ;  /* 0x00000001ff007807 */ /* 0x020fe80000000000 */
[----:B--234-:R-:W-:Y:S02]  /*9800*/  LOP3.LUT R135, R135, R0, RZ, 0x3c, !PT ;  /* 0x0000000087877212 */ /* 0x01cfe400078e3cff */
.L_x_138:
[----:B------:R-:W-:Y:S05]  /*9810*/  BSYNC B1 ;  /* 0x0000000000017941 */ /* 0x000fea0003800000 */
.L_x_137:
[----:B------:R-:W-:Y:S05]  /*9820*/  VIADD R3, R71, 0x40 ;  /* 0x0000004047037836 */ /* 0x000fea0000000000 */
[----:B------:R-:W-:Y:S04]  /*9830*/  SHF.R.U32.HI R3, RZ, 0x15, R3 ;  /* 0x00000015ff037819 */ /* 0x000fe80000011603 */
[----:B------:R-:W-:Y:S11]  /*9840*/  LOP3.LUT P0, RZ, R3, 0x3, R168, 0x48, !PT ;  /* 0x0000000303ff7812 */ /* 0x000ff600078048a8 */
[----:B------:R-:W-:Y:S02]  /*9850*/  @!UPT UIADD3 URZ, UPT, UPT, URZ, URZ, URZ ;  /* 0x000000fffffff290 */ /* 0x000fe4000fffe0ff */
[----:B------:R-:W-:Y:S05]  /*9860*/  @!P0 BRA `(.L_x_142) ;  /* 0x0000000000408947 */ /* 0x000fea0003800000 */
[----:B------:R-:W2:Y:S01]  /*9870*/  LDCU.64 UR8, c[0x4][0x70] ;  /* 0x01000e00ff0877ac */ /* 0x000ea20008000a00 */
[----:B------:R-:W-:Y:S01]  /*9880*/  MOV R3, 0x0 ;  /* 0x0000000000037802 */ /* 0x000fe20000000f00 */
[----:B------:R-:W-:Y:S02]  /*9890*/  HFMA2 R12, -RZ, RZ, 0, 5.9604644775390625e-08 ;  /* 0x00000001ff0c7431 */ /* 0x000fe400000001ff */
[----:B------:R-:W-:Y:S02]  /*98a0*/  IMAD.MOV.U32 R8, RZ, RZ, 0x192 ;  /* 0x00000192ff087424 */ /* 0x000fe400078e00ff */
[----:B------:R-:W-:Y:S01]  /*98b0*/  IMAD.MOV.U32 R13, RZ, RZ, RZ ;  /* 0x000000ffff0d7224 */ /* 0x000fe200078e00ff */
[----:B------:R-:W3:Y:S01]  /*98c0*/  LDCU.64 UR6, c[0x4][0x78] ;  /* 0x01000f00ff0677ac */ /* 0x000ee20008000a00 */
[----:B------:R-:W4:Y:S01]  /*98d0*/  LDC.64 R2, c[0x4][R3] ;  /* 0x0100000003027b82 */ /* 0x000f220000000a00 */
[----:B------:R-:W5:Y:S01]  /*98e0*/  LDCU.64 UR4, c[0x4][0x10] ;  /* 0x01000200ff0477ac */ /* 0x000f620008000a00 */
[----:B--2---:R-:W-:Y:S01]  /*98f0*/  MOV R5, UR9 ;  /* 0x0000000900057c02 */ /* 0x004fe20008000f00 */
[----:B------:R-:W-:Y:S01]  /*9900*/  IMAD.U32 R4, RZ, RZ, UR8 ;  /* 0x00000008ff047e24 */ /* 0x000fe2000f8e00ff */
[----:B---3--:R-:W-:Y:S01]  /*9910*/  MOV R7, UR7 ;  /* 0x0000000700077c02 */ /* 0x008fe20008000f00 */
[----:B------:R-:W-:Y:S01]  /*9920*/  IMAD.U32 R6, RZ, RZ, UR6 ;  /* 0x00000006ff067e24 */ /* 0x000fe2000f8e00ff */
[----:B-----5:R-:W-:Y:S01]  /*9930*/  MOV R11, UR5 ;  /* 0x00000005000b7c02 */ /* 0x020fe20008000f00 */
[----:B------:R-:W-:Y:S02]  /*9940*/  IMAD.U32 R10, RZ, RZ, UR4 ;  /* 0x00000004ff0a7e24 */ /* 0x000fe4000f8e00ff */
[----:B------:R-:W-:Y:S07]  /*9950*/  LEPC R20, `(.L_x_142) ;  /* 0x000000001014794e */ /* 0x000fee0000000000 */
[----:B-1--4-:R-:W-:Y:S05]  /*9960*/  CALL.ABS.NOINC R2 ;  /* 0x0000000002007343 */ /* 0x012fea0003c00000 */
.L_x_142:
[----:B------:R-:W-:Y:S01]  /*9970*/  ISETP.NE.AND P0, PT, R166, RZ, PT ;  /* 0x000000ffa600720c */ /* 0x000fe20003f05270 */
[----:B------:R-:W-:Y:S05]  /*9980*/  WARPSYNC.ALL ;  /* 0x0000000000007948 */ /* 0x000fea0003800000 */
[----:B------:R-:W-:Y:S01]  /*9990*/  R2UR UR4, R71 ;  /* 0x00000000470472ca */ /* 0x000fe200000e0000 */
[----:B------:R-:W-:Y:S01]  /*99a0*/  BSSY.RECONVERGENT B0, `(.L_x_143) ;  /* 0x000011b000007945 */ /* 0x000fe20003800200 */
[----:B------:R-:W-:Y:S02]  /*99b0*/  F2FP.F16.E4M3.UNPACK_B R11, R137 ;  /* 0x00000089ff0b723e */ /* 0x000fe400020006ff */
[----:B------:R-:W-:Y:S02]  /*99c0*/  F2FP.F16.E4M3.UNPACK_B R10, R138 ;  /* 0x0000008aff0a723e */ /* 0x000fe400020006ff */
[----:B------:R-:W-:Y:S01]  /*99d0*/  F2FP.F16.E4M3.UNPACK_B R9, R139 ;  /* 0x0000008bff09723e */ /* 0x000fe200020006ff */
[--C-:B------:R-:W-:Y:S01]  /*99e0*/  HADD2.F32 R74, -RZ, R11.reuse.H0_H0 ;  /* 0x2000000bff4a7230 */ /* 0x100fe20000004100 */
[----:B------:R-:W-:Y:S01]  /*99f0*/  F2FP.F16.E4M3.UNPACK_B R8, R140 ;  /* 0x0000008cff08723e */ /* 0x000fe200020006ff */
[----:B------:R-:W-:Y:S01]  /*9a00*/  HADD2.F32 R76, -RZ, R11.H1_H1 ;  /* 0x3000000bff4c7230 */ /* 0x000fe20000004100 */
[----:B------:R-:W-:Y:S01]  /*9a10*/  F2FP.F16.E4M3.UNPACK_B R7, R141 ;  /* 0x0000008dff07723e */ /* 0x000fe200020006ff */
[--C-:B------:R-:W-:Y:S01]  /*9a20*/  HADD2.F32 R77, -RZ, R10.reuse.H0_H0 ;  /* 0x2000000aff4d7230 */ /* 0x100fe20000004100 */
[----:B------:R-:W-:Y:S01]  /*9a30*/  F2FP.F16.E4M3.UNPACK_B R6, R142 ;  /* 0x0000008eff06723e */ /* 0x000fe200020006ff */
[----:B------:R-:W-:Y:S01]  /*9a40*/  HADD2.F32 R80, -RZ, R10.H1_H1 ;  /* 0x3000000aff507230 */ /* 0x000fe20000004100 */
[----:B------:R-:W-:Y:S01]  /*9a50*/  F2FP.F16.E4M3.UNPACK_B R5, R143 ;  /* 0x0000008fff05723e */ /* 0x000fe200020006ff */
[--C-:B------:R-:W-:Y:S01]  /*9a60*/  HADD2.F32 R81, -RZ, R9.reuse.H0_H0 ;  /* 0x20000009ff517230 */ /* 0x100fe20000004100 */
[----:B-1----:R-:W-:Y:S01]  /*9a70*/  F2FP.F16.E4M3.UNPACK_B R4, R144 ;  /* 0x00000090ff04723e */ /* 0x002fe200020006ff */
[----:B------:R-:W-:Y:S01]  /*9a80*/  HADD2.F32 R83, -RZ, R9.H1_H1 ;  /* 0x30000009ff537230 */ /* 0x000fe20000004100 */
[-C--:B------:R-:W-:Y:S01]  /*9a90*/  F2FP.F16.E4M3.UNPACK_B R2, R136.reuse ;  /* 0x00000088ff02723e */ /* 0x080fe200020006ff */
[--C-:B------:R-:W-:Y:S01]  /*9aa0*/  HADD2.F32 R86, -RZ, R8.reuse.H0_H0 ;  /* 0x20000008ff567230 */ /* 0x100fe20000004100 */
[----:B------:R-:W-:Y:S01]  /*9ab0*/  F2FP.F16.E4M3.UNPACK_B R136, R136.H1 ;  /* 0x00000088ff88723e */ /* 0x000fe200030006ff */
[----:B------:R-:W-:Y:S01]  /*9ac0*/  HADD2.F32 R87, -RZ, R8.H1_H1 ;  /* 0x30000008ff577230 */ /* 0x000fe20000004100 */
[----:B------:R-:W-:Y:S01]  /*9ad0*/  F2FP.F16.E4M3.UNPACK_B R137, R137.H1 ;  /* 0x00000089ff89723e */ /* 0x000fe200030006ff */
[--C-:B------:R-:W-:Y:S01]  /*9ae0*/  HADD2.F32 R90, -RZ, R7.reuse.H0_H0 ;  /* 0x20000007ff5a7230 */ /* 0x100fe20000004100 */
[----:B------:R-:W-:Y:S01]  /*9af0*/  F2FP.F16.E4M3.UNPACK_B R138, R138.H1 ;  /* 0x0000008aff8a723e */ /* 0x000fe200030006ff */
[----:B------:R-:W-:Y:S01]  /*9b00*/  HADD2.F32 R91, -RZ, R7.H1_H1 ;  /* 0x30000007ff5b7230 */ /* 0x000fe20000004100 */
[----:B------:R-:W-:Y:S01]  /*9b10*/  F2FP.F16.E4M3.UNPACK_B R139, R139.H1 ;  /* 0x0000008bff8b723e */ /* 0x000fe200030006ff */
[--C-:B------:R-:W-:Y:S01]  /*9b20*/  HADD2.F32 R94, -RZ, R6.reuse.H0_H0 ;  /* 0x20000006ff5e7230 */ /* 0x100fe20000004100 */
[----:B------:R-:W-:Y:S01]  /*9b30*/  IADD3 R180, PT, PT, R180, 0x250, RZ ;  /* 0x00000250b4b47810 */ /* 0x000fe20007ffe0ff */
[----:B------:R-:W-:Y:S01]  /*9b40*/  HADD2.F32 R95, -RZ, R6.H1_H1 ;  /* 0x30000006ff5f7230 */ /* 0x000fe20000004100 */
[----:B------:R-:W-:Y:S01]  /*9b50*/  F2FP.F16.E4M3.UNPACK_B R107, R145 ;  /* 0x00000091ff6b723e */ /* 0x000fe200020006ff */
[--C-:B------:R-:W-:Y:S01]  /*9b60*/  HADD2.F32 R98, -RZ, R5.reuse.H0_H0 ;  /* 0x20000005ff627230 */ /* 0x100fe20000004100 */
[----:B------:R-:W-:Y:S01]  /*9b70*/  LOP3.LUT R180, R180, 0xfefffff8, RZ, 0xc0, !PT ;  /* 0xfefffff8b4b47812 */ /* 0x000fe200078ec0ff */
[----:B------:R-:W-:Y:S01]  /*9b80*/  HADD2.F32 R99, -RZ, R5.H1_H1 ;  /* 0x30000005ff637230 */ /* 0x000fe20000004100 */
[----:B------:R-:W-:Y:S01]  /*9b90*/  F2FP.F16.E4M3.UNPACK_B R111, R146 ;  /* 0x00000092ff6f723e */ /* 0x000fe200020006ff */
[--C-:B------:R-:W-:Y:S01]  /*9ba0*/  HADD2.F32 R102, -RZ, R4.reuse.H0_H0 ;  /* 0x20000004ff667230 */ /* 0x100fe20000004100 */
[----:B------:R-:W-:Y:S01]  /*9bb0*/  F2FP.F16.E4M3.UNPACK_B R115, R147 ;  /* 0x00000093ff73723e */ /* 0x000fe200020006ff */
[----:B------:R-:W-:Y:S01]  /*9bc0*/  HADD2.F32 R103, -RZ, R4.H1_H1 ;  /* 0x30000004ff677230 */ /* 0x000fe20000004100 */
[----:B------:R-:W-:Y:S01]  /*9bd0*/  F2FP.F16.E4M3.UNPACK_B R119, R148 ;  /* 0x00000094ff77723e */ /* 0x000fe200020006ff */
[----:B------:R-:W1:Y:S01]  /*9be0*/  LDTM.x64 R4, tmem[UR4+0x40] ;  /* 0x00004004000479ee */ /* 0x000e620008340000 */
[--C-:B------:R-:W-:Y:S01]  /*9bf0*/  HADD2.F32 R0, -RZ, R2.reuse.H0_H0 ;  /* 0x20000002ff007230 */ /* 0x100fe20000004100 */
[----:B------:R-:W-:Y:S01]  /*9c00*/  NOP ;  /* 0x0000000000007918 */ /* 0x000fe20000000000 */
[----:B-1----:R1:W-:Y:S01]  /*9c10*/  SYNCS.ARRIVE.TRANS64.RED.A1T0 RZ, [R180+URZ], RZ ;  /* 0x000000ffb4ff79a7 */ /* 0x0023e200081004ff */
[----:B------:R-:W-:Y:S01]  /*9c20*/  HADD2.F32 R2, -RZ, R2.H1_H1 ;  /* 0x30000002ff027230 */ /* 0x000fe20000004100 */
[----:B------:R-:W-:Y:S01]  /*9c30*/  F2FP.F16.E4M3.UNPACK_B R123, R149 ;  /* 0x00000095ff7b723e */ /* 0x000fe200020006ff */
[----:B------:R-:W-:Y:S01]  /*9c40*/  HADD2.F32 R78, -RZ, R137.H1_H1 ;  /* 0x30000089ff4e7230 */ /* 0x000fe20000004100 */
[----:B------:R-:W-:Y:S01]  /*9c50*/  F2FP.F16.E4M3.UNPACK_B R127, R150 ;  /* 0x00000096ff7f723e */ /* 0x000fe200020006ff */
[--C-:B------:R-:W-:Y:S01]  /*9c60*/  HADD2.F32 R106, -RZ, R107.reuse.H0_H0 ;  /* 0x2000006bff6a7230 */ /* 0x100fe20000004100 */
[----:B------:R-:W-:Y:S01]  /*9c70*/  F2FP.F16.E4M3.UNPACK_B R130, R151 ;  /* 0x00000097ff82723e */ /* 0x000fe200020006ff */
[----:B------:R-:W-:Y:S01]  /*9c80*/  HADD2.F32 R107, -RZ, R107.H1_H1 ;  /* 0x3000006bff6b7230 */ /* 0x000fe20000004100 */
[----:B------:R-:W-:Y:S01]  /*9c90*/  F2FP.F16.E4M3.UNPACK_B R140, R140.H1 ;  /* 0x0000008cff8c723e */ /* 0x000fe200030006ff */
        /* <DEDUP_REMOVED lines=12> */
[C---:B------:R-:W-:Y:S01]  /*9d60*/  FMUL R4, R70.reuse, R4 ;  /* 0x0000000446047220 */ /* 0x040fe20000400000 */
[C---:B------:R-:W-:Y:S01]  /*9d70*/  FMUL R5, R70.reuse, R5 ;  /* 0x0000000546057220 */ /* 0x040fe20000400000 */
[--C-:B------:R-:W-:Y:S02]  /*9d80*/  HADD2.F32 R3, -RZ, R136.reuse.H0_H0 ;  /* 0x20000088ff037230 */ /* 0x100fe40000004100 */
        /* <DEDUP_REMOVED lines=9> */
[----:B------:R-:W-:Y:S02]  /*9e20*/  HADD2.F32 R122, -RZ, R123.H0_H0 ;  /* 0x2000007bff7a7230 */ /* 0x000fe40000004100 */
[C---:B------:R-:W-:Y:S01]  /*9e30*/  FMUL R6, R70.reuse, R6 ;  /* 0x0000000646067220 */ /* 0x040fe20000400000 */
[----:B------:R-:W-:Y:S02]  /*9e40*/  HADD2.F32 R72, -RZ, R136.H1_H1 ;  /* 0x30000088ff487230 */ /* 0x000fe40000004100 */
[C---:B------:R-:W-:Y:S01]  /*9e50*/  FMUL R7, R70.reuse, R7 ;  /* 0x0000000746077220 */ /* 0x040fe20000400000 */
[----:B------:R-:W-:Y:S02]  /*9e60*/  HADD2.F32 R75, -RZ, R137.H0_H0 ;  /* 0x20000089ff4b7230 */ /* 0x000fe40000004100 */
[C---:B------:R-:W-:Y:S01]  /*9e70*/  FFMA R6, R73.reuse, R3, R6 ;  /* 0x0000000349067223 */ /* 0x040fe20000000006 */
[----:B------:R-:W-:Y:S02]  /*9e80*/  HADD2.F32 R123, -RZ, R123.H1_H1 ;  /* 0x3000007bff7b7230 */ /* 0x000fe40000004100 */
[C---:B------:R-:W-:Y:S01]  /*9e90*/  FFMA R7, R73.reuse, R72, R7 ;  /* 0x0000004849077223 */ /* 0x040fe20000000007 */
[C---:B------:R-:W-:Y:S01]  /*9ea0*/  FFMA R8, R73.reuse, R74, R8 ;  /* 0x0000004a49087223 */ /* 0x040fe20000000008 */
[----:B------:R-:W-:Y:S01]  /*9eb0*/  FFMA R9, R73, R76, R9 ;  /* 0x0000004c49097223 */ /* 0x000fe20000000009 */
[--C-:B------:R-:W-:Y:S02]  /*9ec0*/  HADD2.F32 R126, -RZ, R127.reuse.H0_H0 ;  /* 0x2000007fff7e7230 */ /* 0x100fe40000004100 */
[C---:B------:R-:W-:Y:S01]  /*9ed0*/  FMUL R10, R70.reuse, R10 ;  /* 0x0000000a460a7220 */ /* 0x040fe20000400000 */
[----:B------:R-:W-:Y:S01]  /*9ee0*/  F2FP.SATFINITE.E4M3.F32.PACK_AB_MERGE_C R76, R7, R6, RZ ;  /* 0x00000006074c723e */ /* 0x000fe200048070ff */
[C---:B------:R-:W-:Y:S01]  /*9ef0*/  FMUL R7, R70.reuse, R20 ;  /* 0x0000001446077220 */ /* 0x040fe20000400000 */
[----:B------:R-:W-:Y:S02]  /*9f00*/  HADD2.F32 R127, -RZ, R127.H1_H1 ;  /* 0x3000007fff7f7230 */ /* 0x000fe40000004100 */
[C---:B------:R-:W-:Y:S01]  /*9f10*/  FFMA R10, R73.reuse, R75, R10 ;  /* 0x0000004b490a7223 */ /* 0x040fe2000000000a */
[----:B------:R-:W-:Y:S02]  /*9f20*/  HADD2.F32 R72, -RZ, R130.H0_H0 ;  /* 0x20000082ff487230 */ /* 0x000fe40000004100 */
[C---:B------:R-:W-:Y:S01]  /*9f30*/  FMUL R11, R70.reuse, R11 ;  /* 0x0000000b460b7220 */ /* 0x040fe20000400000 */
[--C-:B------:R-:W-:Y:S02]  /*9f40*/  HADD2.F32 R79, -RZ, R138.reuse.H0_H0 ;  /* 0x2000008aff4f7230 */ /* 0x100fe40000004100 */
[C---:B------:R-:W-:Y:S01]  /*9f50*/  FMUL R14, R70.reuse, R14 ;  /* 0x0000000e460e7220 */ /* 0x040fe20000400000 */
[----:B------:R-:W-:Y:S02]  /*9f60*/  HADD2.F32 R82, -RZ, R138.H1_H1 ;  /* 0x3000008aff527230 */ /* 0x000fe40000004100 */
[C---:B------:R-:W-:Y:S01]  /*9f70*/  FFMA R11, R73.reuse, R78, R11 ;  /* 0x0000004e490b7223 */ /* 0x040fe2000000000b */
[C---:B------:R-:W-:Y:S01]  /*9f80*/  FFMA R12, R73.reuse, R77, R12 ;  /* 0x0000004d490c7223 */ /* 0x040fe2000000000c */
[C---:B------:R-:W-:Y:S01]  /*9f90*/  FFMA R13, R73.reuse, R80, R13 ;  /* 0x00000050490d7223 */ /* 0x040fe2000000000d */
[----:B------:R-:W-:Y:S01]  /*9fa0*/  FFMA R14, R73, R79, R14 ;  /* 0x0000004f490e7223 */ /* 0x000fe2000000000e */
[----:B------:R-:W-:Y:S01]  /*9fb0*/  HADD2.F32 R75, -RZ, R130.H1_H1 ;  /* 0x30000082ff4b7230 */ /* 0x000fe20000004100 */
[----:B------:R-:W-:Y:S01]  /*9fc0*/  F2FP.SATFINITE.E4M3.F32.PACK_AB_MERGE_C R78, R11, R10, RZ ;  /* 0x0000000a0b4e723e */ /* 0x000fe200048070ff */
[C---:B------:R-:W-:Y:S01]  /*9fd0*/  FMUL R10, R70.reuse, R21 ;  /* 0x00000015460a7220 */ /* 0x040fe20000400000 */
[C---:B------:R-:W-:Y:S01]  /*9fe0*/  FMUL R21, R70.reuse, R28 ;  /* 0x0000001c46157220 */ /* 0x040fe20000400000 */
        /* <DEDUP_REMOVED lines=8> */
[C---:B------:R-:W-:Y:S01]  /*a070*/  FMUL R18, R70.reuse, R25 ;  /* 0x0000001946127220 */ /* 0x040fe20000400000 */
[----:B------:R-:W-:Y:S01]  /*a080*/  F2FP.SATFINITE.E4M3.F32.PACK_AB_MERGE_C R14, R15, R14, RZ ;  /* 0x0000000e0f0e723e */ /* 0x000fe200048070ff */
        /* <DEDUP_REMOVED lines=8> */
[C---:B------:R-:W-:Y:S01]  /*a110*/  FFMA R11, R73.reuse, R88, R11 ;  /* 0x00000058490b7223 */ /* 0x040fe2000000000b */
[----:B------:R-:W-:Y:S01]  /*a120*/  FMUL R22, R70, R29 ;  /* 0x0000001d46167220 */ /* 0x000fe20000400000 */
        /* <DEDUP_REMOVED lines=13> */
[----:B------:R-:W-:Y:S01]  /*a200*/  FMUL R20, R70, R27 ;  /* 0x0000001b46147220 */ /* 0x000fe20000400000 */
[--C-:B------:R-:W-:Y:S01]  /*a210*/  HADD2.F32 R96, -RZ, R142.reuse.H0_H0 ;  /* 0x2000008eff607230 */ /* 0x100fe20000004100 */
[----:B------:R-:W-:Y:S01]  /*a220*/  F2FP.SATFINITE.E4M3.F32.PACK_AB_MERGE_C R16, R10, R7, R16 ;  /* 0x000000070a10723e */ /* 0x000fe20004807010 */
[----:B------:R-:W-:Y:S02]  /*a230*/  HADD2.F32 R97, -RZ, R142.H1_H1 ;  /* 0x3000008eff617230 */ /* 0x000fe40000004100 */
[C---:B------:R-:W-:Y:S01]  /*a240*/  FFMA R20, R73.reuse, R93, R20 ;  /* 0x0000005d49147223 */ /* 0x040fe20000000014 */
[C---:B------:R-:W-:Y:S01]  /*a250*/  FFMA R21, R73.reuse, R94, R21 ;  /* 0x0000005e49157223 */ /* 0x040fe20000000015 */
[C---:B------:R-:W-:Y:S01]  /*a260*/  FFMA R22, R73.reuse, R95, R22 ;  /* 0x0000005f49167223 */ /* 0x040fe20000000016 */
[C---:B------:R-:W-:Y:S01]  /*a270*/  FMUL R23, R70.reuse, R30 ;  /* 0x0000001e46177220 */ /* 0x040fe20000400000 */
[----:B------:R-:W-:Y:S01]  /*a280*/  FMUL R30, R70, R37 ;  /* 0x00000025461e7220 */ /* 0x000fe20000400000 */
[----:B------:R-:W-:Y:S01]  /*a290*/  F2FP.SATFINITE.E4M3.F32.PACK_AB_MERGE_C R19, R20, R19, RZ ;  /* 0x000000131413723e */ /* 0x000fe200048070ff */
[C---:B------:R-:W-:Y:S01]  /*a2a0*/  FMUL R37, R70.reuse, R44 ;  /* 0x0000002c46257220 */ /* 0x040fe20000400000 */
[C---:B------:R-:W-:Y:S01]  /*a2b0*/  FFMA R23, R73.reuse, R96, R23 ;  /* 0x0000006049177223 */ /* 0x040fe20000000017 */
        /* <DEDUP_REMOVED lines=20> */
[----:B------:R-:W-:Y:S01]  /*a400*/  F2FP.F16.E4M3.UNPACK_B R147, R147.H1 ;  /* 0x00000093ff93723e */ /* 0x000fe200030006ff */
[----:B------:R-:W-:Y:S01]  /*a410*/  FMUL R38, R70, R45 ;  /* 0x0000002d46267220 */ /* 0x000fe20000400000 */
[----:B------:R-:W-:Y:S01]  /*a420*/  F2FP.SATFINITE.E4M3.F32.PACK_AB_MERGE_C R19, R28, R27, RZ ;  /* 0x0000001b1c13723e */ /* 0x000fe200048070ff */
[----:B------:R-:W-:Y:S01]  /*a430*/  FFMA R31, R73, R104, R31 ;  /* 0x00000068491f7223 */ /* 0x000fe2000000001f */
[C---:B------:R-:W-:Y:S01]  /*a440*/  FMUL R45, R70.reuse, R52 ;  /* 0x00000034462d7220 */ /* 0x040fe20000400000 */
[C---:B------:R-:W-:Y:S01]  /*a450*/  FMUL R52, R70.reuse, R59 ;  /* 0x0000003b46347220 */ /* 0x040fe20000400000 */
[----:B------:R-:W-:Y:S01]  /*a460*/  F2FP.F16.E4M3.UNPACK_B R148, R148.H1 ;  /* 0x00000094ff94723e */ /* 0x000fe200030006ff */
[C---:B------:R-:W-:Y:S01]  /*a470*/  FMUL R59, R70.reuse, R66 ;  /* 0x00000042463b7220 */ /* 0x040fe20000400000 */
[----:B------:R-:W-:Y:S01]  /*a480*/  F2FP.SATFINITE.E4M3.F32.PACK_AB_MERGE_C R66, R13, R12, R14 ;  /* 0x0000000c0d42723e */ /* 0x000fe2000480700e */
        /* <DEDUP_REMOVED lines=11> */
[C---:B------:R-:W-:Y:S01]  /*a540*/  FFMA R35, R73.reuse, R108, R35 ;  /* 0x0000006c49237223 */ /* 0x040fe20000000023 */
[C---:B------:R-:W-:Y:S01]  /*a550*/  FMUL R36, R70.reuse, R43 ;  /* 0x0000002b46247220 */ /* 0x040fe20000400000 */
[--C-:B------:R-:W-:Y:S02]  /*a560*/  HADD2.F32 R112, -RZ, R146.reuse.H0_H0 ;  /* 0x20000092ff707230 */ /* 0x100fe40000004100 */
[C---:B------:R-:W-:Y:S01]  /*a570*/  FMUL R39, R70.reuse, R46 ;  /* 0x0000002e46277220 */ /* 0x040fe20000400000 */
        /* <DEDUP_REMOVED lines=13> */
[C---:B------:R-:W-:Y:S01]  /*a650*/  FMUL R46, R70.reuse, R53 ;  /* 0x00000035462e7220 */ /* 0x040fe20000400000 */
[--C-:B------:R-:W-:Y:S02]  /*a660*/  HADD2.F32 R120, -RZ, R148.reuse.H0_H0 ;  /* 0x20000094ff787230 */ /* 0x100fe40000004100 */
[C---:B------:R-:W-:Y:S01]  /*a670*/  FMUL R50, R70.reuse, R57 ;  /* 0x0000003946327220 */ /* 0x040fe20000400000 */
[C---:B------:R-:W-:Y:S01]  /*a680*/  FMUL R51, R70.reuse, R58 ;  /* 0x0000003a46337220 */ /* 0x040fe20000400000 */
[C---:B------:R-:W-:Y:S01]  /*a690*/  FMUL R53, R70.reuse, R60 ;  /* 0x0000003c46357220 */ /* 0x040fe20000400000 */
[C---:B------:R-:W-:Y:S01]  /*a6a0*/  FFMA R43, R73.reuse, R116, R43 ;  /* 0x00000074492b7223 */ /* 0x040fe2000000002b */
[----:B------:R-:W-:Y:S02]  /*a6b0*/  HADD2.F32 R121, -RZ, R148.H1_H1 ;  /* 0x30000094ff797230 */ /* 0x000fe40000004100 */
[C---:B------:R-:W-:Y:S01]  /*a6c0*/  FMUL R47, R70.reuse, R54 ;  /* 0x00000036462f7220 */ /* 0x040fe20000400000 */
[C---:B------:R-:W-:Y:S01]  /*a6d0*/  FMUL R57, R70.reuse, R64 ;  /* 0x0000004046397220 */ /* 0x040fe20000400000 */
[C---:B------:R-:W-:Y:S01]  /*a6e0*/  FMUL R58, R70.reuse, R65 ;  /* 0x00000041463a7220 */ /* 0x040fe20000400000 */
[C---:B------:R-:W-:Y:S01]  /*a6f0*/  FMUL R60, R70.reuse, R67 ;  /* 0x00000043463c7220 */ /* 0x040fe20000400000 */
[----:B------:R-:W-:Y:S01]  /*a700*/  FFMA R44, R73, R117, R44 ;  /* 0x00000075492c7223 */ /* 0x000fe2000000002c */
[C---:B------:R-:W-:Y:S01]  /*a710*/  FMUL R48, R70.reuse, R55 ;  /* 0x0000003746307220 */ /* 0x040fe20000400000 */
[----:B------:R-:W-:Y:S01]  /*a720*/  F2FP.SATFINITE.E4M3.F32.PACK_AB_MERGE_C R64, R5, R4, R76 ;  /* 0x000000040540723e */ /* 0x000fe2000480704c */
[----:B------:R-:W-:Y:S01]  /*a730*/  FFMA R45, R73, R118, R45 ;  /* 0x00000076492d7223 */ /* 0x000fe2000000002d */
[----:B------:R-:W-:Y:S01]  /*a740*/  F2FP.SATFINITE.E4M3.F32.PACK_AB_MERGE_C R65, R9, R8, R78 ;  /* 0x000000080941723e */ /* 0x000fe2000480704e */
[----:B------:R-:W-:Y:S01]  /*a750*/  FMUL R49, R70, R56 ;  /* 0x0000003846317220 */ /* 0x000fe20000400000 */
[----:B------:R-:W-:Y:S01]  /*a760*/  F2FP.SATFINITE.E4M3.F32.PACK_AB_MERGE_C R67, R2, R0, R3 ;  /* 0x000000000243723e */ /* 0x000fe20004807003 */
[C---:B------:R-:W-:Y:S01]  /*a770*/  FFMA R46, R73.reuse, R119, R46 ;  /* 0x00000077492e7223 */ /* 0x040fe2000000002e */
[----:B------:R-:W-:Y:S01]  /*a780*/  F2FP.F16.E4M3.UNPACK_B R150, R150.H1 ;  /* 0x00000096ff96723e */ /* 0x000fe200030006ff */
[--C-:B------:R-:W-:Y:S02]  /*a790*/  HADD2.F32 R124, -RZ, R149.reuse.H0_H0 ;  /* 0x20000095ff7c7230 */ /* 0x100fe40000004100 */
[C---:B------:R-:W-:Y:S01]  /*a7a0*/  FFMA R47, R73.reuse, R120, R47 ;  /* 0x00000078492f7223 */ /* 0x040fe2000000002f */
[----:B------:R1:W-:Y:S01]  /*a7b0*/  STS.128 [R163+UR49+0x6400], R64 ;  /* 0x00640040a3007988 */ /* 0x0003e20008000c31 */
[----:B------:R-:W-:Y:S02]  /*a7c0*/  HADD2.F32 R125, -RZ, R149.H1_H1 ;  /* 0x30000095ff7d7230 */ /* 0x000fe40000004100 */
[C---:B------:R-:W-:Y:S01]  /*a7d0*/  FFMA R48, R73.reuse, R121, R48 ;  /* 0x0000007949307223 */ /* 0x040fe20000000030 */
[C---:B------:R-:W-:Y:S01]  /*a7e0*/  FFMA R49, R73.reuse, R122, R49 ;  /* 0x0000007a49317223 */ /* 0x040fe20000000031 */
[----:B------:R-:W-:Y:S01]  /*a7f0*/  F2FP.F16.E4M3.UNPACK_B R151, R151.H1 ;  /* 0x00000097ff97723e */ /* 0x000fe200030006ff */
[C---:B------:R-:W-:Y:S01]  /*a800*/  FFMA R50, R73.reuse, R123, R50 ;  /* 0x0000007b49327223 */ /* 0x040fe20000000032 */
[----:B------:R-:W-:Y:S01]  /*a810*/  FMUL R54, R70, R61 ;  /* 0x0000003d46367220 */ /* 0x000fe20000400000 */
[--C-:B------:R-:W-:Y:S01]  /*a820*/  HADD2.F32 R128, -RZ, R150.reuse.H0_H0 ;  /* 0x20000096ff807230 */ /* 0x100fe20000004100 */
[----:B------:R1:W-:Y:S01]  /*a830*/  STS.128 [R181+0x6010], R16 ;  /* 0x00601010b5007388 */ /* 0x0003e20000000c00 */
[----:B------:R-:W-:Y:S01]  /*a840*/  F2FP.SATFINITE.E4M3.F32.PACK_AB_MERGE_C R35, R36, R35, RZ ;  /* 0x000000232423723e */ /* 0x000fe200048070ff */
[C---:B------:R-:W-:Y:S01]  /*a850*/  FFMA R51, R73.reuse, R124, R51 ;  /* 0x0000007c49337223 */ /* 0x040fe20000000033 */
[----:B------:R-:W-:Y:S01]  /*a860*/  F2FP.SATFINITE.E4M3.F32.PACK_AB_MERGE_C R39, R40, R39, RZ ;  /* 0x000000272827723e */ /* 0x000fe200048070ff */
[----:B------:R-:W-:Y:S02]  /*a870*/  HADD2.F32 R129, -RZ, R150.H1_H1 ;  /* 0x30000096ff817230 */ /* 0x000fe40000004100 */
[C---:B------:R-:W-:Y:S01]  /*a880*/  FMUL R55, R70.reuse, R62 ;  /* 0x0000003e46377220 */ /* 0x040fe20000400000 */
[C---:B------:R-:W-:Y:S01]  /*a890*/  FFMA R52, R73.reuse, R125, R52 ;  /* 0x0000007d49347223 */ /* 0x040fe20000000034 */
[----:B------:R-:W-:Y:S01]  /*a8a0*/  FMUL R56, R70, R63 ;  /* 0x0000003f46387220 */ /* 0x000fe20000400000 */
[C---:B------:R-:W-:Y:S01]  /*a8b0*/  FFMA R53, R73.reuse, R126, R53 ;  /* 0x0000007e49357223 */ /* 0x040fe20000000035 */
[C---:B------:R-:W-:Y:S01]  /*a8c0*/  FFMA R54, R73.reuse, R127, R54 ;  /* 0x0000007f49367223 */ /* 0x040fe20000000036 */
[--C-:B------:R-:W-:Y:S02]  /*a8d0*/  HADD2.F32 R74, -RZ, R151.reuse.H0_H0 ;  /* 0x20000097ff4a7230 */ /* 0x100fe40000004100 */
[C---:B------:R-:W-:Y:S01]  /*a8e0*/  FFMA R55, R73.reuse, R128, R55 ;  /* 0x0000008049377223 */ /* 0x040fe20000000037 */
[----:B------:R-:W-:Y:S02]  /*a8f0*/  HADD2.F32 R131, -RZ, R151.H1_H1 ;  /* 0x30000097ff837230 */ /* 0x000fe40000004100 */
[C---:B------:R-:W-:Y:S01]  /*a900*/  FFMA R56, R73.reuse, R129, R56 ;  /* 0x0000008149387223 */ /* 0x040fe20000000038 */
[----:B------:R-:W-:Y:S01]  /*a910*/  F2FP.SATFINITE.E4M3.F32.PACK_AB_MERGE_C R43, R44, R43, RZ ;  /* 0x0000002b2c2b723e */ /* 0x000fe200048070ff */
[C---:B------:R-:W-:Y:S01]  /*a920*/  FFMA R57, R73.reuse, R72, R57 ;  /* 0x0000004849397223 */ /* 0x040fe20000000039 */
[C---:B------:R-:W-:Y:S01]  /*a930*/  FFMA R58, R73.reuse, R75, R58 ;  /* 0x0000004b493a7223 */ /* 0x040fe2000000003a */
[C---:B------:R-:W-:Y:S01]  /*a940*/  FFMA R59, R73.reuse, R74, R59 ;  /* 0x0000004a493b7223 */ /* 0x040fe2000000003b */
[----:B------:R-:W-:Y:S01]  /*a950*/  F2FP.SATFINITE.E4M3.F32.PACK_AB_MERGE_C R33, R34, R33, R35 ;  /* 0x000000212221723e */ /* 0x000fe20004807023 */
[----:B------:R-:W-:Y:S01]  /*a960*/  FFMA R60, R73, R131, R60 ;  /* 0x00000083493c7223 */ /* 0x000fe2000000003c */
[----:B------:R-:W-:Y:S02]  /*a970*/  F2FP.SATFINITE.E4M3.F32.PACK_AB_MERGE_C R32, R30, R29, R32 ;  /* 0x0000001d1e20723e */ /* 0x000fe40004807020 */
        /* <DEDUP_REMOVED lines=11> */
[----:B------:R-:W-:Y:S03]  /*aa30*/  IADD3 R68, PT, PT, R68, 0x1, RZ ;  /* 0x0000000144447810 */ /* 0x000fe60007ffe0ff */
        /* <DEDUP_REMOVED lines=10> */
[----:B------:R-:W-:Y:S02]  /*aae0*/  UIADD3 UR40, UPT, UPT, UR49, 0x6400, URZ ;  /* 0x0000640031287890 */ /* 0x000fe4000fffe0ff */
[----:B------:R-:W-:Y:S02]  /*aaf0*/  UIADD3 UR41, UPT, UPT, UR50, 0x40, URZ ;  /* 0x0000004032297890 */ /* 0x000fe4000fffe0ff */
[----:B--2---:R-:W-:Y:S04]  /*ab00*/  UIADD3 UR4, UP0, UPT, UR6, 0x680, URZ ;  /* 0x0000068006047890 */ /* 0x004fe8000ff1e0ff */
[----:B------:R-:W-:Y:S09]  /*ab10*/  UIADD3.X UR5, UPT, UPT, URZ, UR7, URZ, UP0, !UPT ;  /* 0x00000007ff057290 */ /* 0x000ff200087fe4ff */
[----:B------:R2:W-:Y:S01]  /*ab20*/  UTMASTG.4D [UR40], [UR4] ;  /* 0x00000028040073b5 */ /* 0x0005e20008018000 */
[----:B------:R0:W-:Y:S01]  /*ab30*/  UTMACMDFLUSH ;  /* 0x00000000000079b7 */ /* 0x0001e20000000000 */
[----:B--2---:R-:W-:Y:S04]  /*ab40*/  DEPBAR.LE SB0, 0x1 ;  /* 0x000080400000791a */ /* 0x004fe80000000000 */
.L_x_144:
[----:B------:R-:W-:Y:S05]  /*ab50*/  BSYNC.RECONVERGENT B0 ;  /* 0x0000000000007941 */ /* 0x000fea0003800200 */
.L_x_143:
[----:B------:R-:W-:Y:S01]  /*ab60*/  R2UR UR5, R171 ;  /* 0x00000000ab0572ca */ /* 0x000fe200000e0000 */
[----:B------:R-:W-:Y:S01]  /*ab70*/  BAR.SYNC.DEFER_BLOCKING 0x1, 0x80 ;  /* 0x0042000000007b1d */ /* 0x000fe20000010000 */
[----:B------:R-:W-:Y:S01]  /*ab80*/  R2UR UR4, R172 ;  /* 0x00000000ac0472ca */ /* 0x000fe200000e0000 */
[----:B------:R-:W-:Y:S01]  /*ab90*/  UISETP.NE.AND UP0, UPT, UR53, URZ, UPT ;  /* 0x000000ff3500728c */ /* 0x000fe2000bf05270 */
[C---:B------:R-:W-:Y:S02]  /*aba0*/  ISETP.NE.AND P0, PT, R68.reuse, 0x2, PT ;  /* 0x000000024400780c */ /* 0x040fe40003f05270 */
[----:B------:R-:W-:Y:S02]  /*abb0*/  LOP3.LUT R161, R161, 0x1, RZ, 0x3c, !PT ;  /* 0x00000001a1a17812 */ /* 0x000fe400078e3cff */
[----:B------:R-:W-:Y:S02]  /*abc0*/  SEL R3, RZ, 0x1, P0 ;  /* 0x00000001ff037807 */ /* 0x000fe40000000000 */
[----:B------:R-:W-:Y:S02]  /*abd0*/  SEL R68, R68, RZ, P0 ;  /* 0x000000ff44447207 */ /* 0x000fe40000000000 */
[----:B------:R-:W-:Y:S01]  /*abe0*/  LOP3.LUT R162, R162, R3, RZ, 0x3c, !PT ;  /* 0x00000003a2a27212 */ /* 0x000fe200078e3cff */
[----:B------:R-:W-:Y:S02]  /*abf0*/  UIADD3 UR26, UPT, UPT, UR36, UR5, URZ ;  /* 0x00000005241a7290 */ /* 0x000fe4000fffe0ff */
[----:B------:R-:W-:Y:S01]  /*ac00*/  UIADD3 UR29, UPT, UPT, UR37, UR4, URZ ;  /* 0x00000004251d7290 */ /* 0x000fe2000fffe0ff */
[----:B------:R-:W-:Y:S01]  /*ac10*/  UMOV UR51, UR62 ;  /* 0x0000003e00337c82 */ /* 0x000fe20008000000 */
[----:B------:R-:W-:Y:S10]  /*ac20*/  BRA.U UP0, `(.L_x_145) ;  /* 0xffffffc100707547 */ /* 0x000ff4000b83ffff */
[----:B------:R-:W-:Y:S05]  /*ac30*/  EXIT ;  /* 0x000000000000794d */ /* 0x000fea0003800000 */
.L_x_25:
[----:B------:R-:W-:Y:S07]  /*ac40*/  MOV R0, UR11 ;  /* 0x0000000b00007c02 */ /* 0x000fee0008000f00 */
.L_x_146:
[----:B--2---:R2:W3:Y:S02]  /*ac50*/  SYNCS.PHASECHK.TRANS64.TRYWAIT P0, [R0+URZ+0x100], R5 ;  /* 0x00010005000075a7 */ /* 0x0044e400080011ff */
[----:B---3--:R-:W-:Y:S05]  /*ac60*/  @!P0 NANOSLEEP.SYNCS 0x989680 ;  /* 0x009896800000895d */ /* 0x008fea0003900000 */
[----:B------:R-:W3:Y:S02]  /*ac70*/  @!P0 SYNCS.PHASECHK.TRANS64 P0, [R0+URZ+0x100], R5 ;  /* 0x00010005000085a7 */ /* 0x000ee400080010ff */
[----:B---3--:R-:W-:Y:S05]  /*ac80*/  @!P0 BRA `(.L_x_146) ;  /* 0xfffffffc00f08947 */ /* 0x008fea000383ffff */
[----:B------:R-:W-:Y:S05]  /*ac90*/  BRA `(.L_x_24) ;  /* 0xffffff74002c7947 */ /* 0x000fea000383ffff */
.L_x_32:
[----:B------:R-:W-:Y:S07]  /*aca0*/  MOV R0, UR21 ;  /* 0x0000001500007c02 */ /* 0x000fee0008000f00 */
.L_x_147:
[----:B--2---:R2:W3:Y:S02]  /*acb0*/  SYNCS.PHASECHK.TRANS64.TRYWAIT P0, [R0+URZ+0x100], R5 ;  /* 0x00010005000075a7 */ /* 0x0044e400080011ff */
[----:B---3--:R-:W-:Y:S05]  /*acc0*/  @!P0 NANOSLEEP.SYNCS 0x989680 ;  /* 0x009896800000895d */ /* 0x008fea0003900000 */
[----:B------:R-:W3:Y:S02]  /*acd0*/  @!P0 SYNCS.PHASECHK.TRANS64 P0, [R0+URZ+0x100], R5 ;  /* 0x00010005000085a7 */ /* 0x000ee400080010ff */
[----:B---3--:R-:W-:Y:S05]  /*ace0*/  @!P0 BRA `(.L_x_147) ;  /* 0xfffffffc00f08947 */ /* 0x008fea000383ffff */
[----:B------:R-:W-:Y:S05]  /*acf0*/  BRA `(.L_x_31) ;  /* 0xffffff7800587947 */ /* 0x000fea000383ffff */
.L_x_37:
[----:B------:R-:W-:-:S07]  /*ad00*/  MOV R0, UR24 ;  /* 0x0000001800007c02 */ /* 0x000fce0008000f00 */
.L_x_148:
[----:B--2---:R2:W3:Y:S02]  /*ad10*/  SYNCS.PHASECHK.TRANS64.TRYWAIT P0, [R0+URZ+0x230], R3 ;  /* 0x00023003000075a7 */ /* 0x0044e400080011ff */
[----:B---3--:R-:W-:Y:S05]  /*ad20*/  @!P0 NANOSLEEP.SYNCS 0x989680 ;  /* 0x009896800000895d */ /* 0x008fea0003900000 */
[----:B------:R-:W3:Y:S02]  /*ad30*/  @!P0 SYNCS.PHASECHK.TRANS64 P0, [R0+URZ+0x230], R3 ;  /* 0x00023003000085a7 */ /* 0x000ee400080010ff */
[----:B---3--:R-:W-:Y:S05]  /*ad40*/  @!P0 BRA `(.L_x_148) ;  /* 0xfffffffc00f08947 */ /* 0x008fea000383ffff */
[----:B------:R-:W-:Y:S05]  /*ad50*/  BRA `(.L_x_149) ;  /* 0xffffff7c00247947 */ /* 0x000fea000383ffff */
.L_x_41:
[----:B------:R-:W-:-:S07]  /*ad60*/  MOV R0, UR4 ;  /* 0x0000000400007c02 */ /* 0x000fce0008000f00 */
.L_x_150:
[----:B--2---:R2:W3:Y:S02]  /*ad70*/  SYNCS.PHASECHK.TRANS64.TRYWAIT P0, [R0+URZ], R3 ;  /* 0x00000003000075a7 */ /* 0x0044e400080011ff */
[----:B---3--:R-:W-:Y:S05]  /*ad80*/  @!P0 NANOSLEEP.SYNCS 0x989680 ;  /* 0x009896800000895d */ /* 0x008fea0003900000 */
[----:B------:R-:W3:Y:S02]  /*ad90*/  @!P0 SYNCS.PHASECHK.TRANS64 P0, [R0+URZ], R3 ;  /* 0x00000003000085a7 */ /* 0x000ee400080010ff */
[----:B---3--:R-:W-:Y:S05]  /*ada0*/  @!P0 BRA `(.L_x_150) ;  /* 0xfffffffc00f08947 */ /* 0x008fea000383ffff */
[----:B------:R-:W-:Y:S05]  /*adb0*/  BRA `(.L_x_151) ;  /* 0xffffff8000b87947 */ /* 0x000fea000383ffff */
.L_x_42:
[----:B------:R-:W-:-:S07]  /*adc0*/  MOV R0, UR5 ;  /* 0x0000000500007c02 */ /* 0x000fce0008000f00 */
.L_x_152:
[----:B--2---:R2:W3:Y:S02]  /*add0*/  SYNCS.PHASECHK.TRANS64.TRYWAIT P0, [R0+URZ], R3 ;  /* 0x00000003000075a7 */ /* 0x0044e400080011ff */
[----:B---3--:R-:W-:Y:S05]  /*ade0*/  @!P0 NANOSLEEP.SYNCS 0x989680 ;  /* 0x009896800000895d */ /* 0x008fea0003900000 */
[----:B------:R-:W3:Y:S02]  /*adf0*/  @!P0 SYNCS.PHASECHK.TRANS64 P0, [R0+URZ], R3 ;  /* 0x00000003000085a7 */ /* 0x000ee400080010ff */
[----:B---3--:R-:W-:Y:S05]  /*ae00*/  @!P0 BRA `(.L_x_152) ;  /* 0xfffffffc00f08947 */ /* 0x008fea000383ffff */
[----:B------:R-:W-:Y:S05]  /*ae10*/  BRA `(.L_x_153) ;  /* 0xffffff8000c87947 */ /* 0x000fea000383ffff */
.L_x_43:
[----:B------:R-:W-:-:S07]  /*ae20*/  MOV R0, UR5 ;  /* 0x0000000500007c02 */ /* 0x000fce0008000f00 */
.L_x_154:
[----:B--2---:R2:W3:Y:S02]  /*ae30*/  SYNCS.PHASECHK.TRANS64.TRYWAIT P0, [R0+URZ], R3 ;  /* 0x00000003000075a7 */ /* 0x0044e400080011ff */
[----:B---3--:R-:W-:Y:S05]  /*ae40*/  @!P0 NANOSLEEP.SYNCS 0x989680 ;  /* 0x009896800000895d */ /* 0x008fea0003900000 */
[----:B------:R-:W3:Y:S02]  /*ae50*/  @!P0 SYNCS.PHASECHK.TRANS64 P0, [R0+URZ], R3 ;  /* 0x00000003000085a7 */ /* 0x000ee400080010ff */
[----:B---3--:R-:W-:Y:S05]  /*ae60*/  @!P0 BRA `(.L_x_154) ;  /* 0xfffffffc00f08947 */ /* 0x008fea000383ffff */
[----:B------:R-:W-:Y:S05]  /*ae70*/  BRA `(.L_x_155) ;  /* 0xffffff8000d87947 */ /* 0x000fea000383ffff */
.L_x_44:
[----:B------:R-:W-:-:S07]  /*ae80*/  MOV R0, UR5 ;  /* 0x0000000500007c02 */ /* 0x000fce0008000f00 */
.L_x_156:
[----:B--2---:R2:W3:Y:S02]  /*ae90*/  SYNCS.PHASECHK.TRANS64.TRYWAIT P0, [R0+URZ], R3 ;  /* 0x00000003000075a7 */ /* 0x0044e400080011ff */
[----:B---3--:R-:W-:Y:S05]  /*aea0*/  @!P0 NANOSLEEP.SYNCS 0x989680 ;  /* 0x009896800000895d */ /* 0x008fea0003900000 */
[----:B------:R-:W3:Y:S02]  /*aeb0*/  @!P0 SYNCS.PHASECHK.TRANS64 P0, [R0+URZ], R3 ;  /* 0x00000003000085a7 */ /* 0x000ee400080010ff */
[----:B---3--:R-:W-:Y:S05]  /*aec0*/  @!P0 BRA `(.L_x_156) ;  /* 0xfffffffc00f08947 */ /* 0x008fea000383ffff */
[----:B------:R-:W-:Y:S05]  /*aed0*/  BRA `(.L_x_157) ;  /* 0xffffff8000e87947 */ /* 0x000fea000383ffff */
.L_x_45:
[----:B------:R-:W-:-:S07]  /*aee0*/  MOV R0, UR5 ;  /* 0x0000000500007c02 */ /* 0x000fce0008000f00 */
.L_x_158:
[----:B--2---:R2:W3:Y:S02]  /*aef0*/  SYNCS.PHASECHK.TRANS64.TRYWAIT P0, [R0+URZ], R3 ;  /* 0x00000003000075a7 */ /* 0x0044e400080011ff */
[----:B---3--:R-:W-:Y:S05]  /*af00*/  @!P0 NANOSLEEP.SYNCS 0x989680 ;  /* 0x009896800000895d */ /* 0x008fea0003900000 */
[----:B------:R-:W3:Y:S02]  /*af10*/  @!P0 SYNCS.PHASECHK.TRANS64 P0, [R0+URZ], R3 ;  /* 0x00000003000085a7 */ /* 0x000ee400080010ff */
[----:B---3--:R-:W-:Y:S05]  /*af20*/  @!P0 BRA `(.L_x_158) ;  /* 0xfffffffc00f08947 */ /* 0x008fea000383ffff */
[----:B------:R-:W-:Y:S05]  /*af30*/  BRA `(.L_x_159) ;  /* 0xffffff8000f87947 */ /* 0x000fea000383ffff */
.L_x_46:
[----:B------:R-:W-:-:S07]  /*af40*/  MOV R0, UR5 ;  /* 0x0000000500007c02 */ /* 0x000fce0008000f00 */
.L_x_160:
[----:B--2---:R2:W3:Y:S02]  /*af50*/  SYNCS.PHASECHK.TRANS64.TRYWAIT P0, [R0+URZ], R3 ;  /* 0x00000003000075a7 */ /* 0x0044e400080011ff */
[----:B---3--:R-:W-:Y:S05]  /*af60*/  @!P0 NANOSLEEP.SYNCS 0x989680 ;  /* 0x009896800000895d */ /* 0x008fea0003900000 */
[----:B------:R-:W3:Y:S02]  /*af70*/  @!P0 SYNCS.PHASECHK.TRANS64 P0, [R0+URZ], R3 ;  /* 0x00000003000085a7 */ /* 0x000ee400080010ff */
[----:B---3--:R-:W-:Y:S05]  /*af80*/  @!P0 BRA `(.L_x_160) ;  /* 0xfffffffc00f08947 */ /* 0x008fea000383ffff */
[----:B------:R-:W-:Y:S05]  /*af90*/  BRA `(.L_x_161) ;  /* 0xffffff8400087947 */ /* 0x000fea000383ffff */
.L_x_47:
[----:B------:R-:W-:-:S07]  /*afa0*/  MOV R0, UR5 ;  /* 0x0000000500007c02 */ /* 0x000fce0008000f00 */
.L_x_162:
[----:B--2---:R2:W3:Y:S02]  /*afb0*/  SYNCS.PHASECHK.TRANS64.TRYWAIT P0, [R0+URZ], R3 ;  /* 0x00000003000075a7 */ /* 0x0044e400080011ff */
[----:B---3--:R-:W-:Y:S05]  /*afc0*/  @!P0 NANOSLEEP.SYNCS 0x989680 ;  /* 0x009896800000895d */ /* 0x008fea0003900000 */
[----:B------:R-:W3:Y:S02]  /*afd0*/  @!P0 SYNCS.PHASECHK.TRANS64 P0, [R0+URZ], R3 ;  /* 0x00000003000085a7 */ /* 0x000ee400080010ff */
[----:B---3--:R-:W-:Y:S05]  /*afe0*/  @!P0 BRA `(.L_x_162) ;  /* 0xfffffffc00f08947 */ /* 0x008fea000383ffff */
[----:B------:R-:W-:Y:S05]  /*aff0*/  BRA `(.L_x_163) ;  /* 0xffffff8400187947 */ /* 0x000fea000383ffff */
.L_x_48:
[----:B------:R-:W-:-:S07]  /*b000*/  MOV R0, UR5 ;  /* 0x0000000500007c02 */ /* 0x000fce0008000f00 */
.L_x_164:
[----:B--2---:R2:W3:Y:S02]  /*b010*/  SYNCS.PHASECHK.TRANS64.TRYWAIT P0, [R0+URZ], R3 ;  /* 0x00000003000075a7 */ /* 0x0044e400080011ff */
[----:B---3--:R-:W-:Y:S05]  /*b020*/  @!P0 NANOSLEEP.SYNCS 0x989680 ;  /* 0x009896800000895d */ /* 0x008fea0003900000 */
[----:B------:R-:W3:Y:S02]  /*b030*/  @!P0 SYNCS.PHASECHK.TRANS64 P0, [R0+URZ], R3 ;  /* 0x00000003000085a7 */ /* 0x000ee400080010ff */
[----:B---3--:R-:W-:Y:S05]  /*b040*/  @!P0 BRA `(.L_x_164) ;  /* 0xfffffffc00f08947 */ /* 0x008fea000383ffff */
[----:B------:R-:W-:Y:S05]  /*b050*/  BRA `(.L_x_165) ;  /* 0xffffff8400287947 */ /* 0x000fea000383ffff */
.L_x_49:
[----:B------:R-:W-:-:S07]  /*b060*/  MOV R0, UR5 ;  /* 0x0000000500007c02 */ /* 0x000fce0008000f00 */
.L_x_166:
[----:B--2---:R2:W3:Y:S02]  /*b070*/  SYNCS.PHASECHK.TRANS64.TRYWAIT P0, [R0+URZ], R3 ;  /* 0x00000003000075a7 */ /* 0x0044e400080011ff */
[----:B---3--:R-:W-:Y:S05]  /*b080*/  @!P0 NANOSLEEP.SYNCS 0x989680 ;  /* 0x009896800000895d */ /* 0x008fea0003900000 */
[----:B------:R-:W3:Y:S02]  /*b090*/  @!P0 SYNCS.PHASECHK.TRANS64 P0, [R0+URZ], R3 ;  /* 0x00000003000085a7 */ /* 0x000ee400080010ff */
[----:B---3--:R-:W-:Y:S05]  /*b0a0*/  @!P0 BRA `(.L_x_166) ;  /* 0xfffffffc00f08947 */ /* 0x008fea000383ffff */
[----:B------:R-:W-:Y:S05]  /*b0b0*/  BRA `(.L_x_167) ;  /* 0xffffff8400387947 */ /* 0x000fea000383ffff */
.L_x_50:
[----:B------:R-:W-:-:S07]  /*b0c0*/  MOV R0, UR5 ;  /* 0x0000000500007c02 */ /* 0x000fce0008000f00 */
.L_x_168:
[----:B--2---:R2:W3:Y:S02]  /*b0d0*/  SYNCS.PHASECHK.TRANS64.TRYWAIT P0, [R0+URZ], R3 ;  /* 0x00000003000075a7 */ /* 0x0044e400080011ff */
[----:B---3--:R-:W-:Y:S05]  /*b0e0*/  @!P0 NANOSLEEP.SYNCS 0x989680 ;  /* 0x009896800000895d */ /* 0x008fea0003900000 */
[----:B------:R-:W3:Y:S02]  /*b0f0*/  @!P0 SYNCS.PHASECHK.TRANS64 P0, [R0+URZ], R3 ;  /* 0x00000003000085a7 */ /* 0x000ee400080010ff */
[----:B---3--:R-:W-:Y:S05]  /*b100*/  @!P0 BRA `(.L_x_168) ;  /* 0xfffffffc00f08947 */ /* 0x008fea000383ffff */
[----:B------:R-:W-:Y:S05]  /*b110*/  BRA `(.L_x_169) ;  /* 0xffffff8400487947 */ /* 0x000fea000383ffff */
.L_x_51:
[----:B------:R-:W-:-:S07]  /*b120*/  MOV R0, UR5 ;  /* 0x0000000500007c02 */ /* 0x000fce0008000f00 */
.L_x_170:
[----:B--2---:R2:W3:Y:S02]  /*b130*/  SYNCS.PHASECHK.TRANS64.TRYWAIT P0, [R0+URZ], R3 ;  /* 0x00000003000075a7 */ /* 0x0044e400080011ff */
[----:B---3--:R-:W-:Y:S05]  /*b140*/  @!P0 NANOSLEEP.SYNCS 0x989680 ;  /* 0x009896800000895d */ /* 0x008fea0003900000 */
[----:B------:R-:W3:Y:S02]  /*b150*/  @!P0 SYNCS.PHASECHK.TRANS64 P0, [R0+URZ], R3 ;  /* 0x00000003000085a7 */ /* 0x000ee400080010ff */
[----:B---3--:R-:W-:Y:S05]  /*b160*/  @!P0 BRA `(.L_x_170) ;  /* 0xfffffffc00f08947 */ /* 0x008fea000383ffff */
[----:B------:R-:W-:Y:S05]  /*b170*/  BRA `(.L_x_171) ;  /* 0xffffff8400587947 */ /* 0x000fea000383ffff */
.L_x_52:
[----:B------:R-:W-:-:S07]  /*b180*/  MOV R0, UR5 ;  /* 0x0000000500007c02 */ /* 0x000fce0008000f00 */
.L_x_172:
[----:B--2---:R2:W3:Y:S02]  /*b190*/  SYNCS.PHASECHK.TRANS64.TRYWAIT P0, [R0+URZ], R3 ;  /* 0x00000003000075a7 */ /* 0x0044e400080011ff */
[----:B---3--:R-:W-:Y:S05]  /*b1a0*/  @!P0 NANOSLEEP.SYNCS 0x989680 ;  /* 0x009896800000895d */ /* 0x008fea0003900000 */
[----:B------:R-:W3:Y:S02]  /*b1b0*/  @!P0 SYNCS.PHASECHK.TRANS64 P0, [R0+URZ], R3 ;  /* 0x00000003000085a7 */ /* 0x000ee400080010ff */
[----:B---3--:R-:W-:Y:S05]  /*b1c0*/  @!P0 BRA `(.L_x_172) ;  /* 0xfffffffc00f08947 */ /* 0x008fea000383ffff */
[----:B------:R-:W-:Y:S05]  /*b1d0*/  BRA `(.L_x_173) ;  /* 0xffffff8400687947 */ /* 0x000fea000383ffff */
.L_x_53:
[----:B------:R-:W-:-:S07]  /*b1e0*/  MOV R0, UR5 ;  /* 0x0000000500007c02 */ /* 0x000fce0008000f00 */
.L_x_174:
[----:B--2---:R2:W3:Y:S02]  /*b1f0*/  SYNCS.PHASECHK.TRANS64.TRYWAIT P0, [R0+URZ], R3 ;  /* 0x00000003000075a7 */ /* 0x0044e400080011ff */
[----:B---3--:R-:W-:Y:S05]  /*b200*/  @!P0 NANOSLEEP.SYNCS 0x989680 ;  /* 0x009896800000895d */ /* 0x008fea0003900000 */
[----:B------:R-:W3:Y:S02]  /*b210*/  @!P0 SYNCS.PHASECHK.TRANS64 P0, [R0+URZ], R3 ;  /* 0x00000003000085a7 */ /* 0x000ee400080010ff */
[----:B---3--:R-:W-:Y:S05]  /*b220*/  @!P0 BRA `(.L_x_174) ;  /* 0xfffffffc00f08947 */ /* 0x008fea000383ffff */
[----:B------:R-:W-:Y:S05]  /*b230*/  BRA `(.L_x_175) ;  /* 0xffffff8400787947 */ /* 0x000fea000383ffff */
.L_x_54:
[----:B------:R-:W-:-:S07]  /*b240*/  MOV R0, UR5 ;  /* 0x0000000500007c02 */ /* 0x000fce0008000f00 */
.L_x_176:
[----:B--2---:R2:W3:Y:S02]  /*b250*/  SYNCS.PHASECHK.TRANS64.TRYWAIT P0, [R0+URZ], R3 ;  /* 0x00000003000075a7 */ /* 0x0044e400080011ff */
[----:B---3--:R-:W-:Y:S05]  /*b260*/  @!P0 NANOSLEEP.SYNCS 0x989680 ;  /* 0x009896800000895d */ /* 0x008fea0003900000 */
[----:B------:R-:W3:Y:S02]  /*b270*/  @!P0 SYNCS.PHASECHK.TRANS64 P0, [R0+URZ], R3 ;  /* 0x00000003000085a7 */ /* 0x000ee400080010ff */
[----:B---3--:R-:W-:Y:S05]  /*b280*/  @!P0 BRA `(.L_x_176) ;  /* 0xfffffffc00f08947 */ /* 0x008fea000383ffff */
[----:B------:R-:W-:Y:S05]  /*b290*/  BRA `(.L_x_177) ;  /* 0xffffff8400887947 */ /* 0x000fea000383ffff */
.L_x_55:
[----:B------:R-:W-:-:S07]  /*b2a0*/  MOV R0, UR5 ;  /* 0x0000000500007c02 */ /* 0x000fce0008000f00 */
.L_x_178:
[----:B--2---:R2:W3:Y:S02]  /*b2b0*/  SYNCS.PHASECHK.TRANS64.TRYWAIT P0, [R0+URZ], R3 ;  /* 0x00000003000075a7 */ /* 0x0044e400080011ff */
[----:B---3--:R-:W-:Y:S05]  /*b2c0*/  @!P0 NANOSLEEP.SYNCS 0x989680 ;  /* 0x009896800000895d */ /* 0x008fea0003900000 */
[----:B------:R-:W3:Y:S02]  /*b2d0*/  @!P0 SYNCS.PHASECHK.TRANS64 P0, [R0+URZ], R3 ;  /* 0x00000003000085a7 */ /* 0x000ee400080010ff */
[----:B---3--:R-:W-:Y:S05]  /*b2e0*/  @!P0 BRA `(.L_x_178) ;  /* 0xfffffffc00f08947 */ /* 0x008fea000383ffff */
[----:B------:R-:W-:Y:S05]  /*b2f0*/  BRA `(.L_x_179) ;  /* 0xffffff8400987947 */ /* 0x000fea000383ffff */
.L_x_56:
[----:B------:R-:W-:-:S07]  /*b300*/  MOV R0, UR5 ;  /* 0x0000000500007c02 */ /* 0x000fce0008000f00 */
.L_x_180:
[----:B--2---:R2:W3:Y:S02]  /*b310*/  SYNCS.PHASECHK.TRANS64.TRYWAIT P0, [R0+URZ], R3 ;  /* 0x00000003000075a7 */ /* 0x0044e400080011ff */
[----:B---3--:R-:W-:Y:S05]  /*b320*/  @!P0 NANOSLEEP.SYNCS 0x989680 ;  /* 0x009896800000895d */ /* 0x008fea0003900000 */
[----:B------:R-:W3:Y:S02]  /*b330*/  @!P0 SYNCS.PHASECHK.TRANS64 P0, [R0+URZ], R3 ;  /* 0x00000003000085a7 */ /* 0x000ee400080010ff */
[----:B---3--:R-:W-:Y:S05]  /*b340*/  @!P0 BRA `(.L_x_180) ;  /* 0xfffffffc00f08947 */ /* 0x008fea000383ffff */
[----:B------:R-:W-:Y:S05]  /*b350*/  BRA `(.L_x_181) ;  /* 0xffffff8400a87947 */ /* 0x000fea000383ffff */
.L_x_57:
[----:B------:R-:W-:-:S07]  /*b360*/  MOV R0, UR5 ;  /* 0x0000000500007c02 */ /* 0x000fce0008000f00 */
.L_x_182:
[----:B--2---:R2:W3:Y:S02]  /*b370*/  SYNCS.PHASECHK.TRANS64.TRYWAIT P0, [R0+URZ], R3 ;  /* 0x00000003000075a7 */ /* 0x0044e400080011ff */
[----:B---3--:R-:W-:Y:S05]  /*b380*/  @!P0 NANOSLEEP.SYNCS 0x989680 ;  /* 0x009896800000895d */ /* 0x008fea0003900000 */
[----:B------:R-:W3:Y:S02]  /*b390*/  @!P0 SYNCS.PHASECHK.TRANS64 P0, [R0+URZ], R3 ;  /* 0x00000003000085a7 */ /* 0x000ee400080010ff */
[----:B---3--:R-:W-:Y:S05]  /*b3a0*/  @!P0 BRA `(.L_x_182) ;  /* 0xfffffffc00f08947 */ /* 0x008fea000383ffff */
[----:B------:R-:W-:Y:S05]  /*b3b0*/  BRA `(.L_x_183) ;  /* 0xffffff8400b87947 */ /* 0x000fea000383ffff */
.L_x_58:
[----:B------:R-:W-:-:S07]  /*b3c0*/  MOV R0, UR5 ;  /* 0x0000000500007c02 */ /* 0x000fce0008000f00 */
.L_x_184:
[----:B--2---:R2:W3:Y:S02]  /*b3d0*/  SYNCS.PHASECHK.TRANS64.TRYWAIT P0, [R0+URZ], R3 ;  /* 0x00000003000075a7 */ /* 0x0044e400080011ff */
[----:B---3--:R-:W-:Y:S05]  /*b3e0*/  @!P0 NANOSLEEP.SYNCS 0x989680 ;  /* 0x009896800000895d */ /* 0x008fea0003900000 */
[----:B------:R-:W3:Y:S02]  /*b3f0*/  @!P0 SYNCS.PHASECHK.TRANS64 P0, [R0+URZ], R3 ;  /* 0x00000003000085a7 */ /* 0x000ee400080010ff */
[----:B---3--:R-:W-:Y:S05]  /*b400*/  @!P0 BRA `(.L_x_184) ;  /* 0xfffffffc00f08947 */ /* 0x008fea000383ffff */
[----:B------:R-:W-:Y:S05]  /*b410*/  BRA `(.L_x_185) ;  /* 0xffffff8400c87947 */ /* 0x000fea000383ffff */
.L_x_59:
[----:B------:R-:W-:-:S07]  /*b420*/  MOV R0, UR5 ;  /* 0x0000000500007c02 */ /* 0x000fce0008000f00 */
.L_x_186:
[----:B--2---:R2:W3:Y:S02]  /*b430*/  SYNCS.PHASECHK.TRANS64.TRYWAIT P0, [R0+URZ], R3 ;  /* 0x00000003000075a7 */ /* 0x0044e400080011ff */
[----:B---3--:R-:W-:Y:S05]  /*b440*/  @!P0 NANOSLEEP.SYNCS 0x989680 ;  /* 0x009896800000895d */ /* 0x008fea0003900000 */
[----:B------:R-:W3:Y:S02]  /*b450*/  @!P0 SYNCS.PHASECHK.TRANS64 P0, [R0+URZ], R3 ;  /* 0x00000003000085a7 */ /* 0x000ee400080010ff */
[----:B---3--:R-:W-:Y:S05]  /*b460*/  @!P0 BRA `(.L_x_186) ;  /* 0xfffffffc00f08947 */ /* 0x008fea000383ffff */
[----:B------:R-:W-:Y:S05]  /*b470*/  BRA `(.L_x_187) ;  /* 0xffffff8400d87947 */ /* 0x000fea000383ffff */
.L_x_60:
[----:B------:R-:W-:-:S07]  /*b480*/  MOV R0, UR5 ;  /* 0x0000000500007c02 */ /* 0x000fce0008000f00 */
.L_x_188:
[----:B--2---:R2:W3:Y:S02]  /*b490*/  SYNCS.PHASECHK.TRANS64.TRYWAIT P0, [R0+URZ], R3 ;  /* 0x00000003000075a7 */ /* 0x0044e400080011ff */
[----:B---3--:R-:W-:Y:S05]  /*b4a0*/  @!P0 NANOSLEEP.SYNCS 0x989680 ;  /* 0x009896800000895d */ /* 0x008fea0003900000 */
[----:B------:R-:W3:Y:S02]  /*b4b0*/  @!P0 SYNCS.PHASECHK.TRANS64 P0, [R0+URZ], R3 ;  /* 0x00000003000085a7 */ /* 0x000ee400080010ff */
[----:B---3--:R-:W-:Y:S05]  /*b4c0*/  @!P0 BRA `(.L_x_188) ;  /* 0xfffffffc00f08947 */ /* 0x008fea000383ffff */
[----:B------:R-:W-:Y:S05]  /*b4d0*/  BRA `(.L_x_189) ;  /* 0xffffff8400e87947 */ /* 0x000fea000383ffff */
.L_x_61:
[----:B------:R-:W-:-:S07]  /*b4e0*/  MOV R0, UR5 ;  /* 0x0000000500007c02 */ /* 0x000fce0008000f00 */
.L_x_190:
[----:B--2---:R2:W3:Y:S02]  /*b4f0*/  SYNCS.PHASECHK.TRANS64.TRYWAIT P0, [R0+URZ], R3 ;  /* 0x00000003000075a7 */ /* 0x0044e400080011ff */
[----:B---3--:R-:W-:Y:S05]  /*b500*/  @!P0 NANOSLEEP.SYNCS 0x989680 ;  /* 0x009896800000895d */ /* 0x008fea0003900000 */
[----:B------:R-:W3:Y:S02]  /*b510*/  @!P0 SYNCS.PHASECHK.TRANS64 P0, [R0+URZ], R3 ;  /* 0x00000003000085a7 */ /* 0x000ee400080010ff */
[----:B---3--:R-:W-:Y:S05]  /*b520*/  @!P0 BRA `(.L_x_190) ;  /* 0xfffffffc00f08947 */ /* 0x008fea000383ffff */
[----:B------:R-:W-:Y:S05]  /*b530*/  BRA `(.L_x_191) ;  /* 0xffffff8400f87947 */ /* 0x000fea000383ffff */
.L_x_62:
[----:B------:R-:W-:-:S07]  /*b540*/  MOV R0, UR5 ;  /* 0x0000000500007c02 */ /* 0x000fce0008000f00 */
.L_x_192:
[----:B--2---:R2:W3:Y:S02]  /*b550*/  SYNCS.PHASECHK.TRANS64.TRYWAIT P0, [R0+URZ], R3 ;  /* 0x00000003000075a7 */ /* 0x0044e400080011ff */
[----:B---3--:R-:W-:Y:S05]  /*b560*/  @!P0 NANOSLEEP.SYNCS 0x989680 ;  /* 0x009896800000895d */ /* 0x008fea0003900000 */
[----:B------:R-:W3:Y:S02]  /*b570*/  @!P0 SYNCS.PHASECHK.TRANS64 P0, [R0+URZ], R3 ;  /* 0x00000003000085a7 */ /* 0x000ee400080010ff */
[----:B---3--:R-:W-:Y:S05]  /*b580*/  @!P0 BRA `(.L_x_192) ;  /* 0xfffffffc00f08947 */ /* 0x008fea000383ffff */
[----:B------:R-:W-:Y:S05]  /*b590*/  BRA `(.L_x_193) ;  /* 0xffffff8800087947 */ /* 0x000fea000383ffff */
.L_x_63:
[----:B------:R-:W-:-:S07]  /*b5a0*/  MOV R0, UR5 ;  /* 0x0000000500007c02 */ /* 0x000fce0008000f00 */
.L_x_194:
[----:B--2---:R2:W3:Y:S02]  /*b5b0*/  SYNCS.PHASECHK.TRANS64.TRYWAIT P0, [R0+URZ], R3 ;  /* 0x00000003000075a7 */ /* 0x0044e400080011ff */
[----:B---3--:R-:W-:Y:S05]  /*b5c0*/  @!P0 NANOSLEEP.SYNCS 0x989680 ;  /* 0x009896800000895d */ /* 0x008fea0003900000 */
[----:B------:R-:W3:Y:S02]  /*b5d0*/  @!P0 SYNCS.PHASECHK.TRANS64 P0, [R0+URZ], R3 ;  /* 0x00000003000085a7 */ /* 0x000ee400080010ff */
[----:B---3--:R-:W-:Y:S05]  /*b5e0*/  @!P0 BRA `(.L_x_194) ;  /* 0xfffffffc00f08947 */ /* 0x008fea000383ffff */
[----:B------:R-:W-:Y:S05]  /*b5f0*/  BRA `(.L_x_195) ;  /* 0xffffff8800187947 */ /* 0x000fea000383ffff */
.L_x_64:
[----:B------:R-:W-:-:S07]  /*b600*/  MOV R0, UR5 ;  /* 0x0000000500007c02 */ /* 0x000fce0008000f00 */
.L_x_196:
[----:B--2---:R2:W3:Y:S02]  /*b610*/  SYNCS.PHASECHK.TRANS64.TRYWAIT P0, [R0+URZ], R3 ;  /* 0x00000003000075a7 */ /* 0x0044e400080011ff */
[----:B---3--:R-:W-:Y:S05]  /*b620*/  @!P0 NANOSLEEP.SYNCS 0x989680 ;  /* 0x009896800000895d */ /* 0x008fea0003900000 */
[----:B------:R-:W3:Y:S02]  /*b630*/  @!P0 SYNCS.PHASECHK.TRANS64 P0, [R0+URZ], R3 ;  /* 0x00000003000085a7 */ /* 0x000ee400080010ff */
[----:B---3--:R-:W-:Y:S05]  /*b640*/  @!P0 BRA `(.L_x_196) ;  /* 0xfffffffc00f08947 */ /* 0x008fea000383ffff */
[----:B------:R-:W-:Y:S05]  /*b650*/  BRA `(.L_x_197) ;  /* 0xffffff8800287947 */ /* 0x000fea000383ffff */
.L_x_65:
[----:B------:R-:W-:-:S07]  /*b660*/  MOV R0, UR5 ;  /* 0x0000000500007c02 */ /* 0x000fce0008000f00 */
.L_x_198:
[----:B--2---:R2:W3:Y:S02]  /*b670*/  SYNCS.PHASECHK.TRANS64.TRYWAIT P0, [R0+URZ], R3 ;  /* 0x00000003000075a7 */ /* 0x0044e400080011ff */
[----:B---3--:R-:W-:Y:S05]  /*b680*/  @!P0 NANOSLEEP.SYNCS 0x989680 ;  /* 0x009896800000895d */ /* 0x008fea0003900000 */
[----:B------:R-:W3:Y:S02]  /*b690*/  @!P0 SYNCS.PHASECHK.TRANS64 P0, [R0+URZ], R3 ;  /* 0x00000003000085a7 */ /* 0x000ee400080010ff */
[----:B---3--:R-:W-:Y:S05]  /*b6a0*/  @!P0 BRA `(.L_x_198) ;  /* 0xfffffffc00f08947 */ /* 0x008fea000383ffff */
[----:B------:R-:W-:Y:S05]  /*b6b0*/  BRA `(.L_x_199) ;  /* 0xffffff8800387947 */ /* 0x000fea000383ffff */
.L_x_66:
[----:B------:R-:W-:-:S07]  /*b6c0*/  MOV R0, UR5 ;  /* 0x0000000500007c02 */ /* 0x000fce0008000f00 */
.L_x_200:
[----:B--2---:R2:W3:Y:S02]  /*b6d0*/  SYNCS.PHASECHK.TRANS64.TRYWAIT P0, [R0+URZ], R3 ;  /* 0x00000003000075a7 */ /* 0x0044e400080011ff */
[----:B---3--:R-:W-:Y:S05]  /*b6e0*/  @!P0 NANOSLEEP.SYNCS 0x989680 ;  /* 0x009896800000895d */ /* 0x008fea0003900000 */
[----:B------:R-:W3:Y:S02]  /*b6f0*/  @!P0 SYNCS.PHASECHK.TRANS64 P0, [R0+URZ], R3 ;  /* 0x00000003000085a7 */ /* 0x000ee400080010ff */
[----:B---3--:R-:W-:Y:S05]  /*b700*/  @!P0 BRA `(.L_x_200) ;  /* 0xfffffffc00f08947 */ /* 0x008fea000383ffff */
[----:B------:R-:W-:Y:S05]  /*b710*/  BRA `(.L_x_201) ;  /* 0xffffff8800487947 */ /* 0x000fea000383ffff */
.L_x_67:
[----:B------:R-:W-:-:S07]  /*b720*/  MOV R0, UR5 ;  /* 0x0000000500007c02 */ /* 0x000fce0008000f00 */
.L_x_202:
[----:B--2---:R2:W3:Y:S02]  /*b730*/  SYNCS.PHASECHK.TRANS64.TRYWAIT P0, [R0+URZ], R3 ;  /* 0x00000003000075a7 */ /* 0x0044e400080011ff */
[----:B---3--:R-:W-:Y:S05]  /*b740*/  @!P0 NANOSLEEP.SYNCS 0x989680 ;  /* 0x009896800000895d */ /* 0x008fea0003900000 */
[----:B------:R-:W3:Y:S02]  /*b750*/  @!P0 SYNCS.PHASECHK.TRANS64 P0, [R0+URZ], R3 ;  /* 0x00000003000085a7 */ /* 0x000ee400080010ff */
[----:B---3--:R-:W-:Y:S05]  /*b760*/  @!P0 BRA `(.L_x_202) ;  /* 0xfffffffc00f08947 */ /* 0x008fea000383ffff */
[----:B------:R-:W-:Y:S05]  /*b770*/  BRA `(.L_x_203) ;  /* 0xffffff8800587947 */ /* 0x000fea000383ffff */
.L_x_68:
[----:B------:R-:W-:-:S07]  /*b780*/  MOV R0, UR5 ;  /* 0x0000000500007c02 */ /* 0x000fce0008000f00 */
.L_x_204:
[----:B--2---:R2:W3:Y:S02]  /*b790*/  SYNCS.PHASECHK.TRANS64.TRYWAIT P0, [R0+URZ], R3 ;  /* 0x00000003000075a7 */ /* 0x0044e400080011ff */
[----:B---3--:R-:W-:Y:S05]  /*b7a0*/  @!P0 NANOSLEEP.SYNCS 0x989680 ;  /* 0x009896800000895d */ /* 0x008fea0003900000 */
[----:B------:R-:W3:Y:S02]  /*b7b0*/  @!P0 SYNCS.PHASECHK.TRANS64 P0, [R0+URZ], R3 ;  /* 0x00000003000085a7 */ /* 0x000ee400080010ff */
[----:B---3--:R-:W-:Y:S05]  /*b7c0*/  @!P0 BRA `(.L_x_204) ;  /* 0xfffffffc00f08947 */ /* 0x008fea000383ffff */
[----:B------:R-:W-:Y:S05]  /*b7d0*/  BRA `(.L_x_205) ;  /* 0xffffff8800687947 */ /* 0x000fea000383ffff */
.L_x_69:
[----:B------:R-:W-:-:S07]  /*b7e0*/  MOV R0, UR5 ;  /* 0x0000000500007c02 */ /* 0x000fce0008000f00 */
.L_x_206:
[----:B--2---:R2:W3:Y:S02]  /*b7f0*/  SYNCS.PHASECHK.TRANS64.TRYWAIT P0, [R0+URZ], R3 ;  /* 0x00000003000075a7 */ /* 0x0044e400080011ff */
[----:B---3--:R-:W-:Y:S05]  /*b800*/  @!P0 NANOSLEEP.SYNCS 0x989680 ;  /* 0x009896800000895d */ /* 0x008fea0003900000 */
[----:B------:R-:W3:Y:S02]  /*b810*/  @!P0 SYNCS.PHASECHK.TRANS64 P0, [R0+URZ], R3 ;  /* 0x00000003000085a7 */ /* 0x000ee400080010ff */
[----:B---3--:R-:W-:Y:S05]  /*b820*/  @!P0 BRA `(.L_x_206) ;  /* 0xfffffffc00f08947 */ /* 0x008fea000383ffff */
[----:B------:R-:W-:Y:S05]  /*b830*/  BRA `(.L_x_207) ;  /* 0xffffff8800787947 */ /* 0x000fea000383ffff */
.L_x_70:
[----:B------:R-:W-:-:S07]  /*b840*/  MOV R0, UR5 ;  /* 0x0000000500007c02 */ /* 0x000fce0008000f00 */
.L_x_208:
[----:B--2---:R2:W3:Y:S02]  /*b850*/  SYNCS.PHASECHK.TRANS64.TRYWAIT P0, [R0+URZ], R3 ;  /* 0x00000003000075a7 */ /* 0x0044e400080011ff */
[----:B---3--:R-:W-:Y:S05]  /*b860*/  @!P0 NANOSLEEP.SYNCS 0x989680 ;  /* 0x009896800000895d */ /* 0x008fea0003900000 */
[----:B------:R-:W3:Y:S02]  /*b870*/  @!P0 SYNCS.PHASECHK.TRANS64 P0, [R0+URZ], R3 ;  /* 0x00000003000085a7 */ /* 0x000ee400080010ff */
[----:B---3--:R-:W-:Y:S05]  /*b880*/  @!P0 BRA `(.L_x_208) ;  /* 0xfffffffc00f08947 */ /* 0x008fea000383ffff */
[----:B------:R-:W-:Y:S05]  /*b890*/  BRA `(.L_x_209) ;  /* 0xffffff8800887947 */ /* 0x000fea000383ffff */
.L_x_71:
[----:B------:R-:W-:-:S07]  /*b8a0*/  MOV R0, UR5 ;  /* 0x0000000500007c02 */ /* 0x000fce0008000f00 */
.L_x_210:
[----:B--2---:R2:W3:Y:S02]  /*b8b0*/  SYNCS.PHASECHK.TRANS64.TRYWAIT P0, [R0+URZ], R3 ;  /* 0x00000003000075a7 */ /* 0x0044e400080011ff */
[----:B---3--:R-:W-:Y:S05]  /*b8c0*/  @!P0 NANOSLEEP.SYNCS 0x989680 ;  /* 0x009896800000895d */ /* 0x008fea0003900000 */
[----:B------:R-:W3:Y:S02]  /*b8d0*/  @!P0 SYNCS.PHASECHK.TRANS64 P0, [R0+URZ], R3 ;  /* 0x00000003000085a7 */ /* 0x000ee400080010ff */
[----:B---3--:R-:W-:Y:S05]  /*b8e0*/  @!P0 BRA `(.L_x_210) ;  /* 0xfffffffc00f08947 */ /* 0x008fea000383ffff */
[----:B------:R-:W-:Y:S05]  /*b8f0*/  BRA `(.L_x_211) ;  /* 0xffffff8800987947 */ /* 0x000fea000383ffff */
.L_x_74:
[----:B------:R-:W-:-:S07]  /*b900*/  MOV R4, UR4 ;  /* 0x0000000400047c02 */ /* 0x000fce0008000f00 */
.L_x_212:
[----:B--2---:R2:W3:Y:S02]  /*b910*/  SYNCS.PHASECHK.TRANS64.TRYWAIT P1, [R4+URZ+0x238], R7 ;  /* 0x00023807040075a7 */ /* 0x0044e400080211ff */
[----:B---3--:R-:W-:Y:S05]  /*b920*/  @!P1 NANOSLEEP.SYNCS 0x989680 ;  /* 0x009896800000995d */ /* 0x008fea0003900000 */
[----:B------:R-:W3:Y:S02]  /*b930*/  @!P1 SYNCS.PHASECHK.TRANS64 P1, [R4+URZ+0x238], R7 ;  /* 0x00023807040095a7 */ /* 0x000ee400080210ff */
[----:B---3--:R-:W-:Y:S05]  /*b940*/  @!P1 BRA `(.L_x_212) ;  /* 0xfffffffc00f09947 */ /* 0x008fea000383ffff */
[----:B------:R-:W-:Y:S05]  /*b950*/  BRA `(.L_x_213) ;  /* 0xffffff8c00007947 */ /* 0x000fea000383ffff */
.L_x_75:
[----:B--2---:R-:W-:-:S07]  /*b960*/  MOV R4, UR4 ;  /* 0x0000000400047c02 */ /* 0x004fce0008000f00 */
.L_x_214:
[----:B--2---:R2:W3:Y:S02]  /*b970*/  SYNCS.PHASECHK.TRANS64.TRYWAIT P1, [R4+URZ+0x230], R5 ;  /* 0x00023005040075a7 */ /* 0x0044e400080211ff */
[----:B---3--:R-:W-:Y:S05]  /*b980*/  @!P1 NANOSLEEP.SYNCS 0x989680 ;  /* 0x009896800000995d */ /* 0x008fea0003900000 */
[----:B------:R-:W3:Y:S02]  /*b990*/  @!P1 SYNCS.PHASECHK.TRANS64 P1, [R4+URZ+0x230], R5 ;  /* 0x00023005040095a7 */ /* 0x000ee400080210ff */
[----:B---3--:R-:W-:Y:S05]  /*b9a0*/  @!P1 BRA `(.L_x_214) ;  /* 0xfffffffc00f09947 */ /* 0x008fea000383ffff */
[----:B------:R-:W-:Y:S05]  /*b9b0*/  BRA `(.L_x_215) ;  /* 0xffffff8c00087947 */ /* 0x000fea000383ffff */
.L_x_85:
[----:B--2---:R-:W-:-:S04]  /*b9c0*/  MOV R5, UR5 ;  /* 0x0000000500057c02 */ /* 0x004fc80008000f00 */
[----:B------:R2:W3:Y:S03]  /*b9d0*/  SYNCS.PHASECHK.TRANS64.TRYWAIT P0, [R5+URZ+0x8], R6 ;  /* 0x00000806050075a7 */ /* 0x0004e600080011ff */
[----:B---3--:R-:W-:Y:S05]  /*b9e0*/  @!P0 NANOSLEEP.SYNCS 0x989680 ;  /* 0x009896800000895d */ /* 0x008fea0003900000 */
[----:B------:R-:W3:Y:S02]  /*b9f0*/  @!P0 SYNCS.PHASECHK.TRANS64 P0, [R5+URZ+0x8], R6 ;  /* 0x00000806050085a7 */ /* 0x000ee400080010ff */
[----:B---3--:R-:W-:Y:S05]  /*ba00*/  @!P0 BRA `(.L_x_85) ;  /* 0xfffffffc00ec8947 */ /* 0x008fea000383ffff */
[----:B------:R-:W-:Y:S05]  /*ba10*/  BRA `(.L_x_84) ;  /* 0xffffff8c00d07947 */ /* 0x000fea000383ffff */
.L_x_87:
[----:B------:R-:W-:Y:S01]  /*ba20*/  BSSY B0, `(.L_x_216) ;  /* 0x0000006000007945 */ /* 0x000fe20003800000 */
[----:B------:R-:W-:-:S07]  /*ba30*/  MOV R15, 0xffffffff ;  /* 0xffffffff000f7802 */ /* 0x000fce0000000f00 */
[----:B-12--5:R-:W-:Y:S05]  /*ba40*/  WARPSYNC.COLLECTIVE R15, `(.L_x_217) ;  /* 0x000000000f0c7348 */ /* 0x026fea0003c00000 */
[----:B------:R-:W-:Y:S02]  /*ba50*/  ELECT P6, UR79, PT ;  /* 0x00000000004f782f */ /* 0x000fe400038c0000 */
[----:B------:R-:W-:Y:S01]  /*ba60*/  MOV R14, UR79 ;  /* 0x0000004f000e7c02 */ /* 0x000fe20008000f00 */
[----:B-12--5:R-:W-:Y:S10]  /*ba70*/  ENDCOLLECTIVE ;  /* 0x000000000000791b */ /* 0x026ff40003800000 */
.L_x_217:
[----:B------:R-:W-:Y:S05]  /*ba80*/  BSYNC B0 ;  /* 0x0000000000007941 */ /* 0x000fea0003800000 */
.L_x_216:
[----:B------:R-:W-:Y:S01]  /*ba90*/  PLOP3.LUT P0, PT, P6, PT, PT, 0x80, 0x8 ;  /* 0x000000000008781c */ /* 0x000fe2000370f070 */
[----:B------:R-:W-:-:S12]  /*baa0*/  BRA `(.L_x_218) ;  /* 0xffffff8c00fc7947 */ /* 0x000fd8000383ffff */
.L_x_89:
[----:B--2---:R-:W-:-:S04]  /*bab0*/  MOV R3, UR5 ;  /* 0x0000000500037c02 */ /* 0x004fc80008000f00 */
[----:B------:R2:W3:Y:S03]  /*bac0*/  SYNCS.PHASECHK.TRANS64.TRYWAIT P0, [R3+URZ+0x8], R4 ;  /* 0x00000804030075a7 */ /* 0x0004e600080011ff */
[----:B---3--:R-:W-:Y:S05]  /*bad0*/  @!P0 NANOSLEEP.SYNCS 0x989680 ;  /* 0x009896800000895d */ /* 0x008fea0003900000 */
[----:B------:R-:W3:Y:S02]  /*bae0*/  @!P0 SYNCS.PHASECHK.TRANS64 P0, [R3+URZ+0x8], R4 ;  /* 0x00000804030085a7 */ /* 0x000ee400080010ff */
[----:B---3--:R-:W-:Y:S05]  /*baf0*/  @!P0 BRA `(.L_x_89) ;  /* 0xfffffffc00ec8947 */ /* 0x008fea000383ffff */
[----:B------:R-:W-:Y:S05]  /*bb00*/  BRA `(.L_x_88) ;  /* 0xffffff9000007947 */ /* 0x000fea000383ffff */
.L_x_90:
[----:B------:R-:W-:-:S07]  /*bb10*/  MOV R4, UR15 ;  /* 0x0000000f00047c02 */ /* 0x000fce0008000f00 */
.L_x_219:
[----:B-1----:R1:W2:Y:S02]  /*bb20*/  SYNCS.PHASECHK.TRANS64.TRYWAIT P0, [R4+URZ+0x230], R5 ;  /* 0x00023005040075a7 */ /* 0x0022a400080011ff */
[----:B--2---:R-:W-:Y:S05]  /*bb30*/  @!P0 NANOSLEEP.SYNCS 0x989680 ;  /* 0x009896800000895d */ /* 0x004fea0003900000 */
[----:B------:R-:W2:Y:S02]  /*bb40*/  @!P0 SYNCS.PHASECHK.TRANS64 P0, [R4+URZ+0x230], R5 ;  /* 0x00023005040085a7 */ /* 0x000ea400080010ff */
[----:B--2---:R-:W-:Y:S05]  /*bb50*/  @!P0 BRA `(.L_x_219) ;  /* 0xfffffffc00f08947 */ /* 0x004fea000383ffff */
[----:B------:R-:W-:Y:S05]  /*bb60*/  BRA `(.L_x_220) ;  /* 0xffffff9000d47947 */ /* 0x000fea000383ffff */
.L_x_92:
[----:B------:R-:W-:-:S07]  /*bb70*/  MOV R4, UR20 ;  /* 0x0000001400047c02 */ /* 0x000fce0008000f00 */
.L_x_221:
[----:B-1----:R1:W2:Y:S02]  /*bb80*/  SYNCS.PHASECHK.TRANS64.TRYWAIT P0, [R4+URZ+0x250], R5 ;  /* 0x00025005040075a7 */ /* 0x0022a400080011ff */
[----:B--2---:R-:W-:Y:S05]  /*bb90*/  @!P0 NANOSLEEP.SYNCS 0x989680 ;  /* 0x009896800000895d */ /* 0x004fea0003900000 */
[----:B------:R-:W2:Y:S02]  /*bba0*/  @!P0 SYNCS.PHASECHK.TRANS64 P0, [R4+URZ+0x250], R5 ;  /* 0x00025005040085a7 */ /* 0x000ea400080010ff */
[----:B--2---:R-:W-:Y:S05]  /*bbb0*/  @!P0 BRA `(.L_x_221) ;  /* 0xfffffffc00f08947 */ /* 0x004fea000383ffff */
[----:B------:R-:W-:Y:S05]  /*bbc0*/  BRA `(.L_x_91) ;  /* 0xffffff9000f47947 */ /* 0x000fea000383ffff */
.L_x_96:
[----:B-1----:R-:W-:Y:S07]  /*bbd0*/  MOV R4, UR10 ;  /* 0x0000000a00047c02 */ /* 0x002fee0008000f00 */
.L_x_222:
[----:B-1----:R1:W2:Y:S02]  /*bbe0*/  SYNCS.PHASECHK.TRANS64.TRYWAIT P0, [R4+URZ], R7 ;  /* 0x00000007040075a7 */ /* 0x0022a400080011ff */
[----:B--2---:R-:W-:Y:S05]  /*bbf0*/  @!P0 NANOSLEEP.SYNCS 0x989680 ;  /* 0x009896800000895d */ /* 0x004fea0003900000 */
[----:B------:R-:W2:Y:S02]  /*bc00*/  @!P0 SYNCS.PHASECHK.TRANS64 P0, [R4+URZ], R7 ;  /* 0x00000007040085a7 */ /* 0x000ea400080010ff */
[----:B--2---:R-:W-:Y:S05]  /*bc10*/  @!P0 BRA `(.L_x_222) ;  /* 0xfffffffc00f08947 */ /* 0x004fea000383ffff */
[----:B------:R-:W-:Y:S05]  /*bc20*/  BRA `(.L_x_95) ;  /* 0xffffff94002c7947 */ /* 0x000fea000383ffff */
.L_x_100:
[----:B--2---:R-:W-:-:S07]  /*bc30*/  MOV R0, UR4 ;  /* 0x0000000400007c02 */ /* 0x004fce0008000f00 */
.L_x_223:
[----:B-1----:R1:W2:Y:S02]  /*bc40*/  SYNCS.PHASECHK.TRANS64.TRYWAIT P0, [R0+URZ], R5 ;  /* 0x00000005000075a7 */ /* 0x0022a400080011ff */
[----:B--2---:R-:W-:Y:S05]  /*bc50*/  @!P0 NANOSLEEP.SYNCS 0x989680 ;  /* 0x009896800000895d */ /* 0x004fea0003900000 */
[----:B------:R-:W2:Y:S02]  /*bc60*/  @!P0 SYNCS.PHASECHK.TRANS64 P0, [R0+URZ], R5 ;  /* 0x00000005000085a7 */ /* 0x000ea400080010ff */
[----:B--2---:R-:W-:Y:S05]  /*bc70*/  @!P0 BRA `(.L_x_223) ;  /* 0xfffffffc00f08947 */ /* 0x004fea000383ffff */
[----:B------:R-:W-:Y:S05]  /*bc80*/  BRA `(.L_x_224) ;  /* 0xffffff9400dc7947 */ /* 0x000fea000383ffff */
.L_x_103:
[----:B------:R-:W-:-:S07]  /*bc90*/  MOV R0, UR15 ;  /* 0x0000000f00007c02 */ /* 0x000fce0008000f00 */
.L_x_225:
[----:B-1----:R1:W2:Y:S02]  /*bca0*/  SYNCS.PHASECHK.TRANS64.TRYWAIT P1, [R0+URZ+0x260], R5 ;  /* 0x00026005000075a7 */ /* 0x0022a400080211ff */
[----:B--2---:R-:W-:Y:S05]  /*bcb0*/  @!P1 NANOSLEEP.SYNCS 0x989680 ;  /* 0x009896800000995d */ /* 0x004fea0003900000 */
[----:B------:R-:W2:Y:S02]  /*bcc0*/  @!P1 SYNCS.PHASECHK.TRANS64 P1, [R0+URZ+0x260], R5 ;  /* 0x00026005000095a7 */ /* 0x000ea400080210ff */
[----:B--2---:R-:W-:Y:S05]  /*bcd0*/  @!P1 BRA `(.L_x_225) ;  /* 0xfffffffc00f09947 */ /* 0x004fea000383ffff */
[----:B------:R-:W-:Y:S05]  /*bce0*/  BRA `(.L_x_226) ;  /* 0xffffff9800287947 */ /* 0x000fea000383ffff */
.L_x_108:
[----:B------:R-:W-:Y:S07]  /*bcf0*/  MOV R0, UR25 ;  /* 0x0000001900007c02 */ /* 0x000fee0008000f00 */
.L_x_227:
[----:B-1----:R1:W2:Y:S02]  /*bd00*/  SYNCS.PHASECHK.TRANS64.TRYWAIT P0, [R0+URZ+0x230], R3 ;  /* 0x00023003000075a7 */ /* 0x0022a400080011ff */
[----:B--2---:R-:W-:Y:S05]  /*bd10*/  @!P0 NANOSLEEP.SYNCS 0x989680 ;  /* 0x009896800000895d */ /* 0x004fea0003900000 */
[----:B------:R-:W2:Y:S02]  /*bd20*/  @!P0 SYNCS.PHASECHK.TRANS64 P0, [R0+URZ+0x230], R3 ;  /* 0x00023003000085a7 */ /* 0x000ea400080010ff */
[----:B--2---:R-:W-:Y:S05]  /*bd30*/  @!P0 BRA `(.L_x_227) ;  /* 0xfffffffc00f08947 */ /* 0x004fea000383ffff */
[----:B------:R-:W-:Y:S05]  /*bd40*/  BRA `(.L_x_228) ;  /* 0xffffff9c00b87947 */ /* 0x000fea000383ffff */
.L_x_111:
[----:B------:R-:W-:Y:S07]  /*bd50*/  MOV R3, UR25 ;  /* 0x0000001900037c02 */ /* 0x000fee0008000f00 */
.L_x_229:
[----:B-1----:R1:W2:Y:S02]  /*bd60*/  SYNCS.PHASECHK.TRANS64.TRYWAIT P1, [R3+URZ+0x228], R12 ;  /* 0x0002280c030075a7 */ /* 0x0022a400080211ff */
[----:B--2---:R-:W-:Y:S05]  /*bd70*/  @!P1 NANOSLEEP.SYNCS 0x989680 ;  /* 0x009896800000995d */ /* 0x004fea0003900000 */
[----:B------:R-:W2:Y:S02]  /*bd80*/  @!P1 SYNCS.PHASECHK.TRANS64 P1, [R3+URZ+0x228], R12 ;  /* 0x0002280c030095a7 */ /* 0x000ea400080210ff */
[----:B--2---:R-:W-:Y:S05]  /*bd90*/  @!P1 BRA `(.L_x_229) ;  /* 0xfffffffc00f09947 */ /* 0x004fea000383ffff */
[----:B------:R-:W-:Y:S05]  /*bda0*/  BRA `(.L_x_110) ;  /* 0xffffffa400147947 */ /* 0x000fea000383ffff */
.L_x_114:
[----:B------:R-:W-:Y:S07]  /*bdb0*/  MOV R0, UR25 ;  /* 0x0000001900007c02 */ /* 0x000fee0008000f00 */
.L_x_230:
[----:B-1----:R1:W2:Y:S02]  /*bdc0*/  SYNCS.PHASECHK.TRANS64.TRYWAIT P1, [R0+URZ+0x210], R9 ;  /* 0x00021009000075a7 */ /* 0x0022a400080211ff */
[----:B--2---:R-:W-:Y:S05]  /*bdd0*/  @!P1 NANOSLEEP.SYNCS 0x989680 ;  /* 0x009896800000995d */ /* 0x004fea0003900000 */
[----:B------:R-:W2:Y:S02]  /*bde0*/  @!P1 SYNCS.PHASECHK.TRANS64 P1, [R0+URZ+0x210], R9 ;  /* 0x00021009000095a7 */ /* 0x000ea400080210ff */
[----:B--2---:R-:W-:Y:S05]  /*bdf0*/  @!P1 BRA `(.L_x_230) ;  /* 0xfffffffc00f09947 */ /* 0x004fea000383ffff */
[----:B------:R-:W-:Y:S05]  /*be00*/  BRA `(.L_x_231) ;  /* 0xffffffa800387947 */ /* 0x000fea000383ffff */
.L_x_115:
[----:B------:R-:W-:Y:S07]  /*be10*/  MOV R0, UR25 ;  /* 0x0000001900007c02 */ /* 0x000fee0008000f00 */
.L_x_232:
[----:B-1----:R1:W2:Y:S02]  /*be20*/  SYNCS.PHASECHK.TRANS64.TRYWAIT P0, [R0+URZ+0x218], R9 ;  /* 0x00021809000075a7 */ /* 0x0022a400080011ff */
[----:B--2---:R-:W-:Y:S05]  /*be30*/  @!P0 NANOSLEEP.SYNCS 0x989680 ;  /* 0x009896800000895d */ /* 0x004fea0003900000 */
[----:B------:R-:W2:Y:S02]  /*be40*/  @!P0 SYNCS.PHASECHK.TRANS64 P0, [R0+URZ+0x218], R9 ;  /* 0x00021809000085a7 */ /* 0x000ea400080010ff */
[----:B--2---:R-:W-:Y:S05]  /*be50*/  @!P0 BRA `(.L_x_232) ;  /* 0xfffffffc00f08947 */ /* 0x004fea000383ffff */
[----:B------:R-:W-:Y:S05]  /*be60*/  BRA `(.L_x_233) ;  /* 0xffffffa800787947 */ /* 0x000fea000383ffff */
.L_x_117:
[----:B------:R-:W-:-:S07]  /*be70*/  MOV R0, UR25 ;  /* 0x0000001900007c02 */ /* 0x000fce0008000f00 */
.L_x_234:
[----:B--2---:R2:W3:Y:S02]  /*be80*/  SYNCS.PHASECHK.TRANS64.TRYWAIT P0, [R0+URZ+0x210], R3 ;  /* 0x00021003000075a7 */ /* 0x0044e400080011ff */
[----:B---3--:R-:W-:Y:S05]  /*be90*/  @!P0 NANOSLEEP.SYNCS 0x989680 ;  /* 0x009896800000895d */ /* 0x008fea0003900000 */
[----:B------:R-:W3:Y:S02]  /*bea0*/  @!P0 SYNCS.PHASECHK.TRANS64 P0, [R0+URZ+0x210], R3 ;  /* 0x00021003000085a7 */ /* 0x000ee400080010ff */
[----:B---3--:R-:W-:Y:S05]  /*beb0*/  @!P0 BRA `(.L_x_234) ;  /* 0xfffffffc00f08947 */ /* 0x008fea000383ffff */
[----:B------:R-:W-:Y:S05]  /*bec0*/  BRA `(.L_x_235) ;  /* 0xffffffa800e47947 */ /* 0x000fea000383ffff */
.L_x_119:
[----:B------:R-:W-:Y:S07]  /*bed0*/  MOV R0, UR49 ;  /* 0x0000003100007c02 */ /* 0x000fee0008000f00 */
.L_x_236:
[----:B-1----:R1:W2:Y:S02]  /*bee0*/  SYNCS.PHASECHK.TRANS64.TRYWAIT P0, [R0+URZ+0x230], R3 ;  /* 0x00023003000075a7 */ /* 0x0022a400080011ff */
[----:B--2---:R-:W-:Y:S05]  /*bef0*/  @!P0 NANOSLEEP.SYNCS 0x989680 ;  /* 0x009896800000895d */ /* 0x004fea0003900000 */
[----:B------:R-:W2:Y:S02]  /*bf00*/  @!P0 SYNCS.PHASECHK.TRANS64 P0, [R0+URZ+0x230], R3 ;  /* 0x00023003000085a7 */ /* 0x000ea400080010ff */
[----:B--2---:R-:W-:Y:S05]  /*bf10*/  @!P0 BRA `(.L_x_236) ;  /* 0xfffffffc00f08947 */ /* 0x004fea000383ffff */
[----:B------:R-:W-:Y:S05]  /*bf20*/  BRA `(.L_x_237) ;  /* 0xffffffac00bc7947 */ /* 0x000fea000383ffff */
.L_x_130:
[----:B---3--:R3:W1:Y:S02]  /*bf30*/  SYNCS.PHASECHK.TRANS64.TRYWAIT P1, [R0+URZ+0x200], R5 ;  /* 0x00020005000075a7 */ /* 0x00866400080211ff */
[----:B-1----:R-:W-:Y:S05]  /*bf40*/  @!P1 NANOSLEEP.SYNCS 0x989680 ;  /* 0x009896800000995d */ /* 0x002fea0003900000 */
[----:B------:R-:W1:Y:S02]  /*bf50*/  @!P1 SYNCS.PHASECHK.TRANS64 P1, [R0+URZ+0x200], R5 ;  /* 0x00020005000095a7 */ /* 0x000e6400080210ff */
[----:B-1----:R-:W-:Y:S05]  /*bf60*/  @!P1 BRA `(.L_x_130) ;  /* 0xfffffffc00f09947 */ /* 0x002fea000383ffff */
[----:B------:R-:W-:Y:S05]  /*bf70*/  BRA `(.L_x_129) ;  /* 0xffffffc000447947 */ /* 0x000fea000383ffff */
.L_x_132:
[----:B----4-:R4:W1:Y:S02]  /*bf80*/  SYNCS.PHASECHK.TRANS64.TRYWAIT P0, [R180+URZ+0x240], R3 ;  /* 0x00024003b40075a7 */ /* 0x01086400080011ff */
[----:B-1----:R-:W-:Y:S05]  /*bf90*/  @!P0 NANOSLEEP.SYNCS 0x989680 ;  /* 0x009896800000895d */ /* 0x002fea0003900000 */
[----:B------:R-:W1:Y:S02]  /*bfa0*/  @!P0 SYNCS.PHASECHK.TRANS64 P0, [R180+URZ+0x240], R3 ;  /* 0x00024003b40085a7 */ /* 0x000e6400080010ff */
[----:B-1----:R-:W-:Y:S05]  /*bfb0*/  @!P0 BRA `(.L_x_132) ;  /* 0xfffffffc00f08947 */ /* 0x002fea000383ffff */
[----:B------:R-:W-:Y:S05]  /*bfc0*/  BRA `(.L_x_131) ;  /* 0xffffffc0009c7947 */ /* 0x000fea000383ffff */
.L_x_141:
[----:B---3--:R3:W4:Y:S02]  /*bfd0*/  SYNCS.PHASECHK.TRANS64.TRYWAIT P0, [R187+URZ+0x200], R2 ;  /* 0x00020002bb0075a7 */ /* 0x00872400080011ff */
[----:B----4-:R-:W-:Y:S05]  /*bfe0*/  @!P0 NANOSLEEP.SYNCS 0x989680 ;  /* 0x009896800000895d */ /* 0x010fea0003900000 */
[----:B------:R-:W4:Y:S02]  /*bff0*/  @!P0 SYNCS.PHASECHK.TRANS64 P0, [R187+URZ+0x200], R2 ;  /* 0x00020002bb0085a7 */ /* 0x000f2400080010ff */
[----:B----4-:R-:W-:Y:S05]  /*c000*/  @!P0 BRA `(.L_x_141) ;  /* 0xfffffffc00f08947 */ /* 0x010fea000383ffff */
[----:B------:R-:W-:Y:S05]  /*c010*/  BRA `(.L_x_140) ;  /* 0xffffffd400ac7947 */ /* 0x000fea000383ffff */
        .weak           $__internal_0_$__cuda_sm10x_tcgen05_guardrail_trap_col_being_dealloced_not_returned_by_alloc
        .type           $__internal_0_$__cuda_sm10x_tcgen05_guardrail_trap_col_being_dealloced_not_returned_by_alloc,@function
        .size           $__internal_0_$__cuda_sm10x_tcgen05_guardrail_trap_col_being_dealloced_not_returned_by_alloc,($__internal_1_$__cuda_sm10x_tcgen05_guardrail_trap_phase_invalid_during_alloc - $__internal_0_$__cuda_sm10x_tcgen05_guardrail_trap_col_being_dealloced_not_returned_by_alloc)
$__internal_0_$__cuda_sm10x_tcgen05_guardrail_trap_col_being_dealloced_not_returned_by_alloc:
[----:B------:R-:W-:Y:S05]  /*c020*/  BPT.TRAP 0x1 ;  /* 0x000000040000795c */ /* 0x000fea0000300000 */
[----:B------:R-:W-:-:S04]  /*c030*/  HFMA2 R3, -RZ, RZ, 0, 0 ;  /* 0x00000000ff037431 */ /* 0x000fc800000001ff */
[----:B------:R-:W-:Y:S05]  /*c040*/  RET.REL.NODEC R2 `(_ZN7cutlass13device_kernelINS_4conv6kernel13ConvUniversalINS1_16ConvProblemShapeILNS1_8OperatorE2ELi2EEENS1_10collective14CollectiveConvINS1_47MainloopSm100TmaUmmaWarpSpecializedImplicitGemmILS5_2ELi32ELi2ELi1ELi2EN4cute5tupleIJNSA_1CILi2EEENSC_ILi1EEESE_EEEEENSB_IJNSC_ILi256EEENSB_IJNSC_ILi128EEEEEENSB_IJNSC_ILi32EEEEEEEEENS_12float_e4m3_tESN_NSA_8TiledMMAINSA_8MMA_AtomIJNSA_10MMA_TraitsINSA_25SM100_MMA_F8F6F4_2x1SM_SSEJSN_SN_fSH_SI_NSA_17integral_constantINSA_4UMMA5MajorELSU_1EEESV_NSS_INST_7ScaleInELSW_0EEESX_EEEEEENSA_6LayoutINSB_IJSE_SE_SE_EEENSB_IJNSC_ILi0EEES12_S12_EEEEENSB_IJNSA_10UnderscoreES15_S15_EEEEENS7_6detail27Sm100ImplicitGemmTileTraitsINSA_18SM100_TMA_2SM_LOADENSA_14ComposedLayoutINSA_7SwizzleILi3ELi4ELi3EEENSA_18smem_ptr_flag_bitsILi8EEENS10_INSB_IJSI_NSC_ILi8EEEEEENSB_IJSE_SI_EEEEEEEvEENS19_INSA_25SM100_TMA_2SM_LOAD_IM2COLENS1B_INS1C_ILi2ELi4ELi3EEES1F_NS10_INSB_IJNSC_ILi64EEES1G_EEENSB_IJSE_S1O_EEEEEEEvEEEENS_8epilogue10collective18CollectiveEpilogueINS1V_23Sm100TmaWarpSpecializedILi2ELi2ELi64ELb0ELb0EEEJNSB_IJSI_SJ_SL_EEENSB_IJNS10_ISI_SE_EENS10_IS1O_SE_EEEEESN_NSB_IJlNSB_IJSE_llEEES12_EEESN_S25_NS1V_6fusion15FusionCallbacksIS1Z_NS26_17LinearCombinationISN_fSN_fLNS_15FloatRoundStyleE2EEES20_S23_JEEENSA_5SM1004TMEM4LOAD26SM100_TMEM_LOAD_32dp32b64xENSA_13SM90_TMA_LOADENS1B_IS1N_S1F_NS10_INSB_IJS1G_S1O_EEENSB_IJS1O_SE_EEEEEEENSA_39AutoVectorizingCopyWithAssumedAlignmentILi128EEENSA_14SM90_TMA_STOREES2K_S2M_S2M_EEEvvEEEEvNT_6ParamsE) ;  /* 0xffffff3c02ec7950 */ /* 0x000fea0003c3ffff */
        .weak           $__internal_1_$__cuda_sm10x_tcgen05_guardrail_trap_phase_invalid_during_alloc
        .type           $__internal_1_$__cuda_sm10x_tcgen05_guardrail_trap_phase_invalid_during_alloc,@function
        .size           $__internal_1_$__cuda_sm10x_tcgen05_guardrail_trap_phase_invalid_during_alloc,($__internal_2_$__cuda_sm10x_tcgen05_guardrail_trap_unallocated_columns_being_dealloced - $__internal_1_$__cuda_sm10x_tcgen05_guardrail_trap_phase_invalid_during_alloc)
$__internal_1_$__cuda_sm10x_tcgen05_guardrail_trap_phase_invalid_during_alloc:
[----:B------:R-:W-:Y:S05]  /*c050*/  BPT.TRAP 0x1 ;  /* 0x000000040000795c */ /* 0x000fea0000300000 */
[----:B------:R-:W-:-:S04]  /*c060*/  MOV R5, 0x0 ;  /* 0x0000000000057802 */ /* 0x000fc80000000f00 */
[----:B------:R-:W-:Y:S05]  /*c070*/  RET.REL.NODEC R4 `(_ZN7cutlass13device_kernelINS_4conv6kernel13ConvUniversalINS1_16ConvProblemShapeILNS1_8OperatorE2ELi2EEENS1_10collective14CollectiveConvINS1_47MainloopSm100TmaUmmaWarpSpecializedImplicitGemmILS5_2ELi32ELi2ELi1ELi2EN4cute5tupleIJNSA_1CILi2EEENSC_ILi1EEESE_EEEEENSB_IJNSC_ILi256EEENSB_IJNSC_ILi128EEEEEENSB_IJNSC_ILi32EEEEEEEEENS_12float_e4m3_tESN_NSA_8TiledMMAINSA_8MMA_AtomIJNSA_10MMA_TraitsINSA_25SM100_MMA_F8F6F4_2x1SM_SSEJSN_SN_fSH_SI_NSA_17integral_constantINSA_4UMMA5MajorELSU_1EEESV_NSS_INST_7ScaleInELSW_0EEESX_EEEEEENSA_6LayoutINSB_IJSE_SE_SE_EEENSB_IJNSC_ILi0EEES12_S12_EEEEENSB_IJNSA_10UnderscoreES15_S15_EEEEENS7_6detail27Sm100ImplicitGemmTileTraitsINSA_18SM100_TMA_2SM_LOADENSA_14ComposedLayoutINSA_7SwizzleILi3ELi4ELi3EEENSA_18smem_ptr_flag_bitsILi8EEENS10_INSB_IJSI_NSC_ILi8EEEEEENSB_IJSE_SI_EEEEEEEvEENS19_INSA_25SM100_TMA_2SM_LOAD_IM2COLENS1B_INS1C_ILi2ELi4ELi3EEES1F_NS10_INSB_IJNSC_ILi64EEES1G_EEENSB_IJSE_S1O_EEEEEEEvEEEENS_8epilogue10collective18CollectiveEpilogueINS1V_23Sm100TmaWarpSpecializedILi2ELi2ELi64ELb0ELb0EEEJNSB_IJSI_SJ_SL_EEENSB_IJNS10_ISI_SE_EENS10_IS1O_SE_EEEEESN_NSB_IJlNSB_IJSE_llEEES12_EEESN_S25_NS1V_6fusion15FusionCallbacksIS1Z_NS26_17LinearCombinationISN_fSN_fLNS_15FloatRoundStyleE2EEES20_S23_JEEENSA_5SM1004TMEM4LOAD26SM100_TMEM_LOAD_32dp32b64xENSA_13SM90_TMA_LOADENS1B_IS1N_S1F_NS10_INSB_IJS1G_S1O_EEENSB_IJS1O_SE_EEEEEEENSA_39AutoVectorizingCopyWithAssumedAlignmentILi128EEENSA_14SM90_TMA_STOREES2K_S2M_S2M_EEEvvEEEEvNT_6ParamsE) ;  /* 0xffffff3c04e07950 */ /* 0x000fea0003c3ffff */
        .weak           $__internal_2_$__cuda_sm10x_tcgen05_guardrail_trap_unallocated_columns_being_dealloced
        .type           $__internal_2_$__cuda_sm10x_tcgen05_guardrail_trap_unallocated_columns_being_dealloced,@function
        .size           $__internal_2_$__cuda_sm10x_tcgen05_guardrail_trap_unallocated_columns_being_dealloced,(.L_x_239 - $__internal_2_$__cuda_sm10x_tcgen05_guardrail_trap_unallocated_columns_being_dealloced)
$__internal_2_$__cuda_sm10x_tcgen05_guardrail_trap_unallocated_columns_being_dealloced:
[----:B------:R-:W-:Y:S05]  /*c080*/  BPT.TRAP 0x1 ;  /* 0x000000040000795c */ /* 0x000fea0000300000 */
[----:B------:R-:W-:-:S04]  /*c090*/  HFMA2 R3, -RZ, RZ, 0, 0 ;  /* 0x00000000ff037431 */ /* 0x000fc800000001ff */
[----:B------:R-:W-:Y:S05]  /*c0a0*/  RET.REL.NODEC R2 `(_ZN7cutlass13device_kernelINS_4conv6kernel13ConvUniversalINS1_16ConvProblemShapeILNS1_8OperatorE2ELi2EEENS1_10collective14CollectiveConvINS1_47MainloopSm100TmaUmmaWarpSpecializedImplicitGemmILS5_2ELi32ELi2ELi1ELi2EN4cute5tupleIJNSA_1CILi2EEENSC_ILi1EEESE_EEEEENSB_IJNSC_ILi256EEENSB_IJNSC_ILi128EEEEEENSB_IJNSC_ILi32EEEEEEEEENS_12float_e4m3_tESN_NSA_8TiledMMAINSA_8MMA_AtomIJNSA_10MMA_TraitsINSA_25SM100_MMA_F8F6F4_2x1SM_SSEJSN_SN_fSH_SI_NSA_17integral_constantINSA_4UMMA5MajorELSU_1EEESV_NSS_INST_7ScaleInELSW_0EEESX_EEEEEENSA_6LayoutINSB_IJSE_SE_SE_EEENSB_IJNSC_ILi0EEES12_S12_EEEEENSB_IJNSA_10UnderscoreES15_S15_EEEEENS7_6detail27Sm100ImplicitGemmTileTraitsINSA_18SM100_TMA_2SM_LOADENSA_14ComposedLayoutINSA_7SwizzleILi3ELi4ELi3EEENSA_18smem_ptr_flag_bitsILi8EEENS10_INSB_IJSI_NSC_ILi8EEEEEENSB_IJSE_SI_EEEEEEEvEENS19_INSA_25SM100_TMA_2SM_LOAD_IM2COLENS1B_INS1C_ILi2ELi4ELi3EEES1F_NS10_INSB_IJNSC_ILi64EEES1G_EEENSB_IJSE_S1O_EEEEEEEvEEEENS_8epilogue10collective18CollectiveEpilogueINS1V_23Sm100TmaWarpSpecializedILi2ELi2ELi64ELb0ELb0EEEJNSB_IJSI_SJ_SL_EEENSB_IJNS10_ISI_SE_EENS10_IS1O_SE_EEEEESN_NSB_IJlNSB_IJSE_llEEES12_EEESN_S25_NS1V_6fusion15FusionCallbacksIS1Z_NS26_17LinearCombinationISN_fSN_fLNS_15FloatRoundStyleE2EEES20_S23_JEEENSA_5SM1004TMEM4LOAD26SM100_TMEM_LOAD_32dp32b64xENSA_13SM90_TMA_LOADENS1B_IS1N_S1F_NS10_INSB_IJS1G_S1O_EEENSB_IJS1O_SE_EEEEEEENSA_39AutoVectorizingCopyWithAssumedAlignmentILi128EEENSA_14SM90_TMA_STOREES2K_S2M_S2M_EEEvvEEEEvNT_6ParamsE) ;  /* 0xffffff3c02d47950 */ /* 0x000fea0003c3ffff */
.L_x_238:
[----:B------:R-:W-:-:S00]  /*c0b0*/  BRA `(.L_x_238) ;  /* 0xfffffffc00fc7947 */ /* 0x000fc0000383ffff */
[----:B------:R-:W-:-:S00]  /*c0c0*/  NOP ;  /* 0x0000000000007918 */ /* 0x000fc00000000000 */
        /* <DEDUP_REMOVED lines=11> */
.L_x_239:


//--------------------- .nv.global.init           --------------------------
	.section	.nv.global.init,"aw",@progbits
.nv.global.init:
	.type		$str$29,@object
	.size		$str$29,($str$30 - $str$29)
$str$29:
        /*0000*/ 	.byte	0x28, 0x61, 0x64, 0x64, 0x72, 0x65, 0x73, 0x73, 0x20, 0x26, 0x20, 0x6d, 0x61, 0x73, 0x6b, 0x29
        /*0010*/ 	.byte	0x20, 0x3d, 0x3d, 0x20, 0x30, 0x00
	.type		$str$30,@object
	.size		$str$30,($str$28 - $str$30)
$str$30:
        /*0016*/ 	.byte	0x2f, 0x74, 0x6d, 0x70, 0x2f, 0x63, 0x75, 0x74, 0x6c, 0x61, 0x73, 0x73, 0x5f, 0x73, 0x77, 0x65
        /*0026*/ 	.byte	0x65, 0x70, 0x5f, 0x73, 0x72, 0x63, 0x2f, 0x69, 0x6e, 0x63, 0x6c, 0x75, 0x64, 0x65, 0x2f, 0x63
        /*0036*/ 	.byte	0x75, 0x74, 0x65, 0x2f, 0x70, 0x6f, 0x69, 0x6e, 0x74, 0x65, 0x72, 0x5f, 0x66, 0x6c, 0x61, 0x67
        /*0046*/ 	.byte	0x67, 0x65, 0x64, 0x2e, 0x68, 0x70, 0x70, 0x00
	.type		$str$28,@object
	.size		$str$28,($str$27 - $str$28)
$str$28:
        /*004e*/ 	.byte	0x2f, 0x74, 0x6d, 0x70, 0x2f, 0x63, 0x75, 0x74, 0x6c, 0x61, 0x73, 0x73, 0x5f, 0x73, 0x77, 0x65
        /*005e*/ 	.byte	0x65, 0x70, 0x5f, 0x73, 0x72, 0x63, 0x2f, 0x69, 0x6e, 0x63, 0x6c, 0x75, 0x64, 0x65, 0x2f, 0x63
        /*006e*/ 	.byte	0x75, 0x74, 0x65, 0x2f, 0x61, 0x74, 0x6f, 0x6d, 0x2f, 0x63, 0x6f, 0x70, 0x79, 0x5f, 0x74, 0x72
        /*007e*/ 	.byte	0x61, 0x69, 0x74, 0x73, 0x5f, 0x73, 0x6d, 0x31, 0x30, 0x30, 0x2e, 0x68, 0x70, 0x70, 0x00
	.type		$str$27,@object
	.size		$str$27,(__unnamed_1 - $str$27)
$str$27:
        /*008d*/ 	.byte	0x28, 0x28, 0x75, 0x69, 0x6e, 0x74, 0x33, 0x32, 0x5f, 0x74, 0x28, 0x74, 0x68, 0x72, 0x65, 0x61
        /*009d*/ 	.byte	0x64, 0x49, 0x64, 0x78, 0x2e, 0x78, 0x29, 0x20, 0x2f, 0x20, 0x33, 0x32, 0x29, 0x20, 0x25, 0x20
        /*00ad*/ 	.byte	0x34, 0x29, 0x20, 0x3d, 0x3d, 0x20, 0x28, 0x28, 0x28, 0x74, 0x6d, 0x65, 0x6d, 0x5f, 0x61, 0x64
        /*00bd*/ 	.byte	0x64, 0x72, 0x20, 0x3e, 0x3e, 0x20, 0x31, 0x36, 0x29, 0x20, 0x2f, 0x20, 0x33, 0x32, 0x29, 0x20
        /*00cd*/ 	.byte	0x25, 0x20, 0x34, 0x29, 0x00
	.type		__unnamed_1,@object
	.size		__unnamed_1,(__unnamed_2 - __unnamed_1)
__unnamed_1:
        /*00d2*/ 	.byte	0x61, 0x75, 0x74, 0x6f, 0x20, 0x63, 0x75, 0x74, 0x65, 0x3a, 0x3a, 0x61, 0x73, 0x5f, 0x70, 0x6f
        /* <DEDUP_REMOVED lines=24> */
        /*0262*/ 	.byte	0x43, 0x3c, 0x38, 0x31, 0x39, 0x32, 0x3e, 0x3e, 0x3e, 0x3e, 0x5d, 0x00
	.type		__unnamed_2,@object
	.size		__unnamed_2,(.L_2 - __unnamed_2)
__unnamed_2:
        /* <DEDUP_REMOVED lines=42> */
        /*050e*/ 	.byte	0x3e, 0x3e, 0x3e, 0x3e, 0x5d, 0x00
.L_2:


//--------------------- .nv.shared._ZN7cutlass13device_kernelINS_4conv6kernel13ConvUniversalINS1_16ConvProblemShapeILNS1_8OperatorE2ELi2EEENS1_10collective14CollectiveConvINS1_47MainloopSm100TmaUmmaWarpSpecializedImplicitGemmILS5_2ELi32ELi2ELi1ELi2EN4cute5tupleIJNSA_1CILi2EEENSC_ILi1EEESE_EEEEENSB_IJNSC_ILi256EEENSB_IJNSC_ILi128EEEEEENSB_IJNSC_ILi32EEEEEEEEENS_12float_e4m3_tESN_NSA_8TiledMMAINSA_8MMA_AtomIJNSA_10MMA_TraitsINSA_25SM100_MMA_F8F6F4_2x1SM_SSEJSN_SN_fSH_SI_NSA_17integral_constantINSA_4UMMA5MajorELSU_1EEESV_NSS_INST_7ScaleInELSW_0EEESX_EEEEEENSA_6LayoutINSB_IJSE_SE_SE_EEENSB_IJNSC_ILi0EEES12_S12_EEEEENSB_IJNSA_10UnderscoreES15_S15_EEEEENS7_6detail27Sm100ImplicitGemmTileTraitsINSA_18SM100_TMA_2SM_LOADENSA_14ComposedLayoutINSA_7SwizzleILi3ELi4ELi3EEENSA_18smem_ptr_flag_bitsILi8EEENS10_INSB_IJSI_NSC_ILi8EEEEEENSB_IJSE_SI_EEEEEEEvEENS19_INSA_25SM100_TMA_2SM_LOAD_IM2COLENS1B_INS1C_ILi2ELi4ELi3EEES1F_NS10_INSB_IJNSC_ILi64EEES1G_EEENSB_IJSE_S1O_EEEEEEEvEEEENS_8epilogue10collective18CollectiveEpilogueINS1V_23Sm100TmaWarpSpecializedILi2ELi2ELi64ELb0ELb0EEEJNSB_IJSI_SJ_SL_EEENSB_IJNS10_ISI_SE_EENS10_IS1O_SE_EEEEESN_NSB_IJlNSB_IJSE_llEEES12_EEESN_S25_NS1V_6fusion15FusionCallbacksIS1Z_NS26_17LinearCombinationISN_fSN_fLNS_15FloatRoundStyleE2EEES20_S23_JEEENSA_5SM1004TMEM4LOAD26SM100_TMEM_LOAD_32dp32b64xENSA_13SM90_TMA_LOADENS1B_IS1N_S1F_NS10_INSB_IJS1G_S1O_EEENSB_IJS1O_SE_EEEEEEENSA_39AutoVectorizingCopyWithAssumedAlignmentILi128EEENSA_14SM90_TMA_STOREES2K_S2M_S2M_EEEvvEEEEvNT_6ParamsE --------------------------
	.section	.nv.shared._ZN7cutlass13device_kernelINS_4conv6kernel13ConvUniversalINS1_16ConvProblemShapeILNS1_8OperatorE2ELi2EEENS1_10collective14CollectiveConvINS1_47MainloopSm100TmaUmmaWarpSpecializedImplicitGemmILS5_2ELi32ELi2ELi1ELi2EN4cute5tupleIJNSA_1CILi2EEENSC_ILi1EEESE_EEEEENSB_IJNSC_ILi256EEENSB_IJNSC_ILi128EEEEEENSB_IJNSC_ILi32EEEEEEEEENS_12float_e4m3_tESN_NSA_8TiledMMAINSA_8MMA_AtomIJNSA_10MMA_TraitsINSA_25SM100_MMA_F8F6F4_2x1SM_SSEJSN_SN_fSH_SI_NSA_17integral_constantINSA_4UMMA5MajorELSU_1EEESV_NSS_INST_7ScaleInELSW_0EEESX_EEEEEENSA_6LayoutINSB_IJSE_SE_SE_EEENSB_IJNSC_ILi0EEES12_S12_EEEEENSB_IJNSA_10UnderscoreES15_S15_EEEEENS7_6detail27Sm100ImplicitGemmTileTraitsINSA_18SM100_TMA_2SM_LOADENSA_14ComposedLayoutINSA_7SwizzleILi3ELi4ELi3EEENSA_18smem_ptr_flag_bitsILi8EEENS10_INSB_IJSI_NSC_ILi8EEEEEENSB_IJSE_SI_EEEEEEEvEENS19_INSA_25SM100_TMA_2SM_LOAD_IM2COLENS1B_INS1C_ILi2ELi4ELi3EEES1F_NS10_INSB_IJNSC_ILi64EEES1G_EEENSB_IJSE_S1O_EEEEEEEvEEEENS_8epilogue10collective18CollectiveEpilogueINS1V_23Sm100TmaWarpSpecializedILi2ELi2ELi64ELb0ELb0EEEJNSB_IJSI_SJ_SL_EEENSB_IJNS10_ISI_SE_EENS10_IS1O_SE_EEEEESN_NSB_IJlNSB_IJSE_llEEES12_EEESN_S25_NS1V_6fusion15FusionCallbacksIS1Z_NS26_17LinearCombinationISN_fSN_fLNS_15FloatRoundStyleE2EEES20_S23_JEEENSA_5SM1004TMEM4LOAD26SM100_TMEM_LOAD_32dp32b64xENSA_13SM90_TMA_LOADENS1B_IS1N_S1F_NS10_INSB_IJS1G_S1O_EEENSB_IJS1O_SE_EEEEEEENSA_39AutoVectorizingCopyWithAssumedAlignmentILi128EEENSA_14SM90_TMA_STOREES2K_S2M_S2M_EEEvvEEEEvNT_6ParamsE,"aw",@nobits
	.sectionflags	@""
	.align	16
	.zero		1024


//--------------------- .nv.shared.reserved.0     --------------------------
	.section	.nv.shared.reserved.0,"aw",@nobits
	.weak		__nv_reservedSMEM_offset_0_alias
	.size		__nv_reservedSMEM_offset_0_alias, 0, 64
	.other		__nv_reservedSMEM_offset_0_alias,@"STO_CUDA_RESERVED_SHARED STV_DEFAULT"
__nv_reservedSMEM_offset_0_alias:
	.zero		0
.nv.shared.reserved.0:
	.zero		64
	.weak		__nv_reservedSMEM_tcgen05_partition
	.type		__nv_reservedSMEM_tcgen05_partition,@object
	.size		__nv_reservedSMEM_tcgen05_partition,(.L_0 - __nv_reservedSMEM_tcgen05_partition)
__nv_reservedSMEM_tcgen05_partition:
	.zero		32
.L_0:


//--------------------- .nv.global                --------------------------
	.section	.nv.global,"aw",@nobits
.nv.global:
	.type		_ZN39_INTERNAL_61bcb645_4_k_cu_3421e54a_35364cute1_E,@object
	.size		_ZN39_INTERNAL_61bcb645_4_k_cu_3421e54a_35364cute1_E,(_ZN39_INTERNAL_61bcb645_4_k_cu_3421e54a_35364cuda3std3__45__cpo6cbeginE - _ZN39_INTERNAL_61bcb645_4_k_cu_3421e54a_35364cute1_E)
_ZN39_INTERNAL_61bcb645_4_k_cu_3421e54a_35364cute1_E:
	.zero		1
	.type		_ZN39_INTERNAL_61bcb645_4_k_cu_3421e54a_35364cuda3std3__45__cpo6cbeginE,@object
	.size		_ZN39_INTERNAL_61bcb645_4_k_cu_3421e54a_35364cuda3std3__45__cpo6cbeginE,(_ZN39_INTERNAL_61bcb645_4_k_cu_3421e54a_35364cuda3std3__48in_placeE - _ZN39_INTERNAL_61bcb645_4_k_cu_3421e54a_35364cuda3std3__45__cpo6cbeginE)
_ZN39_INTERNAL_61bcb645_4_k_cu_3421e54a_35364cuda3std3__45__cpo6cbeginE:
	.zero		1
	.type		_ZN39_INTERNAL_61bcb645_4_k_cu_3421e54a_35364cuda3std3__48in_placeE,@object
	.size		_ZN39_INTERNAL_61bcb645_4_k_cu_3421e54a_35364cuda3std3__48in_placeE,(_ZN39_INTERNAL_61bcb645_4_k_cu_3421e54a_35364cuda3std6ranges3__45__cpo9iter_moveE - _ZN39_INTERNAL_61bcb645_4_k_cu_3421e54a_35364cuda3std3__48in_placeE)
_ZN39_INTERNAL_61bcb645_4_k_cu_3421e54a_35364cuda3std3__48in_placeE:
	.zero		1
	.type		_ZN39_INTERNAL_61bcb645_4_k_cu_3421e54a_35364cuda3std6ranges3__45__cpo9iter_moveE,@object
	.size		_ZN39_INTERNAL_61bcb645_4_k_cu_3421e54a_35364cuda3std6ranges3__45__cpo9iter_moveE,(_ZN39_INTERNAL_61bcb645_4_k_cu_3421e54a_35364cuda3std3__45__cpo5beginE - _ZN39_INTERNAL_61bcb645_4_k_cu_3421e54a_35364cuda3std6ranges3__45__cpo9iter_moveE)
_ZN39_INTERNAL_61bcb645_4_k_cu_3421e54a_35364cuda3std6ranges3__45__cpo9iter_moveE:
	.zero		1
	.type		_ZN39_INTERNAL_61bcb645_4_k_cu_3421e54a_35364cuda3std3__45__cpo5beginE,@object
	.size		_ZN39_INTERNAL_61bcb645_4_k_cu_3421e54a_35364cuda3std3__45__cpo5beginE,(_ZN39_INTERNAL_61bcb645_4_k_cu_3421e54a_35364cuda3std3__441_GLOBAL__N__61bcb645_4_k_cu_3421e54a_35366ignoreE - _ZN39_INTERNAL_61bcb645_4_k_cu_3421e54a_35364cuda3std3__45__cpo5beginE)
_ZN39_INTERNAL_61bcb645_4_k_cu_3421e54a_35364cuda3std3__45__cpo5beginE:
	.zero		1
	.type		_ZN39_INTERNAL_61bcb645_4_k_cu_3421e54a_35364cuda3std3__441_GLOBAL__N__61bcb645_4_k_cu_3421e54a_35366ignoreE,@object
	.size		_ZN39_INTERNAL_61bcb645_4_k_cu_3421e54a_35364cuda3std3__441_GLOBAL__N__61bcb645_4_k_cu_3421e54a_35366ignoreE,(_ZN39_INTERNAL_61bcb645_4_k_cu_3421e54a_35364cute7productE - _ZN39_INTERNAL_61bcb645_4_k_cu_3421e54a_35364cuda3std3__441_GLOBAL__N__61bcb645_4_k_cu_3421e54a_35366ignoreE)
_ZN39_INTERNAL_61bcb645_4_k_cu_3421e54a_35364cuda3std3__441_GLOBAL__N__61bcb645_4_k_cu_3421e54a_35366ignoreE:
	.zero		1
	.type		_ZN39_INTERNAL_61bcb645_4_k_cu_3421e54a_35364cute7productE,@object
	.size		_ZN39_INTERNAL_61bcb645_4_k_cu_3421e54a_35364cute7productE,(_ZN39_INTERNAL_61bcb645_4_k_cu_3421e54a_35364cuda3std3__45__cpo3endE - _ZN39_INTERNAL_61bcb645_4_k_cu_3421e54a_35364cute7productE)
_ZN39_INTERNAL_61bcb645_4_k_cu_3421e54a_35364cute7productE:
	.zero		1
	.type		_ZN39_INTERNAL_61bcb645_4_k_cu_3421e54a_35364cuda3std3__45__cpo3endE,@object
	.size		_ZN39_INTERNAL_61bcb645_4_k_cu_3421e54a_35364cuda3std3__45__cpo3endE,(_ZN39_INTERNAL_61bcb645_4_k_cu_3421e54a_35364cuda3std3__419piecewise_constructE - _ZN39_INTERNAL_61bcb645_4_k_cu_3421e54a_35364cuda3std3__45__cpo3endE)
_ZN39_INTERNAL_61bcb645_4_k_cu_3421e54a_35364cuda3std3__45__cpo3endE:
	.zero		1
	.type		_ZN39_INTERNAL_61bcb645_4_k_cu_3421e54a_35364cuda3std3__419piecewise_constructE,@object
	.size		_ZN39_INTERNAL_61bcb645_4_k_cu_3421e54a_35364cuda3std3__419piecewise_constructE,(_ZN39_INTERNAL_61bcb645_4_k_cu_3421e54a_35364cuda3std3__45__cpo4cendE - _ZN39_INTERNAL_61bcb645_4_k_cu_3421e54a_35364cuda3std3__419piecewise_constructE)
_ZN39_INTERNAL_61bcb645_4_k_cu_3421e54a_35364cuda3std3__419piecewise_constructE:
	.zero		1
	.type		_ZN39_INTERNAL_61bcb645_4_k_cu_3421e54a_35364cuda3std3__45__cpo4cendE,@object
	.size		_ZN39_INTERNAL_61bcb645_4_k_cu_3421e54a_35364cuda3std3__45__cpo4cendE,(_ZN39_INTERNAL_61bcb645_4_k_cu_3421e54a_35364cuda3std6ranges3__45__cpo4swapE - _ZN39_INTERNAL_61bcb645_4_k_cu_3421e54a_35364cuda3std3__45__cpo4cendE)
_ZN39_INTERNAL_61bcb645_4_k_cu_3421e54a_35364cuda3std3__45__cpo4cendE:
	.zero		1
	.type		_ZN39_INTERNAL_61bcb645_4_k_cu_3421e54a_35364cuda3std6ranges3__45__cpo4swapE,@object
	.size		_ZN39_INTERNAL_61bcb645_4_k_cu_3421e54a_35364cuda3std6ranges3__45__cpo4swapE,(.L_10 - _ZN39_INTERNAL_61bcb645_4_k_cu_3421e54a_35364cuda3std6ranges3__45__cpo4swapE)
_ZN39_INTERNAL_61bcb645_4_k_cu_3421e54a_35364cuda3std6ranges3__45__cpo4swapE:
	.zero		1
.L_10:


//--------------------- .nv.constant0._ZN7cutlass13device_kernelINS_4conv6kernel13ConvUniversalINS1_16ConvProblemShapeILNS1_8OperatorE2ELi2EEENS1_10collective14CollectiveConvINS1_47MainloopSm100TmaUmmaWarpSpecializedImplicitGemmILS5_2ELi32ELi2ELi1ELi2EN4cute5tupleIJNSA_1CILi2EEENSC_ILi1EEESE_EEEEENSB_IJNSC_ILi256EEENSB_IJNSC_ILi128EEEEEENSB_IJNSC_ILi32EEEEEEEEENS_12float_e4m3_tESN_NSA_8TiledMMAINSA_8MMA_AtomIJNSA_10MMA_TraitsINSA_25SM100_MMA_F8F6F4_2x1SM_SSEJSN_SN_fSH_SI_NSA_17integral_constantINSA_4UMMA5MajorELSU_1EEESV_NSS_INST_7ScaleInELSW_0EEESX_EEEEEENSA_6LayoutINSB_IJSE_SE_SE_EEENSB_IJNSC_ILi0EEES12_S12_EEEEENSB_IJNSA_10UnderscoreES15_S15_EEEEENS7_6detail27Sm100ImplicitGemmTileTraitsINSA_18SM100_TMA_2SM_LOADENSA_14ComposedLayoutINSA_7SwizzleILi3ELi4ELi3EEENSA_18smem_ptr_flag_bitsILi8EEENS10_INSB_IJSI_NSC_ILi8EEEEEENSB_IJSE_SI_EEEEEEEvEENS19_INSA_25SM100_TMA_2SM_LOAD_IM2COLENS1B_INS1C_ILi2ELi4ELi3EEES1F_NS10_INSB_IJNSC_ILi64EEES1G_EEENSB_IJSE_S1O_EEEEEEEvEEEENS_8epilogue10collective18CollectiveEpilogueINS1V_23Sm100TmaWarpSpecializedILi2ELi2ELi64ELb0ELb0EEEJNSB_IJSI_SJ_SL_EEENSB_IJNS10_ISI_SE_EENS10_IS1O_SE_EEEEESN_NSB_IJlNSB_IJSE_llEEES12_EEESN_S25_NS1V_6fusion15FusionCallbacksIS1Z_NS26_17LinearCombinationISN_fSN_fLNS_15FloatRoundStyleE2EEES20_S23_JEEENSA_5SM1004TMEM4LOAD26SM100_TMEM_LOAD_32dp32b64xENSA_13SM90_TMA_LOADENS1B_IS1N_S1F_NS10_INSB_IJS1G_S1O_EEENSB_IJS1O_SE_EEEEEEENSA_39AutoVectorizingCopyWithAssumedAlignmentILi128EEENSA_14SM90_TMA_STOREES2K_S2M_S2M_EEEvvEEEEvNT_6ParamsE --------------------------
	.section	.nv.constant0._ZN7cutlass13device_kernelINS_4conv6kernel13ConvUniversalINS1_16ConvProblemShapeILNS1_8OperatorE2ELi2EEENS1_10collective14CollectiveConvINS1_47MainloopSm100TmaUmmaWarpSpecializedImplicitGemmILS5_2ELi32ELi2ELi1ELi2EN4cute5tupleIJNSA_1CILi2EEENSC_ILi1EEESE_EEEEENSB_IJNSC_ILi256EEENSB_IJNSC_ILi128EEEEEENSB_IJNSC_ILi32EEEEEEEEENS_12float_e4m3_tESN_NSA_8TiledMMAINSA_8MMA_AtomIJNSA_10MMA_TraitsINSA_25SM100_MMA_F8F6F4_2x1SM_SSEJSN_SN_fSH_SI_NSA_17integral_constantINSA_4UMMA5MajorELSU_1EEESV_NSS_INST_7ScaleInELSW_0EEESX_EEEEEENSA_6LayoutINSB_IJSE_SE_SE_EEENSB_IJNSC_ILi0EEES12_S12_EEEEENSB_IJNSA_10UnderscoreES15_S15_EEEEENS7_6detail27Sm100ImplicitGemmTileTraitsINSA_18SM100_TMA_2SM_LOADENSA_14ComposedLayoutINSA_7SwizzleILi3ELi4ELi3EEENSA_18smem_ptr_flag_bitsILi8EEENS10_INSB_IJSI_NSC_ILi8EEEEEENSB_IJSE_SI_EEEEEEEvEENS19_INSA_25SM100_TMA_2SM_LOAD_IM2COLENS1B_INS1C_ILi2ELi4ELi3EEES1F_NS10_INSB_IJNSC_ILi64EEES1G_EEENSB_IJSE_S1O_EEEEEEEvEEEENS_8epilogue10collective18CollectiveEpilogueINS1V_23Sm100TmaWarpSpecializedILi2ELi2ELi64ELb0ELb0EEEJNSB_IJSI_SJ_SL_EEENSB_IJNS10_ISI_SE_EENS10_IS1O_SE_EEEEESN_NSB_IJlNSB_IJSE_llEEES12_EEESN_S25_NS1V_6fusion15FusionCallbacksIS1Z_NS26_17LinearCombinationISN_fSN_fLNS_15FloatRoundStyleE2EEES20_S23_JEEENSA_5SM1004TMEM4LOAD26SM100_TMEM_LOAD_32dp32b64xENSA_13SM90_TMA_LOADENS1B_IS1N_S1F_NS10_INSB_IJS1G_S1O_EEENSB_IJS1O_SE_EEEEEEENSA_39AutoVectorizingCopyWithAssumedAlignmentILi128EEENSA_14SM90_TMA_STOREES2K_S2M_S2M_EEEvvEEEEvNT_6ParamsE,"a",@progbits
	.sectionflags	@""
	.align	4
.nv.constant0._ZN7cutlass13device_kernelINS_4conv6kernel13ConvUniversalINS1_16ConvProblemShapeILNS1_8OperatorE2ELi2EEENS1_10collective14CollectiveConvINS1_47MainloopSm100TmaUmmaWarpSpecializedImplicitGemmILS5_2ELi32ELi2ELi1ELi2EN4cute5tupleIJNSA_1CILi2EEENSC_ILi1EEESE_EEEEENSB_IJNSC_ILi256EEENSB_IJNSC_ILi128EEEEEENSB_IJNSC_ILi32EEEEEEEEENS_12float_e4m3_tESN_NSA_8TiledMMAINSA_8MMA_AtomIJNSA_10MMA_TraitsINSA_25SM100_MMA_F8F6F4_2x1SM_SSEJSN_SN_fSH_SI_NSA_17integral_constantINSA_4UMMA5MajorELSU_1EEESV_NSS_INST_7ScaleInELSW_0EEESX_EEEEEENSA_6LayoutINSB_IJSE_SE_SE_EEENSB_IJNSC_ILi0EEES12_S12_EEEEENSB_IJNSA_10UnderscoreES15_S15_EEEEENS7_6detail27Sm100ImplicitGemmTileTraitsINSA_18SM100_TMA_2SM_LOADENSA_14ComposedLayoutINSA_7SwizzleILi3ELi4ELi3EEENSA_18smem_ptr_flag_bitsILi8EEENS10_INSB_IJSI_NSC_ILi8EEEEEENSB_IJSE_SI_EEEEEEEvEENS19_INSA_25SM100_TMA_2SM_LOAD_IM2COLENS1B_INS1C_ILi2ELi4ELi3EEES1F_NS10_INSB_IJNSC_ILi64EEES1G_EEENSB_IJSE_S1O_EEEEEEEvEEEENS_8epilogue10collective18CollectiveEpilogueINS1V_23Sm100TmaWarpSpecializedILi2ELi2ELi64ELb0ELb0EEEJNSB_IJSI_SJ_SL_EEENSB_IJNS10_ISI_SE_EENS10_IS1O_SE_EEEEESN_NSB_IJlNSB_IJSE_llEEES12_EEESN_S25_NS1V_6fusion15FusionCallbacksIS1Z_NS26_17LinearCombinationISN_fSN_fLNS_15FloatRoundStyleE2EEES20_S23_JEEENSA_5SM1004TMEM4LOAD26SM100_TMEM_LOAD_32dp32b64xENSA_13SM90_TMA_LOADENS1B_IS1N_S1F_NS10_INSB_IJS1G_S1O_EEENSB_IJS1O_SE_EEEEEEENSA_39AutoVectorizingCopyWithAssumedAlignmentILi128EEENSA_14SM90_TMA_STOREES2K_S2M_S2M_EEEvvEEEEvNT_6ParamsE:
	.zero		2944


//--------------------- SYMBOLS --------------------------

	.type		.nv.reservedSmem.offset0,@object
	.size		.nv.reservedSmem.offset0,0x4
	.type		.nv.reservedSmem.cap,@object
	.size		.nv.reservedSmem.cap,0x4
	.type		__assertfail,@function
